//
// Generated by NVIDIA NVVM Compiler
//
// Compiler Build ID: CL-36424714
// Cuda compilation tools, release 13.0, V13.0.88
// Based on NVVM 20.0.0
//

.version 9.0
.target sm_100
.address_size 64

	// .globl	_Z8SwapRowsPdS_iii
.const .align 4 .b8 SIZE_N[4];
.const .align 4 .b8 SIZE_M[4];
.const .align 4 .b8 SIZE_K[4];
.global .align 1 .b8 _ZN34_INTERNAL_54e2afd5_4_k_cu_350a5f1e4cuda3std3__45__cpo5beginE[1];
.global .align 1 .b8 _ZN34_INTERNAL_54e2afd5_4_k_cu_350a5f1e4cuda3std3__45__cpo3endE[1];
.global .align 1 .b8 _ZN34_INTERNAL_54e2afd5_4_k_cu_350a5f1e4cuda3std3__45__cpo6cbeginE[1];
.global .align 1 .b8 _ZN34_INTERNAL_54e2afd5_4_k_cu_350a5f1e4cuda3std3__45__cpo4cendE[1];
.global .align 1 .b8 _ZN34_INTERNAL_54e2afd5_4_k_cu_350a5f1e4cuda3std3__45__cpo6rbeginE[1];
.global .align 1 .b8 _ZN34_INTERNAL_54e2afd5_4_k_cu_350a5f1e4cuda3std3__45__cpo4rendE[1];
.global .align 1 .b8 _ZN34_INTERNAL_54e2afd5_4_k_cu_350a5f1e4cuda3std3__45__cpo7crbeginE[1];
.global .align 1 .b8 _ZN34_INTERNAL_54e2afd5_4_k_cu_350a5f1e4cuda3std3__45__cpo5crendE[1];
.global .align 1 .b8 _ZN34_INTERNAL_54e2afd5_4_k_cu_350a5f1e4cuda3std3__436_GLOBAL__N__54e2afd5_4_k_cu_350a5f1e6ignoreE[1];
.global .align 1 .b8 _ZN34_INTERNAL_54e2afd5_4_k_cu_350a5f1e4cuda3std3__419piecewise_constructE[1];
.global .align 1 .b8 _ZN34_INTERNAL_54e2afd5_4_k_cu_350a5f1e4cuda3std3__48in_placeE[1];
.global .align 1 .b8 _ZN34_INTERNAL_54e2afd5_4_k_cu_350a5f1e4cuda3std3__420unreachable_sentinelE[1];
.global .align 1 .b8 _ZN34_INTERNAL_54e2afd5_4_k_cu_350a5f1e4cuda3std3__47nulloptE[1];
.global .align 1 .b8 _ZN34_INTERNAL_54e2afd5_4_k_cu_350a5f1e4cuda3std3__48unexpectE[1];
.global .align 1 .b8 _ZN34_INTERNAL_54e2afd5_4_k_cu_350a5f1e4cuda3std6ranges3__45__cpo4swapE[1];
.global .align 1 .b8 _ZN34_INTERNAL_54e2afd5_4_k_cu_350a5f1e4cuda3std6ranges3__45__cpo9iter_moveE[1];
.global .align 1 .b8 _ZN34_INTERNAL_54e2afd5_4_k_cu_350a5f1e4cuda3std6ranges3__45__cpo5beginE[1];
.global .align 1 .b8 _ZN34_INTERNAL_54e2afd5_4_k_cu_350a5f1e4cuda3std6ranges3__45__cpo3endE[1];
.global .align 1 .b8 _ZN34_INTERNAL_54e2afd5_4_k_cu_350a5f1e4cuda3std6ranges3__45__cpo6cbeginE[1];
.global .align 1 .b8 _ZN34_INTERNAL_54e2afd5_4_k_cu_350a5f1e4cuda3std6ranges3__45__cpo4cendE[1];
.global .align 1 .b8 _ZN34_INTERNAL_54e2afd5_4_k_cu_350a5f1e4cuda3std6ranges3__45__cpo7advanceE[1];
.global .align 1 .b8 _ZN34_INTERNAL_54e2afd5_4_k_cu_350a5f1e4cuda3std6ranges3__45__cpo9iter_swapE[1];
.global .align 1 .b8 _ZN34_INTERNAL_54e2afd5_4_k_cu_350a5f1e4cuda3std6ranges3__45__cpo4nextE[1];
.global .align 1 .b8 _ZN34_INTERNAL_54e2afd5_4_k_cu_350a5f1e4cuda3std6ranges3__45__cpo4prevE[1];
.global .align 1 .b8 _ZN34_INTERNAL_54e2afd5_4_k_cu_350a5f1e4cuda3std6ranges3__45__cpo4dataE[1];
.global .align 1 .b8 _ZN34_INTERNAL_54e2afd5_4_k_cu_350a5f1e4cuda3std6ranges3__45__cpo5cdataE[1];
.global .align 1 .b8 _ZN34_INTERNAL_54e2afd5_4_k_cu_350a5f1e4cuda3std6ranges3__45__cpo4sizeE[1];
.global .align 1 .b8 _ZN34_INTERNAL_54e2afd5_4_k_cu_350a5f1e4cuda3std6ranges3__45__cpo5ssizeE[1];
.global .align 1 .b8 _ZN34_INTERNAL_54e2afd5_4_k_cu_350a5f1e4cuda3std6ranges3__45__cpo8distanceE[1];
.global .align 1 .b8 _ZN34_INTERNAL_54e2afd5_4_k_cu_350a5f1e6thrust24THRUST_300001_SM_1000_NS8cuda_cub3parE[1];
.global .align 1 .b8 _ZN34_INTERNAL_54e2afd5_4_k_cu_350a5f1e6thrust24THRUST_300001_SM_1000_NS8cuda_cub10par_nosyncE[1];
.global .align 1 .b8 _ZN34_INTERNAL_54e2afd5_4_k_cu_350a5f1e6thrust24THRUST_300001_SM_1000_NS6system6detail10sequential3seqE[1];
.global .align 1 .b8 _ZN34_INTERNAL_54e2afd5_4_k_cu_350a5f1e6thrust24THRUST_300001_SM_1000_NS6system3cpp3parE[1];
.global .align 1 .b8 _ZN34_INTERNAL_54e2afd5_4_k_cu_350a5f1e6thrust24THRUST_300001_SM_1000_NS12placeholders2_1E[1];
.global .align 1 .b8 _ZN34_INTERNAL_54e2afd5_4_k_cu_350a5f1e6thrust24THRUST_300001_SM_1000_NS12placeholders2_2E[1];
.global .align 1 .b8 _ZN34_INTERNAL_54e2afd5_4_k_cu_350a5f1e6thrust24THRUST_300001_SM_1000_NS12placeholders2_3E[1];
.global .align 1 .b8 _ZN34_INTERNAL_54e2afd5_4_k_cu_350a5f1e6thrust24THRUST_300001_SM_1000_NS12placeholders2_4E[1];
.global .align 1 .b8 _ZN34_INTERNAL_54e2afd5_4_k_cu_350a5f1e6thrust24THRUST_300001_SM_1000_NS12placeholders2_5E[1];
.global .align 1 .b8 _ZN34_INTERNAL_54e2afd5_4_k_cu_350a5f1e6thrust24THRUST_300001_SM_1000_NS12placeholders2_6E[1];
.global .align 1 .b8 _ZN34_INTERNAL_54e2afd5_4_k_cu_350a5f1e6thrust24THRUST_300001_SM_1000_NS12placeholders2_7E[1];
.global .align 1 .b8 _ZN34_INTERNAL_54e2afd5_4_k_cu_350a5f1e6thrust24THRUST_300001_SM_1000_NS12placeholders2_8E[1];
.global .align 1 .b8 _ZN34_INTERNAL_54e2afd5_4_k_cu_350a5f1e6thrust24THRUST_300001_SM_1000_NS12placeholders2_9E[1];
.global .align 1 .b8 _ZN34_INTERNAL_54e2afd5_4_k_cu_350a5f1e6thrust24THRUST_300001_SM_1000_NS12placeholders3_10E[1];
.global .align 1 .b8 _ZN34_INTERNAL_54e2afd5_4_k_cu_350a5f1e6thrust24THRUST_300001_SM_1000_NS3seqE[1];
.global .align 1 .b8 _ZN34_INTERNAL_54e2afd5_4_k_cu_350a5f1e6thrust24THRUST_300001_SM_1000_NS6deviceE[1];
.extern .shared .align 16 .b8 _ZN6thrust24THRUST_300001_SM_1000_NS8cuda_cub4core6detail5shmemE[];

.visible .entry _Z8SwapRowsPdS_iii(
	.param .u64 .ptr .align 1 _Z8SwapRowsPdS_iii_param_0,
	.param .u64 .ptr .align 1 _Z8SwapRowsPdS_iii_param_1,
	.param .u32 _Z8SwapRowsPdS_iii_param_2,
	.param .u32 _Z8SwapRowsPdS_iii_param_3,
	.param .u32 _Z8SwapRowsPdS_iii_param_4
)
{
	.reg .pred 	%p<11>;
	.reg .b32 	%r<41>;
	.reg .b64 	%rd<25>;
	.reg .b64 	%fd<5>;

	ld.param.u64 	%rd3, [_Z8SwapRowsPdS_iii_param_0];
	ld.param.u64 	%rd4, [_Z8SwapRowsPdS_iii_param_1];
	ld.param.u32 	%r26, [_Z8SwapRowsPdS_iii_param_2];
	ld.param.u32 	%r27, [_Z8SwapRowsPdS_iii_param_3];
	ld.param.u32 	%r28, [_Z8SwapRowsPdS_iii_param_4];
	mov.u32 	%r29, %ntid.x;
	mov.u32 	%r30, %ctaid.x;
	mov.u32 	%r31, %tid.x;
	mad.lo.s32 	%r40, %r29, %r30, %r31;
	mov.u32 	%r32, %nctaid.x;
	mul.lo.s32 	%r2, %r32, %r29;
	add.s32 	%r37, %r28, %r40;
	ld.const.u32 	%r4, [SIZE_M];
	setp.ge.s32 	%p1, %r37, %r4;
	@%p1 bra 	$L__BB0_3;
	cvta.to.global.u64 	%rd1, %rd3;
	ld.const.u32 	%r5, [SIZE_N];
	mul.lo.s32 	%r33, %r5, %r37;
	add.s32 	%r36, %r27, %r33;
	mul.lo.s32 	%r7, %r2, %r5;
	add.s32 	%r35, %r26, %r33;
$L__BB0_2:
	setp.lt.s32 	%p2, %r27, %r5;
	setp.lt.s32 	%p3, %r26, %r5;
	setp.lt.s32 	%p4, %r37, %r4;
	cvt.s64.s32 	%rd5, %r35;
	selp.b64 	%rd6, %rd5, -1, %p4;
	selp.b64 	%rd7, %rd6, -1, %p3;
	shl.b64 	%rd8, %rd7, 3;
	add.s64 	%rd9, %rd1, %rd8;
	ld.global.f64 	%fd1, [%rd9];
	cvt.s64.s32 	%rd10, %r36;
	selp.b64 	%rd11, %rd10, -1, %p4;
	selp.b64 	%rd12, %rd11, -1, %p2;
	shl.b64 	%rd13, %rd12, 3;
	add.s64 	%rd14, %rd1, %rd13;
	ld.global.f64 	%fd2, [%rd14];
	st.global.f64 	[%rd9], %fd2;
	st.global.f64 	[%rd14], %fd1;
	add.s32 	%r37, %r37, %r2;
	add.s32 	%r36, %r36, %r7;
	add.s32 	%r35, %r35, %r7;
	setp.lt.s32 	%p5, %r37, %r4;
	@%p5 bra 	$L__BB0_2;
$L__BB0_3:
	ld.const.u32 	%r9, [SIZE_K];
	setp.ge.s32 	%p6, %r40, %r9;
	@%p6 bra 	$L__BB0_6;
	cvta.to.global.u64 	%rd2, %rd4;
	ld.const.u32 	%r10, [SIZE_N];
	mul.lo.s32 	%r34, %r10, %r40;
	add.s32 	%r39, %r27, %r34;
	mul.lo.s32 	%r12, %r2, %r10;
	add.s32 	%r38, %r26, %r34;
$L__BB0_5:
	setp.lt.s32 	%p7, %r27, %r10;
	setp.lt.s32 	%p8, %r26, %r10;
	setp.lt.s32 	%p9, %r40, %r9;
	cvt.s64.s32 	%rd15, %r38;
	selp.b64 	%rd16, %rd15, -1, %p9;
	selp.b64 	%rd17, %rd16, -1, %p8;
	shl.b64 	%rd18, %rd17, 3;
	add.s64 	%rd19, %rd2, %rd18;
	ld.global.f64 	%fd3, [%rd19];
	cvt.s64.s32 	%rd20, %r39;
	selp.b64 	%rd21, %rd20, -1, %p9;
	selp.b64 	%rd22, %rd21, -1, %p7;
	shl.b64 	%rd23, %rd22, 3;
	add.s64 	%rd24, %rd2, %rd23;
	ld.global.f64 	%fd4, [%rd24];
	st.global.f64 	[%rd19], %fd4;
	st.global.f64 	[%rd24], %fd3;
	add.s32 	%r40, %r40, %r2;
	add.s32 	%r39, %r39, %r12;
	add.s32 	%r38, %r38, %r12;
	setp.lt.s32 	%p10, %r40, %r9;
	@%p10 bra 	$L__BB0_5;
$L__BB0_6:
	ret;

}
	// .globl	_Z9NormalizePdS_ii
.visible .entry _Z9NormalizePdS_ii(
	.param .u64 .ptr .align 1 _Z9NormalizePdS_ii_param_0,
	.param .u64 .ptr .align 1 _Z9NormalizePdS_ii_param_1,
	.param .u32 _Z9NormalizePdS_ii_param_2,
	.param .u32 _Z9NormalizePdS_ii_param_3
)
{
	.reg .pred 	%p<30>;
	.reg .b32 	%r<97>;
	.reg .b64 	%rd<60>;
	.reg .b64 	%fd<33>;

	ld.param.u64 	%rd4, [_Z9NormalizePdS_ii_param_0];
	ld.param.u64 	%rd5, [_Z9NormalizePdS_ii_param_1];
	ld.param.u32 	%r38, [_Z9NormalizePdS_ii_param_2];
	ld.param.u32 	%r40, [_Z9NormalizePdS_ii_param_3];
	cvta.to.global.u64 	%rd1, %rd5;
	cvta.to.global.u64 	%rd2, %rd4;
	ld.const.u32 	%r1, [SIZE_N];
	setp.lt.s32 	%p1, %r38, %r1;
	ld.const.u32 	%r41, [SIZE_M];
	setp.lt.s32 	%p2, %r40, %r41;
	mad.lo.s32 	%r42, %r1, %r40, %r38;
	cvt.s64.s32 	%rd6, %r42;
	selp.b64 	%rd7, %rd6, -1, %p2;
	selp.b64 	%rd8, %rd7, -1, %p1;
	shl.b64 	%rd9, %rd8, 3;
	add.s64 	%rd3, %rd2, %rd9;
	ld.global.f64 	%fd1, [%rd3];
	abs.f64 	%fd2, %fd1;
	setp.leu.f64 	%p3, %fd2, 0d3E7AD7F29ABCAF48;
	@%p3 bra 	$L__BB1_13;
	mov.u32 	%r43, %ntid.x;
	mov.u32 	%r44, %ctaid.x;
	mul.lo.s32 	%r3, %r43, %r44;
	mov.u32 	%r4, %tid.x;
	add.s32 	%r94, %r3, %r4;
	mov.u32 	%r45, %nctaid.x;
	mul.lo.s32 	%r6, %r45, %r43;
	add.s32 	%r46, %r94, %r40;
	add.s32 	%r95, %r46, 1;
	setp.ge.s32 	%p4, %r95, %r41;
	@%p4 bra 	$L__BB1_7;
	add.s32 	%r8, %r4, %r40;
	add.s32 	%r47, %r6, %r3;
	add.s32 	%r48, %r8, %r47;
	add.s32 	%r49, %r48, 1;
	max.s32 	%r50, %r41, %r49;
	not.b32 	%r51, %r47;
	add.s32 	%r52, %r50, %r51;
	sub.s32 	%r53, %r52, %r8;
	setp.ne.s32 	%p5, %r53, 0;
	selp.u32 	%r54, 1, 0, %p5;
	selp.s32 	%r55, -1, 0, %p5;
	add.s32 	%r56, %r53, %r55;
	max.u32 	%r57, %r6, 1;
	div.u32 	%r58, %r56, %r57;
	add.s32 	%r9, %r58, %r54;
	and.b32  	%r59, %r9, 3;
	setp.eq.s32 	%p6, %r59, 3;
	@%p6 bra 	$L__BB1_6;
	add.s32 	%r89, %r8, %r3;
	mad.lo.s32 	%r88, %r1, %r95, %r38;
	mul.lo.s32 	%r12, %r6, %r1;
	add.s32 	%r60, %r9, 1;
	and.b32  	%r61, %r60, 3;
	neg.s32 	%r87, %r61;
$L__BB1_4:
	.pragma "nounroll";
	setp.lt.s32 	%p7, %r38, %r1;
	add.s32 	%r62, %r89, 1;
	setp.lt.s32 	%p8, %r62, %r41;
	cvt.s64.s32 	%rd10, %r88;
	selp.b64 	%rd11, %rd10, -1, %p8;
	selp.b64 	%rd12, %rd11, -1, %p7;
	shl.b64 	%rd13, %rd12, 3;
	add.s64 	%rd14, %rd2, %rd13;
	ld.global.f64 	%fd3, [%rd14];
	ld.global.f64 	%fd4, [%rd3];
	div.rn.f64 	%fd5, %fd3, %fd4;
	st.global.f64 	[%rd14], %fd5;
	add.s32 	%r89, %r89, %r6;
	add.s32 	%r88, %r88, %r12;
	add.s32 	%r87, %r87, 1;
	setp.ne.s32 	%p9, %r87, 0;
	@%p9 bra 	$L__BB1_4;
	add.s32 	%r95, %r89, 1;
$L__BB1_6:
	setp.lt.u32 	%p10, %r9, 3;
	@%p10 bra 	$L__BB1_7;
	bra.uni 	$L__BB1_14;
$L__BB1_7:
	ld.const.u32 	%r22, [SIZE_K];
	setp.ge.s32 	%p17, %r94, %r22;
	@%p17 bra 	$L__BB1_13;
	add.s32 	%r70, %r94, %r6;
	max.s32 	%r71, %r22, %r70;
	setp.lt.s32 	%p18, %r70, %r22;
	selp.u32 	%r72, 1, 0, %p18;
	add.s32 	%r73, %r70, %r72;
	sub.s32 	%r74, %r71, %r73;
	max.u32 	%r75, %r6, 1;
	div.u32 	%r76, %r74, %r75;
	add.s32 	%r23, %r76, %r72;
	and.b32  	%r77, %r23, 3;
	setp.eq.s32 	%p19, %r77, 3;
	@%p19 bra 	$L__BB1_11;
	mad.lo.s32 	%r92, %r1, %r94, %r38;
	mul.lo.s32 	%r25, %r6, %r1;
	add.s32 	%r78, %r23, 1;
	and.b32  	%r79, %r78, 3;
	neg.s32 	%r91, %r79;
$L__BB1_10:
	.pragma "nounroll";
	setp.lt.s32 	%p20, %r38, %r1;
	setp.lt.s32 	%p21, %r94, %r22;
	cvt.s64.s32 	%rd35, %r92;
	selp.b64 	%rd36, %rd35, -1, %p21;
	selp.b64 	%rd37, %rd36, -1, %p20;
	shl.b64 	%rd38, %rd37, 3;
	add.s64 	%rd39, %rd1, %rd38;
	ld.global.f64 	%fd18, [%rd39];
	ld.global.f64 	%fd19, [%rd3];
	div.rn.f64 	%fd20, %fd18, %fd19;
	st.global.f64 	[%rd39], %fd20;
	add.s32 	%r94, %r94, %r6;
	add.s32 	%r92, %r92, %r25;
	add.s32 	%r91, %r91, 1;
	setp.ne.s32 	%p22, %r91, 0;
	@%p22 bra 	$L__BB1_10;
$L__BB1_11:
	setp.lt.u32 	%p23, %r23, 3;
	@%p23 bra 	$L__BB1_13;
$L__BB1_12:
	setp.lt.s32 	%p24, %r38, %r1;
	setp.lt.s32 	%p25, %r94, %r22;
	mad.lo.s32 	%r80, %r1, %r94, %r38;
	cvt.s64.s32 	%rd40, %r80;
	selp.b64 	%rd41, %rd40, -1, %p25;
	selp.b64 	%rd42, %rd41, -1, %p24;
	shl.b64 	%rd43, %rd42, 3;
	add.s64 	%rd44, %rd1, %rd43;
	ld.global.f64 	%fd21, [%rd44];
	ld.global.f64 	%fd22, [%rd3];
	div.rn.f64 	%fd23, %fd21, %fd22;
	st.global.f64 	[%rd44], %fd23;
	add.s32 	%r81, %r94, %r6;
	setp.lt.s32 	%p26, %r81, %r22;
	mad.lo.s32 	%r82, %r1, %r81, %r38;
	cvt.s64.s32 	%rd45, %r82;
	selp.b64 	%rd46, %rd45, -1, %p26;
	selp.b64 	%rd47, %rd46, -1, %p24;
	shl.b64 	%rd48, %rd47, 3;
	add.s64 	%rd49, %rd1, %rd48;
	ld.global.f64 	%fd24, [%rd49];
	ld.global.f64 	%fd25, [%rd3];
	div.rn.f64 	%fd26, %fd24, %fd25;
	st.global.f64 	[%rd49], %fd26;
	add.s32 	%r83, %r81, %r6;
	setp.lt.s32 	%p27, %r83, %r22;
	mad.lo.s32 	%r84, %r1, %r83, %r38;
	cvt.s64.s32 	%rd50, %r84;
	selp.b64 	%rd51, %rd50, -1, %p27;
	selp.b64 	%rd52, %rd51, -1, %p24;
	shl.b64 	%rd53, %rd52, 3;
	add.s64 	%rd54, %rd1, %rd53;
	ld.global.f64 	%fd27, [%rd54];
	ld.global.f64 	%fd28, [%rd3];
	div.rn.f64 	%fd29, %fd27, %fd28;
	st.global.f64 	[%rd54], %fd29;
	add.s32 	%r85, %r83, %r6;
	setp.lt.s32 	%p28, %r85, %r22;
	mad.lo.s32 	%r86, %r1, %r85, %r38;
	cvt.s64.s32 	%rd55, %r86;
	selp.b64 	%rd56, %rd55, -1, %p28;
	selp.b64 	%rd57, %rd56, -1, %p24;
	shl.b64 	%rd58, %rd57, 3;
	add.s64 	%rd59, %rd1, %rd58;
	ld.global.f64 	%fd30, [%rd59];
	ld.global.f64 	%fd31, [%rd3];
	div.rn.f64 	%fd32, %fd30, %fd31;
	st.global.f64 	[%rd59], %fd32;
	add.s32 	%r94, %r85, %r6;
	setp.lt.s32 	%p29, %r94, %r22;
	@%p29 bra 	$L__BB1_12;
$L__BB1_13:
	ret;
$L__BB1_14:
	setp.lt.s32 	%p11, %r38, %r1;
	setp.lt.s32 	%p12, %r95, %r41;
	mad.lo.s32 	%r63, %r1, %r95, %r38;
	cvt.s64.s32 	%rd15, %r63;
	selp.b64 	%rd16, %rd15, -1, %p12;
	selp.b64 	%rd17, %rd16, -1, %p11;
	shl.b64 	%rd18, %rd17, 3;
	add.s64 	%rd19, %rd2, %rd18;
	ld.global.f64 	%fd6, [%rd19];
	ld.global.f64 	%fd7, [%rd3];
	div.rn.f64 	%fd8, %fd6, %fd7;
	st.global.f64 	[%rd19], %fd8;
	add.s32 	%r64, %r95, %r6;
	setp.lt.s32 	%p13, %r64, %r41;
	mad.lo.s32 	%r65, %r1, %r64, %r38;
	cvt.s64.s32 	%rd20, %r65;
	selp.b64 	%rd21, %rd20, -1, %p13;
	selp.b64 	%rd22, %rd21, -1, %p11;
	shl.b64 	%rd23, %rd22, 3;
	add.s64 	%rd24, %rd2, %rd23;
	ld.global.f64 	%fd9, [%rd24];
	ld.global.f64 	%fd10, [%rd3];
	div.rn.f64 	%fd11, %fd9, %fd10;
	st.global.f64 	[%rd24], %fd11;
	add.s32 	%r66, %r64, %r6;
	setp.lt.s32 	%p14, %r66, %r41;
	mad.lo.s32 	%r67, %r1, %r66, %r38;
	cvt.s64.s32 	%rd25, %r67;
	selp.b64 	%rd26, %rd25, -1, %p14;
	selp.b64 	%rd27, %rd26, -1, %p11;
	shl.b64 	%rd28, %rd27, 3;
	add.s64 	%rd29, %rd2, %rd28;
	ld.global.f64 	%fd12, [%rd29];
	ld.global.f64 	%fd13, [%rd3];
	div.rn.f64 	%fd14, %fd12, %fd13;
	st.global.f64 	[%rd29], %fd14;
	add.s32 	%r68, %r66, %r6;
	setp.lt.s32 	%p15, %r68, %r41;
	mad.lo.s32 	%r69, %r1, %r68, %r38;
	cvt.s64.s32 	%rd30, %r69;
	selp.b64 	%rd31, %rd30, -1, %p15;
	selp.b64 	%rd32, %rd31, -1, %p11;
	shl.b64 	%rd33, %rd32, 3;
	add.s64 	%rd34, %rd2, %rd33;
	ld.global.f64 	%fd15, [%rd34];
	ld.global.f64 	%fd16, [%rd3];
	div.rn.f64 	%fd17, %fd15, %fd16;
	st.global.f64 	[%rd34], %fd17;
	add.s32 	%r95, %r68, %r6;
	setp.lt.s32 	%p16, %r95, %r41;
	@%p16 bra 	$L__BB1_14;
	bra.uni 	$L__BB1_7;

}
	// .globl	_Z10GaussFirstPdS_ii
.visible .entry _Z10GaussFirstPdS_ii(
	.param .u64 .ptr .align 1 _Z10GaussFirstPdS_ii_param_0,
	.param .u64 .ptr .align 1 _Z10GaussFirstPdS_ii_param_1,
	.param .u32 _Z10GaussFirstPdS_ii_param_2,
	.param .u32 _Z10GaussFirstPdS_ii_param_3
)
{
	.reg .pred 	%p<51>;
	.reg .b32 	%r<126>;
	.reg .b64 	%rd<143>;
	.reg .b64 	%fd<74>;

	ld.param.u64 	%rd9, [_Z10GaussFirstPdS_ii_param_0];
	ld.param.u64 	%rd10, [_Z10GaussFirstPdS_ii_param_1];
	ld.param.u32 	%r33, [_Z10GaussFirstPdS_ii_param_2];
	ld.param.u32 	%r35, [_Z10GaussFirstPdS_ii_param_3];
	cvta.to.global.u64 	%rd1, %rd10;
	cvta.to.global.u64 	%rd2, %rd9;
	ld.const.u32 	%r1, [SIZE_N];
	setp.lt.s32 	%p1, %r33, %r1;
	ld.const.u32 	%r36, [SIZE_M];
	setp.lt.s32 	%p2, %r35, %r36;
	mul.lo.s32 	%r3, %r1, %r35;
	add.s32 	%r37, %r3, %r33;
	cvt.s64.s32 	%rd11, %r37;
	selp.b64 	%rd12, %rd11, -1, %p2;
	selp.b64 	%rd13, %rd12, -1, %p1;
	shl.b64 	%rd14, %rd13, 3;
	add.s64 	%rd15, %rd2, %rd14;
	ld.global.f64 	%fd2, [%rd15];
	abs.f64 	%fd3, %fd2;
	setp.leu.f64 	%p3, %fd3, 0d3E7AD7F29ABCAF48;
	@%p3 bra 	$L__BB2_18;
	mov.u32 	%r38, %ntid.x;
	mov.u32 	%r39, %ctaid.x;
	mov.u32 	%r40, %tid.x;
	mov.u32 	%r41, %ntid.y;
	mov.u32 	%r42, %ctaid.y;
	mul.lo.s32 	%r4, %r41, %r42;
	mov.u32 	%r5, %tid.y;
	add.s32 	%r6, %r4, %r5;
	mov.u32 	%r43, %nctaid.y;
	mul.lo.s32 	%r7, %r41, %r43;
	mad.lo.s32 	%r44, %r38, %r39, %r40;
	add.s32 	%r45, %r44, %r33;
	add.s32 	%r121, %r45, 1;
	setp.ge.s32 	%p4, %r121, %r1;
	@%p4 bra 	$L__BB2_18;
	setp.lt.s32 	%p5, %r33, %r1;
	add.s32 	%r46, %r6, %r35;
	add.s32 	%r9, %r46, 1;
	ld.const.u32 	%r47, [SIZE_K];
	add.s32 	%r48, %r5, %r35;
	add.s32 	%r49, %r7, %r4;
	add.s32 	%r50, %r48, %r49;
	add.s32 	%r51, %r50, 1;
	max.s32 	%r52, %r36, %r51;
	not.b32 	%r53, %r49;
	add.s32 	%r54, %r52, %r53;
	sub.s32 	%r55, %r54, %r48;
	setp.ne.s32 	%p6, %r55, 0;
	selp.u32 	%r56, 1, 0, %p6;
	selp.s32 	%r57, -1, 0, %p6;
	add.s32 	%r58, %r55, %r57;
	div.u32 	%r59, %r58, %r7;
	add.s32 	%r11, %r59, %r56;
	add.s32 	%r60, %r5, %r49;
	max.s32 	%r61, %r47, %r60;
	setp.lt.s32 	%p7, %r60, %r47;
	selp.u32 	%r62, 1, 0, %p7;
	add.s32 	%r63, %r60, %r62;
	sub.s32 	%r64, %r61, %r63;
	div.u32 	%r65, %r64, %r7;
	add.s32 	%r12, %r65, %r62;
	mad.lo.s32 	%r13, %r1, %r46, %r1;
	add.s32 	%r14, %r9, %r7;
	setp.lt.s32 	%p8, %r14, %r36;
	mul.lo.s32 	%r15, %r1, %r14;
	add.s32 	%r66, %r15, %r33;
	cvt.s64.s32 	%rd16, %r66;
	selp.b64 	%rd17, %rd16, -1, %p8;
	selp.b64 	%rd18, %rd17, -1, %p5;
	shl.b64 	%rd19, %rd18, 3;
	add.s64 	%rd3, %rd2, %rd19;
	add.s32 	%r16, %r14, %r7;
	setp.lt.s32 	%p9, %r16, %r36;
	mul.lo.s32 	%r17, %r1, %r16;
	add.s32 	%r67, %r17, %r33;
	cvt.s64.s32 	%rd20, %r67;
	selp.b64 	%rd21, %rd20, -1, %p9;
	selp.b64 	%rd22, %rd21, -1, %p5;
	shl.b64 	%rd23, %rd22, 3;
	add.s64 	%rd4, %rd2, %rd23;
	mul.lo.s32 	%r18, %r1, %r6;
	add.s32 	%r68, %r18, %r33;
	selp.b32 	%r69, %r68, -1, %p5;
	mul.wide.s32 	%rd24, %r69, 8;
	add.s64 	%rd5, %rd1, %rd24;
	add.s32 	%r19, %r6, %r7;
	setp.lt.s32 	%p10, %r19, %r47;
	mul.lo.s32 	%r20, %r1, %r19;
	add.s32 	%r70, %r20, %r33;
	cvt.s64.s32 	%rd25, %r70;
	selp.b64 	%rd26, %rd25, -1, %p10;
	selp.b64 	%rd27, %rd26, -1, %p5;
	shl.b64 	%rd28, %rd27, 3;
	add.s64 	%rd6, %rd1, %rd28;
	add.s32 	%r21, %r19, %r7;
	setp.lt.s32 	%p11, %r21, %r47;
	mul.lo.s32 	%r22, %r1, %r21;
	add.s32 	%r71, %r22, %r33;
	cvt.s64.s32 	%rd29, %r71;
	selp.b64 	%rd30, %rd29, -1, %p11;
	selp.b64 	%rd31, %rd30, -1, %p5;
	shl.b64 	%rd32, %rd31, 3;
	add.s64 	%rd7, %rd1, %rd32;
$L__BB2_3:
	setp.lt.s32 	%p12, %r35, %r36;
	setp.lt.s32 	%p13, %r121, %r1;
	add.s32 	%r72, %r3, %r121;
	cvt.s64.s32 	%rd33, %r72;
	selp.b64 	%rd34, %rd33, -1, %p12;
	selp.b64 	%rd35, %rd34, -1, %p13;
	shl.b64 	%rd36, %rd35, 3;
	add.s64 	%rd8, %rd2, %rd36;
	ld.global.f64 	%fd1, [%rd8];
	abs.f64 	%fd4, %fd1;
	setp.leu.f64 	%p14, %fd4, 0d3E7AD7F29ABCAF48;
	@%p14 bra 	$L__BB2_17;
	setp.ge.s32 	%p15, %r9, %r36;
	@%p15 bra 	$L__BB2_10;
	and.b32  	%r73, %r11, 3;
	setp.eq.s32 	%p16, %r73, 3;
	mov.u32 	%r122, %r9;
	@%p16 bra 	$L__BB2_9;
	setp.lt.s32 	%p17, %r121, %r1;
	and.b32  	%r74, %r11, 3;
	setp.eq.s32 	%p18, %r74, 0;
	setp.lt.s32 	%p19, %r33, %r1;
	add.s32 	%r75, %r13, %r33;
	selp.b32 	%r76, %r75, -1, %p19;
	mul.wide.s32 	%rd37, %r76, 8;
	add.s64 	%rd38, %rd2, %rd37;
	ld.global.f64 	%fd5, [%rd38];
	mul.f64 	%fd6, %fd5, %fd1;
	add.s32 	%r77, %r13, %r121;
	selp.b32 	%r78, %r77, -1, %p17;
	mul.wide.s32 	%rd39, %r78, 8;
	add.s64 	%rd40, %rd2, %rd39;
	ld.global.f64 	%fd7, [%rd40];
	sub.f64 	%fd8, %fd7, %fd6;
	st.global.f64 	[%rd40], %fd8;
	mov.u32 	%r122, %r14;
	@%p18 bra 	$L__BB2_9;
	setp.lt.s32 	%p20, %r121, %r1;
	and.b32  	%r79, %r11, 3;
	setp.eq.s32 	%p21, %r79, 1;
	setp.lt.s32 	%p22, %r14, %r36;
	ld.global.f64 	%fd9, [%rd3];
	ld.global.f64 	%fd10, [%rd8];
	mul.f64 	%fd11, %fd9, %fd10;
	add.s32 	%r80, %r15, %r121;
	cvt.s64.s32 	%rd41, %r80;
	selp.b64 	%rd42, %rd41, -1, %p22;
	selp.b64 	%rd43, %rd42, -1, %p20;
	shl.b64 	%rd44, %rd43, 3;
	add.s64 	%rd45, %rd2, %rd44;
	ld.global.f64 	%fd12, [%rd45];
	sub.f64 	%fd13, %fd12, %fd11;
	st.global.f64 	[%rd45], %fd13;
	mov.u32 	%r122, %r16;
	@%p21 bra 	$L__BB2_9;
	add.s32 	%r122, %r16, %r7;
	setp.lt.s32 	%p24, %r16, %r36;
	ld.global.f64 	%fd14, [%rd4];
	ld.global.f64 	%fd15, [%rd8];
	mul.f64 	%fd16, %fd14, %fd15;
	add.s32 	%r81, %r17, %r121;
	cvt.s64.s32 	%rd46, %r81;
	selp.b64 	%rd47, %rd46, -1, %p24;
	selp.b64 	%rd48, %rd47, -1, %p20;
	shl.b64 	%rd49, %rd48, 3;
	add.s64 	%rd50, %rd2, %rd49;
	ld.global.f64 	%fd17, [%rd50];
	sub.f64 	%fd18, %fd17, %fd16;
	st.global.f64 	[%rd50], %fd18;
$L__BB2_9:
	setp.lt.u32 	%p25, %r11, 3;
	@%p25 bra 	$L__BB2_10;
	bra.uni 	$L__BB2_19;
$L__BB2_10:
	setp.ge.s32 	%p33, %r6, %r47;
	@%p33 bra 	$L__BB2_17;
	and.b32  	%r97, %r12, 3;
	setp.eq.s32 	%p34, %r97, 3;
	mov.u32 	%r123, %r6;
	@%p34 bra 	$L__BB2_15;
	and.b32  	%r98, %r12, 3;
	setp.eq.s32 	%p36, %r98, 0;
	ld.global.f64 	%fd39, [%rd5];
	ld.global.f64 	%fd40, [%rd8];
	mul.f64 	%fd41, %fd39, %fd40;
	add.s32 	%r99, %r18, %r121;
	selp.b32 	%r100, %r99, -1, %p13;
	mul.wide.s32 	%rd91, %r100, 8;
	add.s64 	%rd92, %rd1, %rd91;
	ld.global.f64 	%fd42, [%rd92];
	sub.f64 	%fd43, %fd42, %fd41;
	st.global.f64 	[%rd92], %fd43;
	mov.u32 	%r123, %r19;
	@%p36 bra 	$L__BB2_15;
	and.b32  	%r101, %r12, 3;
	setp.eq.s32 	%p38, %r101, 1;
	ld.global.f64 	%fd44, [%rd6];
	ld.global.f64 	%fd45, [%rd8];
	mul.f64 	%fd46, %fd44, %fd45;
	add.s32 	%r102, %r20, %r121;
	cvt.s64.s32 	%rd93, %r102;
	selp.b64 	%rd94, %rd93, -1, %p10;
	selp.b64 	%rd95, %rd94, -1, %p13;
	shl.b64 	%rd96, %rd95, 3;
	add.s64 	%rd97, %rd1, %rd96;
	ld.global.f64 	%fd47, [%rd97];
	sub.f64 	%fd48, %fd47, %fd46;
	st.global.f64 	[%rd97], %fd48;
	mov.u32 	%r123, %r21;
	@%p38 bra 	$L__BB2_15;
	add.s32 	%r123, %r21, %r7;
	ld.global.f64 	%fd49, [%rd7];
	ld.global.f64 	%fd50, [%rd8];
	mul.f64 	%fd51, %fd49, %fd50;
	add.s32 	%r103, %r22, %r121;
	cvt.s64.s32 	%rd98, %r103;
	selp.b64 	%rd99, %rd98, -1, %p11;
	selp.b64 	%rd100, %rd99, -1, %p13;
	shl.b64 	%rd101, %rd100, 3;
	add.s64 	%rd102, %rd1, %rd101;
	ld.global.f64 	%fd52, [%rd102];
	sub.f64 	%fd53, %fd52, %fd51;
	st.global.f64 	[%rd102], %fd53;
$L__BB2_15:
	setp.lt.u32 	%p42, %r12, 3;
	@%p42 bra 	$L__BB2_17;
$L__BB2_16:
	setp.lt.s32 	%p45, %r123, %r47;
	mul.lo.s32 	%r104, %r1, %r123;
	add.s32 	%r105, %r104, %r33;
	cvt.s64.s32 	%rd103, %r105;
	selp.b64 	%rd104, %rd103, -1, %p45;
	selp.b64 	%rd105, %rd104, -1, %p5;
	shl.b64 	%rd106, %rd105, 3;
	add.s64 	%rd107, %rd1, %rd106;
	ld.global.f64 	%fd54, [%rd107];
	ld.global.f64 	%fd55, [%rd8];
	mul.f64 	%fd56, %fd54, %fd55;
	add.s32 	%r106, %r104, %r121;
	cvt.s64.s32 	%rd108, %r106;
	selp.b64 	%rd109, %rd108, -1, %p45;
	selp.b64 	%rd110, %rd109, -1, %p13;
	shl.b64 	%rd111, %rd110, 3;
	add.s64 	%rd112, %rd1, %rd111;
	ld.global.f64 	%fd57, [%rd112];
	sub.f64 	%fd58, %fd57, %fd56;
	st.global.f64 	[%rd112], %fd58;
	add.s32 	%r107, %r123, %r7;
	setp.lt.s32 	%p46, %r107, %r47;
	mul.lo.s32 	%r108, %r1, %r107;
	add.s32 	%r109, %r108, %r33;
	cvt.s64.s32 	%rd113, %r109;
	selp.b64 	%rd114, %rd113, -1, %p46;
	selp.b64 	%rd115, %rd114, -1, %p5;
	shl.b64 	%rd116, %rd115, 3;
	add.s64 	%rd117, %rd1, %rd116;
	ld.global.f64 	%fd59, [%rd117];
	ld.global.f64 	%fd60, [%rd8];
	mul.f64 	%fd61, %fd59, %fd60;
	add.s32 	%r110, %r108, %r121;
	cvt.s64.s32 	%rd118, %r110;
	selp.b64 	%rd119, %rd118, -1, %p46;
	selp.b64 	%rd120, %rd119, -1, %p13;
	shl.b64 	%rd121, %rd120, 3;
	add.s64 	%rd122, %rd1, %rd121;
	ld.global.f64 	%fd62, [%rd122];
	sub.f64 	%fd63, %fd62, %fd61;
	st.global.f64 	[%rd122], %fd63;
	add.s32 	%r111, %r107, %r7;
	setp.lt.s32 	%p47, %r111, %r47;
	mul.lo.s32 	%r112, %r1, %r111;
	add.s32 	%r113, %r112, %r33;
	cvt.s64.s32 	%rd123, %r113;
	selp.b64 	%rd124, %rd123, -1, %p47;
	selp.b64 	%rd125, %rd124, -1, %p5;
	shl.b64 	%rd126, %rd125, 3;
	add.s64 	%rd127, %rd1, %rd126;
	ld.global.f64 	%fd64, [%rd127];
	ld.global.f64 	%fd65, [%rd8];
	mul.f64 	%fd66, %fd64, %fd65;
	add.s32 	%r114, %r112, %r121;
	cvt.s64.s32 	%rd128, %r114;
	selp.b64 	%rd129, %rd128, -1, %p47;
	selp.b64 	%rd130, %rd129, -1, %p13;
	shl.b64 	%rd131, %rd130, 3;
	add.s64 	%rd132, %rd1, %rd131;
	ld.global.f64 	%fd67, [%rd132];
	sub.f64 	%fd68, %fd67, %fd66;
	st.global.f64 	[%rd132], %fd68;
	add.s32 	%r115, %r111, %r7;
	setp.lt.s32 	%p48, %r115, %r47;
	mul.lo.s32 	%r116, %r1, %r115;
	add.s32 	%r117, %r116, %r33;
	cvt.s64.s32 	%rd133, %r117;
	selp.b64 	%rd134, %rd133, -1, %p48;
	selp.b64 	%rd135, %rd134, -1, %p5;
	shl.b64 	%rd136, %rd135, 3;
	add.s64 	%rd137, %rd1, %rd136;
	ld.global.f64 	%fd69, [%rd137];
	ld.global.f64 	%fd70, [%rd8];
	mul.f64 	%fd71, %fd69, %fd70;
	add.s32 	%r118, %r116, %r121;
	cvt.s64.s32 	%rd138, %r118;
	selp.b64 	%rd139, %rd138, -1, %p48;
	selp.b64 	%rd140, %rd139, -1, %p13;
	shl.b64 	%rd141, %rd140, 3;
	add.s64 	%rd142, %rd1, %rd141;
	ld.global.f64 	%fd72, [%rd142];
	sub.f64 	%fd73, %fd72, %fd71;
	st.global.f64 	[%rd142], %fd73;
	add.s32 	%r123, %r115, %r7;
	setp.lt.s32 	%p49, %r123, %r47;
	@%p49 bra 	$L__BB2_16;
$L__BB2_17:
	mov.u32 	%r119, %ntid.x;
	mov.u32 	%r120, %nctaid.x;
	mad.lo.s32 	%r121, %r119, %r120, %r121;
	setp.lt.s32 	%p50, %r121, %r1;
	@%p50 bra 	$L__BB2_3;
$L__BB2_18:
	ret;
$L__BB2_19:
	setp.lt.s32 	%p26, %r121, %r1;
	setp.lt.s32 	%p27, %r33, %r1;
	setp.lt.s32 	%p28, %r122, %r36;
	mul.lo.s32 	%r82, %r1, %r122;
	add.s32 	%r83, %r82, %r33;
	cvt.s64.s32 	%rd51, %r83;
	selp.b64 	%rd52, %rd51, -1, %p28;
	selp.b64 	%rd53, %rd52, -1, %p27;
	shl.b64 	%rd54, %rd53, 3;
	add.s64 	%rd55, %rd2, %rd54;
	ld.global.f64 	%fd19, [%rd55];
	ld.global.f64 	%fd20, [%rd8];
	mul.f64 	%fd21, %fd19, %fd20;
	add.s32 	%r84, %r82, %r121;
	cvt.s64.s32 	%rd56, %r84;
	selp.b64 	%rd57, %rd56, -1, %p28;
	selp.b64 	%rd58, %rd57, -1, %p26;
	shl.b64 	%rd59, %rd58, 3;
	add.s64 	%rd60, %rd2, %rd59;
	ld.global.f64 	%fd22, [%rd60];
	sub.f64 	%fd23, %fd22, %fd21;
	st.global.f64 	[%rd60], %fd23;
	add.s32 	%r85, %r122, %r7;
	setp.lt.s32 	%p29, %r85, %r36;
	mul.lo.s32 	%r86, %r1, %r85;
	add.s32 	%r87, %r86, %r33;
	cvt.s64.s32 	%rd61, %r87;
	selp.b64 	%rd62, %rd61, -1, %p29;
	selp.b64 	%rd63, %rd62, -1, %p27;
	shl.b64 	%rd64, %rd63, 3;
	add.s64 	%rd65, %rd2, %rd64;
	ld.global.f64 	%fd24, [%rd65];
	ld.global.f64 	%fd25, [%rd8];
	mul.f64 	%fd26, %fd24, %fd25;
	add.s32 	%r88, %r86, %r121;
	cvt.s64.s32 	%rd66, %r88;
	selp.b64 	%rd67, %rd66, -1, %p29;
	selp.b64 	%rd68, %rd67, -1, %p26;
	shl.b64 	%rd69, %rd68, 3;
	add.s64 	%rd70, %rd2, %rd69;
	ld.global.f64 	%fd27, [%rd70];
	sub.f64 	%fd28, %fd27, %fd26;
	st.global.f64 	[%rd70], %fd28;
	add.s32 	%r89, %r85, %r7;
	setp.lt.s32 	%p30, %r89, %r36;
	mul.lo.s32 	%r90, %r1, %r89;
	add.s32 	%r91, %r90, %r33;
	cvt.s64.s32 	%rd71, %r91;
	selp.b64 	%rd72, %rd71, -1, %p30;
	selp.b64 	%rd73, %rd72, -1, %p27;
	shl.b64 	%rd74, %rd73, 3;
	add.s64 	%rd75, %rd2, %rd74;
	ld.global.f64 	%fd29, [%rd75];
	ld.global.f64 	%fd30, [%rd8];
	mul.f64 	%fd31, %fd29, %fd30;
	add.s32 	%r92, %r90, %r121;
	cvt.s64.s32 	%rd76, %r92;
	selp.b64 	%rd77, %rd76, -1, %p30;
	selp.b64 	%rd78, %rd77, -1, %p26;
	shl.b64 	%rd79, %rd78, 3;
	add.s64 	%rd80, %rd2, %rd79;
	ld.global.f64 	%fd32, [%rd80];
	sub.f64 	%fd33, %fd32, %fd31;
	st.global.f64 	[%rd80], %fd33;
	add.s32 	%r93, %r89, %r7;
	setp.lt.s32 	%p31, %r93, %r36;
	mul.lo.s32 	%r94, %r1, %r93;
	add.s32 	%r95, %r94, %r33;
	cvt.s64.s32 	%rd81, %r95;
	selp.b64 	%rd82, %rd81, -1, %p31;
	selp.b64 	%rd83, %rd82, -1, %p27;
	shl.b64 	%rd84, %rd83, 3;
	add.s64 	%rd85, %rd2, %rd84;
	ld.global.f64 	%fd34, [%rd85];
	ld.global.f64 	%fd35, [%rd8];
	mul.f64 	%fd36, %fd34, %fd35;
	add.s32 	%r96, %r94, %r121;
	cvt.s64.s32 	%rd86, %r96;
	selp.b64 	%rd87, %rd86, -1, %p31;
	selp.b64 	%rd88, %rd87, -1, %p26;
	shl.b64 	%rd89, %rd88, 3;
	add.s64 	%rd90, %rd2, %rd89;
	ld.global.f64 	%fd37, [%rd90];
	sub.f64 	%fd38, %fd37, %fd36;
	st.global.f64 	[%rd90], %fd38;
	add.s32 	%r122, %r93, %r7;
	setp.lt.s32 	%p32, %r122, %r36;
	@%p32 bra 	$L__BB2_19;
	bra.uni 	$L__BB2_10;

}
	// .globl	_Z11GaussSecondPdS_ii
.visible .entry _Z11GaussSecondPdS_ii(
	.param .u64 .ptr .align 1 _Z11GaussSecondPdS_ii_param_0,
	.param .u64 .ptr .align 1 _Z11GaussSecondPdS_ii_param_1,
	.param .u32 _Z11GaussSecondPdS_ii_param_2,
	.param .u32 _Z11GaussSecondPdS_ii_param_3
)
{
	.reg .pred 	%p<25>;
	.reg .b32 	%r<69>;
	.reg .b64 	%rd<75>;
	.reg .b64 	%fd<36>;

	ld.param.u64 	%rd7, [_Z11GaussSecondPdS_ii_param_1];
	ld.param.u32 	%r20, [_Z11GaussSecondPdS_ii_param_2];
	cvta.to.global.u64 	%rd1, %rd7;
	mov.u32 	%r1, %ntid.x;
	mov.u32 	%r22, %ctaid.x;
	mov.u32 	%r23, %tid.x;
	mad.lo.s32 	%r24, %r1, %r22, %r23;
	mov.u32 	%r25, %ntid.y;
	mov.u32 	%r26, %ctaid.y;
	mov.u32 	%r27, %tid.y;
	mad.lo.s32 	%r2, %r25, %r26, %r27;
	mov.u32 	%r28, %nctaid.y;
	mul.lo.s32 	%r3, %r25, %r28;
	not.b32 	%r29, %r24;
	add.s32 	%r66, %r20, %r29;
	setp.lt.s32 	%p1, %r66, 0;
	@%p1 bra 	$L__BB3_10;
	ld.const.u32 	%r5, [SIZE_K];
	ld.const.u32 	%r6, [SIZE_N];
	setp.lt.s32 	%p2, %r20, %r6;
	add.s32 	%r7, %r2, %r3;
	max.s32 	%r30, %r5, %r7;
	setp.lt.s32 	%p3, %r7, %r5;
	selp.u32 	%r31, 1, 0, %p3;
	add.s32 	%r32, %r7, %r31;
	sub.s32 	%r33, %r30, %r32;
	div.u32 	%r34, %r33, %r3;
	add.s32 	%r8, %r34, %r31;
	mul.lo.s32 	%r9, %r6, %r2;
	add.s32 	%r35, %r9, %r20;
	selp.b32 	%r36, %r35, -1, %p2;
	mul.wide.s32 	%rd8, %r36, 8;
	add.s64 	%rd2, %rd1, %rd8;
	mul.lo.s32 	%r10, %r6, %r7;
	add.s32 	%r37, %r10, %r20;
	cvt.s64.s32 	%rd9, %r37;
	selp.b64 	%rd10, %rd9, -1, %p3;
	selp.b64 	%rd11, %rd10, -1, %p2;
	shl.b64 	%rd12, %rd11, 3;
	add.s64 	%rd3, %rd1, %rd12;
	add.s32 	%r11, %r7, %r3;
	setp.lt.s32 	%p4, %r11, %r5;
	mul.lo.s32 	%r12, %r6, %r11;
	add.s32 	%r38, %r12, %r20;
	cvt.s64.s32 	%rd13, %r38;
	selp.b64 	%rd14, %rd13, -1, %p4;
	selp.b64 	%rd15, %rd14, -1, %p2;
	shl.b64 	%rd16, %rd15, 3;
	add.s64 	%rd4, %rd1, %rd16;
	mov.u32 	%r39, %nctaid.x;
	mul.lo.s32 	%r13, %r1, %r39;
$L__BB3_2:
	setp.ge.s32 	%p5, %r2, %r5;
	@%p5 bra 	$L__BB3_9;
	ld.param.u32 	%r65, [_Z11GaussSecondPdS_ii_param_3];
	ld.param.u64 	%rd74, [_Z11GaussSecondPdS_ii_param_0];
	and.b32  	%r40, %r8, 3;
	setp.eq.s32 	%p6, %r40, 3;
	ld.const.u32 	%r41, [SIZE_M];
	setp.lt.s32 	%p7, %r65, %r41;
	setp.lt.s32 	%p8, %r66, %r6;
	mad.lo.s32 	%r43, %r6, %r65, %r66;
	cvt.s64.s32 	%rd17, %r43;
	selp.b64 	%rd18, %rd17, -1, %p7;
	selp.b64 	%rd19, %rd18, -1, %p8;
	cvta.to.global.u64 	%rd20, %rd74;
	shl.b64 	%rd21, %rd19, 3;
	add.s64 	%rd5, %rd20, %rd21;
	mov.u32 	%r67, %r2;
	@%p6 bra 	$L__BB3_7;
	setp.eq.s32 	%p10, %r40, 0;
	ld.global.f64 	%fd1, [%rd2];
	ld.global.f64 	%fd2, [%rd5];
	mul.f64 	%fd3, %fd1, %fd2;
	add.s32 	%r45, %r9, %r66;
	selp.b32 	%r46, %r45, -1, %p8;
	mul.wide.s32 	%rd22, %r46, 8;
	add.s64 	%rd23, %rd1, %rd22;
	ld.global.f64 	%fd4, [%rd23];
	sub.f64 	%fd5, %fd4, %fd3;
	st.global.f64 	[%rd23], %fd5;
	mov.u32 	%r67, %r7;
	@%p10 bra 	$L__BB3_7;
	setp.eq.s32 	%p12, %r40, 1;
	setp.lt.s32 	%p13, %r7, %r5;
	ld.global.f64 	%fd6, [%rd3];
	ld.global.f64 	%fd7, [%rd5];
	mul.f64 	%fd8, %fd6, %fd7;
	add.s32 	%r48, %r10, %r66;
	cvt.s64.s32 	%rd24, %r48;
	selp.b64 	%rd25, %rd24, -1, %p13;
	selp.b64 	%rd26, %rd25, -1, %p8;
	shl.b64 	%rd27, %rd26, 3;
	add.s64 	%rd28, %rd1, %rd27;
	ld.global.f64 	%fd9, [%rd28];
	sub.f64 	%fd10, %fd9, %fd8;
	st.global.f64 	[%rd28], %fd10;
	mov.u32 	%r67, %r11;
	@%p12 bra 	$L__BB3_7;
	add.s32 	%r67, %r11, %r3;
	setp.lt.s32 	%p15, %r11, %r5;
	ld.global.f64 	%fd11, [%rd4];
	ld.global.f64 	%fd12, [%rd5];
	mul.f64 	%fd13, %fd11, %fd12;
	add.s32 	%r49, %r12, %r66;
	cvt.s64.s32 	%rd29, %r49;
	selp.b64 	%rd30, %rd29, -1, %p15;
	selp.b64 	%rd31, %rd30, -1, %p8;
	shl.b64 	%rd32, %rd31, 3;
	add.s64 	%rd33, %rd1, %rd32;
	ld.global.f64 	%fd14, [%rd33];
	sub.f64 	%fd15, %fd14, %fd13;
	st.global.f64 	[%rd33], %fd15;
$L__BB3_7:
	setp.lt.u32 	%p16, %r8, 3;
	@%p16 bra 	$L__BB3_9;
$L__BB3_8:
	setp.lt.s32 	%p17, %r66, %r6;
	setp.lt.s32 	%p18, %r20, %r6;
	setp.lt.s32 	%p19, %r67, %r5;
	mul.lo.s32 	%r50, %r6, %r67;
	add.s32 	%r51, %r50, %r20;
	cvt.s64.s32 	%rd34, %r51;
	selp.b64 	%rd35, %rd34, -1, %p19;
	selp.b64 	%rd36, %rd35, -1, %p18;
	shl.b64 	%rd37, %rd36, 3;
	add.s64 	%rd38, %rd1, %rd37;
	ld.global.f64 	%fd16, [%rd38];
	ld.global.f64 	%fd17, [%rd5];
	mul.f64 	%fd18, %fd16, %fd17;
	add.s32 	%r52, %r50, %r66;
	cvt.s64.s32 	%rd39, %r52;
	selp.b64 	%rd40, %rd39, -1, %p19;
	selp.b64 	%rd41, %rd40, -1, %p17;
	shl.b64 	%rd42, %rd41, 3;
	add.s64 	%rd43, %rd1, %rd42;
	ld.global.f64 	%fd19, [%rd43];
	sub.f64 	%fd20, %fd19, %fd18;
	st.global.f64 	[%rd43], %fd20;
	add.s32 	%r53, %r67, %r3;
	setp.lt.s32 	%p20, %r53, %r5;
	mul.lo.s32 	%r54, %r6, %r53;
	add.s32 	%r55, %r54, %r20;
	cvt.s64.s32 	%rd44, %r55;
	selp.b64 	%rd45, %rd44, -1, %p20;
	selp.b64 	%rd46, %rd45, -1, %p18;
	shl.b64 	%rd47, %rd46, 3;
	add.s64 	%rd48, %rd1, %rd47;
	ld.global.f64 	%fd21, [%rd48];
	ld.global.f64 	%fd22, [%rd5];
	mul.f64 	%fd23, %fd21, %fd22;
	add.s32 	%r56, %r54, %r66;
	cvt.s64.s32 	%rd49, %r56;
	selp.b64 	%rd50, %rd49, -1, %p20;
	selp.b64 	%rd51, %rd50, -1, %p17;
	shl.b64 	%rd52, %rd51, 3;
	add.s64 	%rd53, %rd1, %rd52;
	ld.global.f64 	%fd24, [%rd53];
	sub.f64 	%fd25, %fd24, %fd23;
	st.global.f64 	[%rd53], %fd25;
	add.s32 	%r57, %r53, %r3;
	setp.lt.s32 	%p21, %r57, %r5;
	mul.lo.s32 	%r58, %r6, %r57;
	add.s32 	%r59, %r58, %r20;
	cvt.s64.s32 	%rd54, %r59;
	selp.b64 	%rd55, %rd54, -1, %p21;
	selp.b64 	%rd56, %rd55, -1, %p18;
	shl.b64 	%rd57, %rd56, 3;
	add.s64 	%rd58, %rd1, %rd57;
	ld.global.f64 	%fd26, [%rd58];
	ld.global.f64 	%fd27, [%rd5];
	mul.f64 	%fd28, %fd26, %fd27;
	add.s32 	%r60, %r58, %r66;
	cvt.s64.s32 	%rd59, %r60;
	selp.b64 	%rd60, %rd59, -1, %p21;
	selp.b64 	%rd61, %rd60, -1, %p17;
	shl.b64 	%rd62, %rd61, 3;
	add.s64 	%rd63, %rd1, %rd62;
	ld.global.f64 	%fd29, [%rd63];
	sub.f64 	%fd30, %fd29, %fd28;
	st.global.f64 	[%rd63], %fd30;
	add.s32 	%r61, %r57, %r3;
	setp.lt.s32 	%p22, %r61, %r5;
	mul.lo.s32 	%r62, %r6, %r61;
	add.s32 	%r63, %r62, %r20;
	cvt.s64.s32 	%rd64, %r63;
	selp.b64 	%rd65, %rd64, -1, %p22;
	selp.b64 	%rd66, %rd65, -1, %p18;
	shl.b64 	%rd67, %rd66, 3;
	add.s64 	%rd68, %rd1, %rd67;
	ld.global.f64 	%fd31, [%rd68];
	ld.global.f64 	%fd32, [%rd5];
	mul.f64 	%fd33, %fd31, %fd32;
	add.s32 	%r64, %r62, %r66;
	cvt.s64.s32 	%rd69, %r64;
	selp.b64 	%rd70, %rd69, -1, %p22;
	selp.b64 	%rd71, %rd70, -1, %p17;
	shl.b64 	%rd72, %rd71, 3;
	add.s64 	%rd73, %rd1, %rd72;
	ld.global.f64 	%fd34, [%rd73];
	sub.f64 	%fd35, %fd34, %fd33;
	st.global.f64 	[%rd73], %fd35;
	add.s32 	%r67, %r61, %r3;
	setp.lt.s32 	%p23, %r67, %r5;
	@%p23 bra 	$L__BB3_8;
$L__BB3_9:
	sub.s32 	%r66, %r66, %r13;
	setp.gt.s32 	%p24, %r66, -1;
	@%p24 bra 	$L__BB3_2;
$L__BB3_10:
	ret;

}
	// .globl	_ZN6thrust24THRUST_300001_SM_1000_NS8cuda_cub4core6detail13_kernel_agentINS1_8__reduce11ReduceAgentINS0_12zip_iteratorIN4cuda3std3__45tupleIJNS0_10device_ptrIdEENS0_17counting_iteratorIlNS0_11use_defaultESF_SF_EEEEEEEPNSB_IJdlEEESJ_iNS1_9__extrema9arg_max_fIdl10ComparatorEEEEJSI_SK_iSO_EEEvDpT0_
.visible .entry _ZN6thrust24THRUST_300001_SM_1000_NS8cuda_cub4core6detail13_kernel_agentINS1_8__reduce11ReduceAgentINS0_12zip_iteratorIN4cuda3std3__45tupleIJNS0_10device_ptrIdEENS0_17counting_iteratorIlNS0_11use_defaultESF_SF_EEEEEEEPNSB_IJdlEEESJ_iNS1_9__extrema9arg_max_fIdl10ComparatorEEEEJSI_SK_iSO_EEEvDpT0_(
	.param .align 8 .b8 _ZN6thrust24THRUST_300001_SM_1000_NS8cuda_cub4core6detail13_kernel_agentINS1_8__reduce11ReduceAgentINS0_12zip_iteratorIN4cuda3std3__45tupleIJNS0_10device_ptrIdEENS0_17counting_iteratorIlNS0_11use_defaultESF_SF_EEEEEEEPNSB_IJdlEEESJ_iNS1_9__extrema9arg_max_fIdl10ComparatorEEEEJSI_SK_iSO_EEEvDpT0__param_0[16],
	.param .u64 .ptr .align 1 _ZN6thrust24THRUST_300001_SM_1000_NS8cuda_cub4core6detail13_kernel_agentINS1_8__reduce11ReduceAgentINS0_12zip_iteratorIN4cuda3std3__45tupleIJNS0_10device_ptrIdEENS0_17counting_iteratorIlNS0_11use_defaultESF_SF_EEEEEEEPNSB_IJdlEEESJ_iNS1_9__extrema9arg_max_fIdl10ComparatorEEEEJSI_SK_iSO_EEEvDpT0__param_1,
	.param .u32 _ZN6thrust24THRUST_300001_SM_1000_NS8cuda_cub4core6detail13_kernel_agentINS1_8__reduce11ReduceAgentINS0_12zip_iteratorIN4cuda3std3__45tupleIJNS0_10device_ptrIdEENS0_17counting_iteratorIlNS0_11use_defaultESF_SF_EEEEEEEPNSB_IJdlEEESJ_iNS1_9__extrema9arg_max_fIdl10ComparatorEEEEJSI_SK_iSO_EEEvDpT0__param_2,
	.param .align 1 .b8 _ZN6thrust24THRUST_300001_SM_1000_NS8cuda_cub4core6detail13_kernel_agentINS1_8__reduce11ReduceAgentINS0_12zip_iteratorIN4cuda3std3__45tupleIJNS0_10device_ptrIdEENS0_17counting_iteratorIlNS0_11use_defaultESF_SF_EEEEEEEPNSB_IJdlEEESJ_iNS1_9__extrema9arg_max_fIdl10ComparatorEEEEJSI_SK_iSO_EEEvDpT0__param_3[1]
)
.maxntid 256
{
	.reg .pred 	%p<213>;
	.reg .b32 	%r<400>;
	.reg .b64 	%rd<358>;
	.reg .b64 	%fd<242>;

	ld.param.u64 	%rd199, [_ZN6thrust24THRUST_300001_SM_1000_NS8cuda_cub4core6detail13_kernel_agentINS1_8__reduce11ReduceAgentINS0_12zip_iteratorIN4cuda3std3__45tupleIJNS0_10device_ptrIdEENS0_17counting_iteratorIlNS0_11use_defaultESF_SF_EEEEEEEPNSB_IJdlEEESJ_iNS1_9__extrema9arg_max_fIdl10ComparatorEEEEJSI_SK_iSO_EEEvDpT0__param_0+8];
	ld.param.u64 	%rd198, [_ZN6thrust24THRUST_300001_SM_1000_NS8cuda_cub4core6detail13_kernel_agentINS1_8__reduce11ReduceAgentINS0_12zip_iteratorIN4cuda3std3__45tupleIJNS0_10device_ptrIdEENS0_17counting_iteratorIlNS0_11use_defaultESF_SF_EEEEEEEPNSB_IJdlEEESJ_iNS1_9__extrema9arg_max_fIdl10ComparatorEEEEJSI_SK_iSO_EEEvDpT0__param_0];
	ld.param.u32 	%r36, [_ZN6thrust24THRUST_300001_SM_1000_NS8cuda_cub4core6detail13_kernel_agentINS1_8__reduce11ReduceAgentINS0_12zip_iteratorIN4cuda3std3__45tupleIJNS0_10device_ptrIdEENS0_17counting_iteratorIlNS0_11use_defaultESF_SF_EEEEEEEPNSB_IJdlEEESJ_iNS1_9__extrema9arg_max_fIdl10ComparatorEEEEJSI_SK_iSO_EEEvDpT0__param_2];
	setp.eq.s32 	%p1, %r36, 0;
	@%p1 bra 	$L__BB4_206;
	cvta.to.global.u64 	%rd1, %rd198;
	setp.gt.s32 	%p2, %r36, 1279;
	@%p2 bra 	$L__BB4_122;
	mov.u32 	%r1, %tid.x;
	setp.ge.s32 	%p96, %r1, %r36;
	mov.f64 	%fd188, 0d0000000000000000;
	mov.b64 	%rd299, 0;
	mov.u32 	%r391, %r1;
	@%p96 bra 	$L__BB4_4;
	cvt.u64.u32 	%rd255, %r1;
	mul.wide.u32 	%rd256, %r1, 8;
	add.s64 	%rd257, %rd1, %rd256;
	add.s64 	%rd299, %rd199, %rd255;
	ld.global.f64 	%fd188, [%rd257];
	add.s32 	%r391, %r1, 256;
$L__BB4_4:
	setp.ge.s32 	%p97, %r391, %r36;
	@%p97 bra 	$L__BB4_26;
	not.b32 	%r160, %r391;
	add.s32 	%r4, %r36, %r160;
	and.b32  	%r161, %r4, 768;
	setp.eq.s32 	%p98, %r161, 768;
	@%p98 bra 	$L__BB4_11;
	cvt.u64.u32 	%rd259, %r391;
	add.s64 	%rd290, %rd199, %rd259;
	mul.wide.u32 	%rd260, %r391, 8;
	add.s64 	%rd289, %rd1, %rd260;
	shr.u32 	%r162, %r4, 8;
	add.s32 	%r163, %r162, 1;
	and.b32  	%r164, %r163, 3;
	neg.s32 	%r389, %r164;
$L__BB4_7:
	.pragma "nounroll";
	mov.u64 	%rd9, %rd299;
	mov.f64 	%fd3, %fd188;
	ld.global.f64 	%fd4, [%rd289];
	setp.lt.f64 	%p99, %fd3, %fd4;
	mov.u64 	%rd299, %rd290;
	mov.f64 	%fd188, %fd4;
	@%p99 bra 	$L__BB4_10;
	setp.lt.f64 	%p100, %fd4, %fd3;
	mov.u64 	%rd299, %rd9;
	mov.f64 	%fd188, %fd3;
	@%p100 bra 	$L__BB4_10;
	setp.lt.s64 	%p101, %rd9, %rd290;
	min.s64 	%rd299, %rd9, %rd290;
	selp.f64 	%fd188, %fd3, %fd4, %p101;
$L__BB4_10:
	add.s32 	%r391, %r391, 256;
	add.s64 	%rd290, %rd290, 256;
	add.s64 	%rd289, %rd289, 2048;
	add.s32 	%r389, %r389, 1;
	setp.ne.s32 	%p102, %r389, 0;
	@%p102 bra 	$L__BB4_7;
$L__BB4_11:
	setp.lt.u32 	%p103, %r4, 768;
	@%p103 bra 	$L__BB4_26;
	add.s32 	%r392, %r391, 512;
$L__BB4_13:
	mov.u32 	%r12, %r392;
	add.s32 	%r165, %r12, -512;
	cvt.s64.s32 	%rd261, %r165;
	mul.wide.s32 	%rd262, %r165, 8;
	add.s64 	%rd17, %rd1, %rd262;
	add.s64 	%rd18, %rd199, %rd261;
	ld.global.f64 	%fd10, [%rd17];
	setp.lt.f64 	%p104, %fd188, %fd10;
	mov.u64 	%rd296, %rd18;
	mov.f64 	%fd185, %fd10;
	@%p104 bra 	$L__BB4_16;
	setp.lt.f64 	%p105, %fd10, %fd188;
	mov.u64 	%rd296, %rd299;
	mov.f64 	%fd185, %fd188;
	@%p105 bra 	$L__BB4_16;
	setp.lt.s64 	%p106, %rd299, %rd18;
	min.s64 	%rd296, %rd299, %rd18;
	selp.f64 	%fd185, %fd188, %fd10, %p106;
$L__BB4_16:
	add.s32 	%r166, %r12, -256;
	cvt.s64.s32 	%rd263, %r166;
	add.s64 	%rd21, %rd199, %rd263;
	ld.global.f64 	%fd13, [%rd17+2048];
	setp.lt.f64 	%p107, %fd185, %fd13;
	mov.u64 	%rd297, %rd21;
	mov.f64 	%fd186, %fd13;
	@%p107 bra 	$L__BB4_19;
	setp.lt.f64 	%p108, %fd13, %fd185;
	mov.u64 	%rd297, %rd296;
	mov.f64 	%fd186, %fd185;
	@%p108 bra 	$L__BB4_19;
	setp.lt.s64 	%p109, %rd296, %rd21;
	min.s64 	%rd297, %rd296, %rd21;
	selp.f64 	%fd186, %fd185, %fd13, %p109;
$L__BB4_19:
	cvt.s64.s32 	%rd264, %r12;
	add.s64 	%rd24, %rd199, %rd264;
	ld.global.f64 	%fd16, [%rd17+4096];
	setp.lt.f64 	%p110, %fd186, %fd16;
	mov.u64 	%rd298, %rd24;
	mov.f64 	%fd187, %fd16;
	@%p110 bra 	$L__BB4_22;
	setp.lt.f64 	%p111, %fd16, %fd186;
	mov.u64 	%rd298, %rd297;
	mov.f64 	%fd187, %fd186;
	@%p111 bra 	$L__BB4_22;
	setp.lt.s64 	%p112, %rd297, %rd24;
	min.s64 	%rd298, %rd297, %rd24;
	selp.f64 	%fd187, %fd186, %fd16, %p112;
$L__BB4_22:
	add.s32 	%r167, %r12, 256;
	cvt.s64.s32 	%rd265, %r167;
	add.s64 	%rd27, %rd199, %rd265;
	ld.global.f64 	%fd19, [%rd17+6144];
	setp.lt.f64 	%p113, %fd187, %fd19;
	mov.u64 	%rd299, %rd27;
	mov.f64 	%fd188, %fd19;
	@%p113 bra 	$L__BB4_25;
	setp.lt.f64 	%p114, %fd19, %fd187;
	mov.u64 	%rd299, %rd298;
	mov.f64 	%fd188, %fd187;
	@%p114 bra 	$L__BB4_25;
	setp.lt.s64 	%p115, %rd298, %rd27;
	min.s64 	%rd299, %rd298, %rd27;
	selp.f64 	%fd188, %fd187, %fd19, %p115;
$L__BB4_25:
	add.s32 	%r392, %r12, 1024;
	add.s32 	%r168, %r12, 512;
	setp.lt.s32 	%p116, %r168, %r36;
	@%p116 bra 	$L__BB4_13;
$L__BB4_26:
	setp.lt.s32 	%p117, %r36, 256;
	@%p117 bra 	$L__BB4_71;
	// begin inline asm
	mov.u32 %r282, %laneid;
	// end inline asm
	mov.b64 	%rd276, %fd188;
	mov.b64 	{%r284, %r289}, %rd276;
	mov.b32 	%r300, 1;
	mov.b32 	%r301, 31;
	mov.b32 	%r302, -1;
	// begin inline asm
	shfl.sync.down.b32 %r283, %r284, %r300, %r301, %r302;
	// end inline asm
	// begin inline asm
	shfl.sync.down.b32 %r288, %r289, %r300, %r301, %r302;
	// end inline asm
	mov.b64 	%rd277, {%r283, %r288};
	mov.b64 	%fd23, %rd277;
	mov.b64 	{%r294, %r299}, %rd299;
	// begin inline asm
	shfl.sync.down.b32 %r293, %r294, %r300, %r301, %r302;
	// end inline asm
	// begin inline asm
	shfl.sync.down.b32 %r298, %r299, %r300, %r301, %r302;
	// end inline asm
	mov.b64 	%rd31, {%r293, %r298};
	setp.gt.s32 	%p169, %r282, 30;
	mov.u64 	%rd301, %rd299;
	mov.f64 	%fd190, %fd188;
	@%p169 bra 	$L__BB4_31;
	setp.lt.f64 	%p170, %fd188, %fd23;
	mov.u64 	%rd301, %rd31;
	mov.f64 	%fd190, %fd23;
	@%p170 bra 	$L__BB4_31;
	setp.gt.f64 	%p171, %fd188, %fd23;
	mov.u64 	%rd301, %rd299;
	mov.f64 	%fd190, %fd188;
	@%p171 bra 	$L__BB4_31;
	setp.lt.s64 	%p172, %rd299, %rd31;
	min.s64 	%rd301, %rd299, %rd31;
	selp.f64 	%fd190, %fd188, %fd23, %p172;
$L__BB4_31:
	mov.b64 	%rd278, %fd190;
	mov.b64 	{%r304, %r309}, %rd278;
	mov.b32 	%r320, 2;
	mov.b32 	%r321, 31;
	mov.b32 	%r322, -1;
	// begin inline asm
	shfl.sync.down.b32 %r303, %r304, %r320, %r321, %r322;
	// end inline asm
	// begin inline asm
	shfl.sync.down.b32 %r308, %r309, %r320, %r321, %r322;
	// end inline asm
	mov.b64 	%rd279, {%r303, %r308};
	mov.b64 	%fd26, %rd279;
	mov.b64 	{%r314, %r319}, %rd301;
	// begin inline asm
	shfl.sync.down.b32 %r313, %r314, %r320, %r321, %r322;
	// end inline asm
	// begin inline asm
	shfl.sync.down.b32 %r318, %r319, %r320, %r321, %r322;
	// end inline asm
	mov.b64 	%rd34, {%r313, %r318};
	setp.gt.s32 	%p173, %r282, 29;
	mov.u64 	%rd302, %rd301;
	mov.f64 	%fd191, %fd190;
	@%p173 bra 	$L__BB4_35;
	setp.lt.f64 	%p174, %fd190, %fd26;
	mov.u64 	%rd302, %rd34;
	mov.f64 	%fd191, %fd26;
	@%p174 bra 	$L__BB4_35;
	setp.gt.f64 	%p175, %fd190, %fd26;
	mov.u64 	%rd302, %rd301;
	mov.f64 	%fd191, %fd190;
	@%p175 bra 	$L__BB4_35;
	setp.lt.s64 	%p176, %rd301, %rd34;
	min.s64 	%rd302, %rd301, %rd34;
	selp.f64 	%fd191, %fd190, %fd26, %p176;
$L__BB4_35:
	mov.b64 	%rd280, %fd191;
	mov.b64 	{%r324, %r329}, %rd280;
	mov.b32 	%r340, 4;
	mov.b32 	%r341, 31;
	mov.b32 	%r342, -1;
	// begin inline asm
	shfl.sync.down.b32 %r323, %r324, %r340, %r341, %r342;
	// end inline asm
	// begin inline asm
	shfl.sync.down.b32 %r328, %r329, %r340, %r341, %r342;
	// end inline asm
	mov.b64 	%rd281, {%r323, %r328};
	mov.b64 	%fd29, %rd281;
	mov.b64 	{%r334, %r339}, %rd302;
	// begin inline asm
	shfl.sync.down.b32 %r333, %r334, %r340, %r341, %r342;
	// end inline asm
	// begin inline asm
	shfl.sync.down.b32 %r338, %r339, %r340, %r341, %r342;
	// end inline asm
	mov.b64 	%rd37, {%r333, %r338};
	setp.gt.s32 	%p177, %r282, 27;
	mov.u64 	%rd303, %rd302;
	mov.f64 	%fd192, %fd191;
	@%p177 bra 	$L__BB4_39;
	setp.lt.f64 	%p178, %fd191, %fd29;
	mov.u64 	%rd303, %rd37;
	mov.f64 	%fd192, %fd29;
	@%p178 bra 	$L__BB4_39;
	setp.gt.f64 	%p179, %fd191, %fd29;
	mov.u64 	%rd303, %rd302;
	mov.f64 	%fd192, %fd191;
	@%p179 bra 	$L__BB4_39;
	setp.lt.s64 	%p180, %rd302, %rd37;
	min.s64 	%rd303, %rd302, %rd37;
	selp.f64 	%fd192, %fd191, %fd29, %p180;
$L__BB4_39:
	mov.b64 	%rd282, %fd192;
	mov.b64 	{%r344, %r349}, %rd282;
	mov.b32 	%r360, 8;
	mov.b32 	%r361, 31;
	mov.b32 	%r362, -1;
	// begin inline asm
	shfl.sync.down.b32 %r343, %r344, %r360, %r361, %r362;
	// end inline asm
	// begin inline asm
	shfl.sync.down.b32 %r348, %r349, %r360, %r361, %r362;
	// end inline asm
	mov.b64 	%rd283, {%r343, %r348};
	mov.b64 	%fd32, %rd283;
	mov.b64 	{%r354, %r359}, %rd303;
	// begin inline asm
	shfl.sync.down.b32 %r353, %r354, %r360, %r361, %r362;
	// end inline asm
	// begin inline asm
	shfl.sync.down.b32 %r358, %r359, %r360, %r361, %r362;
	// end inline asm
	mov.b64 	%rd40, {%r353, %r358};
	setp.gt.s32 	%p181, %r282, 23;
	mov.u64 	%rd304, %rd303;
	mov.f64 	%fd193, %fd192;
	@%p181 bra 	$L__BB4_43;
	setp.lt.f64 	%p182, %fd192, %fd32;
	mov.u64 	%rd304, %rd40;
	mov.f64 	%fd193, %fd32;
	@%p182 bra 	$L__BB4_43;
	setp.gt.f64 	%p183, %fd192, %fd32;
	mov.u64 	%rd304, %rd303;
	mov.f64 	%fd193, %fd192;
	@%p183 bra 	$L__BB4_43;
	setp.lt.s64 	%p184, %rd303, %rd40;
	min.s64 	%rd304, %rd303, %rd40;
	selp.f64 	%fd193, %fd192, %fd32, %p184;
$L__BB4_43:
	mov.b64 	%rd284, %fd193;
	mov.b64 	{%r364, %r369}, %rd284;
	mov.b32 	%r380, 16;
	mov.b32 	%r381, 31;
	mov.b32 	%r382, -1;
	// begin inline asm
	shfl.sync.down.b32 %r363, %r364, %r380, %r381, %r382;
	// end inline asm
	// begin inline asm
	shfl.sync.down.b32 %r368, %r369, %r380, %r381, %r382;
	// end inline asm
	mov.b64 	%rd285, {%r363, %r368};
	mov.b64 	%fd35, %rd285;
	mov.b64 	{%r374, %r379}, %rd304;
	// begin inline asm
	shfl.sync.down.b32 %r373, %r374, %r380, %r381, %r382;
	// end inline asm
	// begin inline asm
	shfl.sync.down.b32 %r378, %r379, %r380, %r381, %r382;
	// end inline asm
	mov.b64 	%rd43, {%r373, %r378};
	setp.gt.s32 	%p185, %r282, 15;
	mov.u64 	%rd357, %rd304;
	mov.f64 	%fd241, %fd193;
	@%p185 bra 	$L__BB4_47;
	setp.lt.f64 	%p186, %fd193, %fd35;
	mov.u64 	%rd357, %rd43;
	mov.f64 	%fd241, %fd35;
	@%p186 bra 	$L__BB4_47;
	setp.gt.f64 	%p187, %fd193, %fd35;
	mov.u64 	%rd357, %rd304;
	mov.f64 	%fd241, %fd193;
	@%p187 bra 	$L__BB4_47;
	setp.lt.s64 	%p188, %rd304, %rd43;
	min.s64 	%rd357, %rd304, %rd43;
	selp.f64 	%fd241, %fd193, %fd35, %p188;
$L__BB4_47:
	setp.ne.s32 	%p189, %r282, 0;
	@%p189 bra 	$L__BB4_49;
	shr.u32 	%r383, %r1, 1;
	and.b32  	%r384, %r383, 496;
	mov.u32 	%r385, _ZN6thrust24THRUST_300001_SM_1000_NS8cuda_cub4core6detail5shmemE;
	add.s32 	%r386, %r385, %r384;
	st.shared.f64 	[%r386+8], %fd241;
	st.shared.u64 	[%r386+16], %rd357;
$L__BB4_49:
	bar.sync 	0;
	setp.ne.s32 	%p190, %r1, 0;
	@%p190 bra 	$L__BB4_204;
	ld.shared.f64 	%fd38, [_ZN6thrust24THRUST_300001_SM_1000_NS8cuda_cub4core6detail5shmemE+24];
	ld.shared.u64 	%rd46, [_ZN6thrust24THRUST_300001_SM_1000_NS8cuda_cub4core6detail5shmemE+32];
	setp.lt.f64 	%p191, %fd241, %fd38;
	mov.u64 	%rd306, %rd46;
	mov.f64 	%fd195, %fd38;
	@%p191 bra 	$L__BB4_53;
	setp.lt.f64 	%p192, %fd38, %fd241;
	mov.u64 	%rd306, %rd357;
	mov.f64 	%fd195, %fd241;
	@%p192 bra 	$L__BB4_53;
	setp.lt.s64 	%p193, %rd357, %rd46;
	min.s64 	%rd306, %rd357, %rd46;
	selp.f64 	%fd195, %fd241, %fd38, %p193;
$L__BB4_53:
	ld.shared.f64 	%fd41, [_ZN6thrust24THRUST_300001_SM_1000_NS8cuda_cub4core6detail5shmemE+40];
	ld.shared.u64 	%rd49, [_ZN6thrust24THRUST_300001_SM_1000_NS8cuda_cub4core6detail5shmemE+48];
	setp.lt.f64 	%p194, %fd195, %fd41;
	mov.u64 	%rd307, %rd49;
	mov.f64 	%fd196, %fd41;
	@%p194 bra 	$L__BB4_56;
	setp.lt.f64 	%p195, %fd41, %fd195;
	mov.u64 	%rd307, %rd306;
	mov.f64 	%fd196, %fd195;
	@%p195 bra 	$L__BB4_56;
	setp.lt.s64 	%p196, %rd306, %rd49;
	min.s64 	%rd307, %rd306, %rd49;
	selp.f64 	%fd196, %fd195, %fd41, %p196;
$L__BB4_56:
	ld.shared.f64 	%fd44, [_ZN6thrust24THRUST_300001_SM_1000_NS8cuda_cub4core6detail5shmemE+56];
	ld.shared.u64 	%rd52, [_ZN6thrust24THRUST_300001_SM_1000_NS8cuda_cub4core6detail5shmemE+64];
	setp.lt.f64 	%p197, %fd196, %fd44;
	mov.u64 	%rd308, %rd52;
	mov.f64 	%fd197, %fd44;
	@%p197 bra 	$L__BB4_59;
	setp.lt.f64 	%p198, %fd44, %fd196;
	mov.u64 	%rd308, %rd307;
	mov.f64 	%fd197, %fd196;
	@%p198 bra 	$L__BB4_59;
	setp.lt.s64 	%p199, %rd307, %rd52;
	min.s64 	%rd308, %rd307, %rd52;
	selp.f64 	%fd197, %fd196, %fd44, %p199;
$L__BB4_59:
	ld.shared.f64 	%fd47, [_ZN6thrust24THRUST_300001_SM_1000_NS8cuda_cub4core6detail5shmemE+72];
	ld.shared.u64 	%rd55, [_ZN6thrust24THRUST_300001_SM_1000_NS8cuda_cub4core6detail5shmemE+80];
	setp.lt.f64 	%p200, %fd197, %fd47;
	mov.u64 	%rd309, %rd55;
	mov.f64 	%fd198, %fd47;
	@%p200 bra 	$L__BB4_62;
	setp.lt.f64 	%p201, %fd47, %fd197;
	mov.u64 	%rd309, %rd308;
	mov.f64 	%fd198, %fd197;
	@%p201 bra 	$L__BB4_62;
	setp.lt.s64 	%p202, %rd308, %rd55;
	min.s64 	%rd309, %rd308, %rd55;
	selp.f64 	%fd198, %fd197, %fd47, %p202;
$L__BB4_62:
	ld.shared.f64 	%fd50, [_ZN6thrust24THRUST_300001_SM_1000_NS8cuda_cub4core6detail5shmemE+88];
	ld.shared.u64 	%rd58, [_ZN6thrust24THRUST_300001_SM_1000_NS8cuda_cub4core6detail5shmemE+96];
	setp.lt.f64 	%p203, %fd198, %fd50;
	mov.u64 	%rd310, %rd58;
	mov.f64 	%fd199, %fd50;
	@%p203 bra 	$L__BB4_65;
	setp.lt.f64 	%p204, %fd50, %fd198;
	mov.u64 	%rd310, %rd309;
	mov.f64 	%fd199, %fd198;
	@%p204 bra 	$L__BB4_65;
	setp.lt.s64 	%p205, %rd309, %rd58;
	min.s64 	%rd310, %rd309, %rd58;
	selp.f64 	%fd199, %fd198, %fd50, %p205;
$L__BB4_65:
	ld.shared.f64 	%fd53, [_ZN6thrust24THRUST_300001_SM_1000_NS8cuda_cub4core6detail5shmemE+104];
	ld.shared.u64 	%rd61, [_ZN6thrust24THRUST_300001_SM_1000_NS8cuda_cub4core6detail5shmemE+112];
	setp.lt.f64 	%p206, %fd199, %fd53;
	mov.u64 	%rd311, %rd61;
	mov.f64 	%fd200, %fd53;
	@%p206 bra 	$L__BB4_68;
	setp.lt.f64 	%p207, %fd53, %fd199;
	mov.u64 	%rd311, %rd310;
	mov.f64 	%fd200, %fd199;
	@%p207 bra 	$L__BB4_68;
	setp.lt.s64 	%p208, %rd310, %rd61;
	min.s64 	%rd311, %rd310, %rd61;
	selp.f64 	%fd200, %fd199, %fd53, %p208;
$L__BB4_68:
	ld.shared.f64 	%fd56, [_ZN6thrust24THRUST_300001_SM_1000_NS8cuda_cub4core6detail5shmemE+120];
	ld.shared.u64 	%rd64, [_ZN6thrust24THRUST_300001_SM_1000_NS8cuda_cub4core6detail5shmemE+128];
	setp.lt.f64 	%p209, %fd200, %fd56;
	mov.u64 	%rd357, %rd64;
	mov.f64 	%fd241, %fd56;
	@%p209 bra 	$L__BB4_204;
	setp.lt.f64 	%p210, %fd56, %fd200;
	mov.u64 	%rd357, %rd311;
	mov.f64 	%fd241, %fd200;
	@%p210 bra 	$L__BB4_204;
	setp.lt.s64 	%p211, %rd311, %rd64;
	min.s64 	%rd357, %rd311, %rd64;
	selp.f64 	%fd241, %fd200, %fd56, %p211;
	bra.uni 	$L__BB4_204;
$L__BB4_71:
	// begin inline asm
	mov.u32 %r169, %laneid;
	// end inline asm
	and.b32  	%r190, %r1, 992;
	add.s32 	%r191, %r190, 32;
	setp.gt.s32 	%p118, %r191, %r36;
	not.b32 	%r192, %r190;
	add.s32 	%r193, %r36, %r192;
	selp.b32 	%r188, %r193, 31, %p118;
	mov.b64 	%rd266, %fd188;
	mov.b64 	{%r171, %r176}, %rd266;
	mov.b32 	%r187, 1;
	mov.b32 	%r189, -1;
	// begin inline asm
	shfl.sync.down.b32 %r170, %r171, %r187, %r188, %r189;
	// end inline asm
	// begin inline asm
	shfl.sync.down.b32 %r175, %r176, %r187, %r188, %r189;
	// end inline asm
	mov.b64 	%rd267, {%r170, %r175};
	mov.b64 	%fd58, %rd267;
	mov.b64 	{%r181, %r186}, %rd299;
	// begin inline asm
	shfl.sync.down.b32 %r180, %r181, %r187, %r188, %r189;
	// end inline asm
	// begin inline asm
	shfl.sync.down.b32 %r185, %r186, %r187, %r188, %r189;
	// end inline asm
	mov.b64 	%rd66, {%r180, %r185};
	setp.ge.s32 	%p119, %r169, %r188;
	mov.u64 	%rd312, %rd299;
	mov.f64 	%fd201, %fd188;
	@%p119 bra 	$L__BB4_75;
	setp.lt.f64 	%p120, %fd188, %fd58;
	mov.u64 	%rd312, %rd66;
	mov.f64 	%fd201, %fd58;
	@%p120 bra 	$L__BB4_75;
	setp.gt.f64 	%p121, %fd188, %fd58;
	mov.u64 	%rd312, %rd299;
	mov.f64 	%fd201, %fd188;
	@%p121 bra 	$L__BB4_75;
	setp.lt.s64 	%p122, %rd299, %rd66;
	min.s64 	%rd312, %rd299, %rd66;
	selp.f64 	%fd201, %fd188, %fd58, %p122;
$L__BB4_75:
	mov.b64 	%rd268, %fd201;
	mov.b64 	{%r195, %r200}, %rd268;
	mov.b32 	%r211, 2;
	mov.b32 	%r213, -1;
	// begin inline asm
	shfl.sync.down.b32 %r194, %r195, %r211, %r188, %r213;
	// end inline asm
	// begin inline asm
	shfl.sync.down.b32 %r199, %r200, %r211, %r188, %r213;
	// end inline asm
	mov.b64 	%rd269, {%r194, %r199};
	mov.b64 	%fd61, %rd269;
	mov.b64 	{%r205, %r210}, %rd312;
	// begin inline asm
	shfl.sync.down.b32 %r204, %r205, %r211, %r188, %r213;
	// end inline asm
	// begin inline asm
	shfl.sync.down.b32 %r209, %r210, %r211, %r188, %r213;
	// end inline asm
	mov.b64 	%rd69, {%r204, %r209};
	add.s32 	%r214, %r169, 2;
	setp.gt.s32 	%p123, %r214, %r188;
	mov.u64 	%rd313, %rd312;
	mov.f64 	%fd202, %fd201;
	@%p123 bra 	$L__BB4_79;
	setp.lt.f64 	%p124, %fd201, %fd61;
	mov.u64 	%rd313, %rd69;
	mov.f64 	%fd202, %fd61;
	@%p124 bra 	$L__BB4_79;
	setp.gt.f64 	%p125, %fd201, %fd61;
	mov.u64 	%rd313, %rd312;
	mov.f64 	%fd202, %fd201;
	@%p125 bra 	$L__BB4_79;
	setp.lt.s64 	%p126, %rd312, %rd69;
	min.s64 	%rd313, %rd312, %rd69;
	selp.f64 	%fd202, %fd201, %fd61, %p126;
$L__BB4_79:
	mov.b64 	%rd270, %fd202;
	mov.b64 	{%r216, %r221}, %rd270;
	mov.b32 	%r232, 4;
	mov.b32 	%r234, -1;
	// begin inline asm
	shfl.sync.down.b32 %r215, %r216, %r232, %r188, %r234;
	// end inline asm
	// begin inline asm
	shfl.sync.down.b32 %r220, %r221, %r232, %r188, %r234;
	// end inline asm
	mov.b64 	%rd271, {%r215, %r220};
	mov.b64 	%fd64, %rd271;
	mov.b64 	{%r226, %r231}, %rd313;
	// begin inline asm
	shfl.sync.down.b32 %r225, %r226, %r232, %r188, %r234;
	// end inline asm
	// begin inline asm
	shfl.sync.down.b32 %r230, %r231, %r232, %r188, %r234;
	// end inline asm
	mov.b64 	%rd72, {%r225, %r230};
	add.s32 	%r235, %r169, 4;
	setp.gt.s32 	%p127, %r235, %r188;
	mov.u64 	%rd314, %rd313;
	mov.f64 	%fd203, %fd202;
	@%p127 bra 	$L__BB4_83;
	setp.lt.f64 	%p128, %fd202, %fd64;
	mov.u64 	%rd314, %rd72;
	mov.f64 	%fd203, %fd64;
	@%p128 bra 	$L__BB4_83;
	setp.gt.f64 	%p129, %fd202, %fd64;
	mov.u64 	%rd314, %rd313;
	mov.f64 	%fd203, %fd202;
	@%p129 bra 	$L__BB4_83;
	setp.lt.s64 	%p130, %rd313, %rd72;
	min.s64 	%rd314, %rd313, %rd72;
	selp.f64 	%fd203, %fd202, %fd64, %p130;
$L__BB4_83:
	mov.b64 	%rd272, %fd203;
	mov.b64 	{%r237, %r242}, %rd272;
	mov.b32 	%r253, 8;
	mov.b32 	%r255, -1;
	// begin inline asm
	shfl.sync.down.b32 %r236, %r237, %r253, %r188, %r255;
	// end inline asm
	// begin inline asm
	shfl.sync.down.b32 %r241, %r242, %r253, %r188, %r255;
	// end inline asm
	mov.b64 	%rd273, {%r236, %r241};
	mov.b64 	%fd67, %rd273;
	mov.b64 	{%r247, %r252}, %rd314;
	// begin inline asm
	shfl.sync.down.b32 %r246, %r247, %r253, %r188, %r255;
	// end inline asm
	// begin inline asm
	shfl.sync.down.b32 %r251, %r252, %r253, %r188, %r255;
	// end inline asm
	mov.b64 	%rd75, {%r246, %r251};
	add.s32 	%r256, %r169, 8;
	setp.gt.s32 	%p131, %r256, %r188;
	mov.u64 	%rd315, %rd314;
	mov.f64 	%fd204, %fd203;
	@%p131 bra 	$L__BB4_87;
	setp.lt.f64 	%p132, %fd203, %fd67;
	mov.u64 	%rd315, %rd75;
	mov.f64 	%fd204, %fd67;
	@%p132 bra 	$L__BB4_87;
	setp.gt.f64 	%p133, %fd203, %fd67;
	mov.u64 	%rd315, %rd314;
	mov.f64 	%fd204, %fd203;
	@%p133 bra 	$L__BB4_87;
	setp.lt.s64 	%p134, %rd314, %rd75;
	min.s64 	%rd315, %rd314, %rd75;
	selp.f64 	%fd204, %fd203, %fd67, %p134;
$L__BB4_87:
	mov.b64 	%rd274, %fd204;
	mov.b64 	{%r258, %r263}, %rd274;
	mov.b32 	%r274, 16;
	mov.b32 	%r276, -1;
	// begin inline asm
	shfl.sync.down.b32 %r257, %r258, %r274, %r188, %r276;
	// end inline asm
	// begin inline asm
	shfl.sync.down.b32 %r262, %r263, %r274, %r188, %r276;
	// end inline asm
	mov.b64 	%rd275, {%r257, %r262};
	mov.b64 	%fd70, %rd275;
	mov.b64 	{%r268, %r273}, %rd315;
	// begin inline asm
	shfl.sync.down.b32 %r267, %r268, %r274, %r188, %r276;
	// end inline asm
	// begin inline asm
	shfl.sync.down.b32 %r272, %r273, %r274, %r188, %r276;
	// end inline asm
	mov.b64 	%rd78, {%r267, %r272};
	add.s32 	%r277, %r169, 16;
	setp.gt.s32 	%p135, %r277, %r188;
	mov.u64 	%rd357, %rd315;
	mov.f64 	%fd241, %fd204;
	@%p135 bra 	$L__BB4_91;
	setp.lt.f64 	%p136, %fd204, %fd70;
	mov.u64 	%rd357, %rd78;
	mov.f64 	%fd241, %fd70;
	@%p136 bra 	$L__BB4_91;
	setp.gt.f64 	%p137, %fd204, %fd70;
	mov.u64 	%rd357, %rd315;
	mov.f64 	%fd241, %fd204;
	@%p137 bra 	$L__BB4_91;
	setp.lt.s64 	%p138, %rd315, %rd78;
	min.s64 	%rd357, %rd315, %rd78;
	selp.f64 	%fd241, %fd204, %fd70, %p138;
$L__BB4_91:
	setp.ne.s32 	%p139, %r169, 0;
	@%p139 bra 	$L__BB4_93;
	shr.u32 	%r278, %r1, 1;
	and.b32  	%r279, %r278, 496;
	mov.u32 	%r280, _ZN6thrust24THRUST_300001_SM_1000_NS8cuda_cub4core6detail5shmemE;
	add.s32 	%r281, %r280, %r279;
	st.shared.f64 	[%r281+8], %fd241;
	st.shared.u64 	[%r281+16], %rd357;
$L__BB4_93:
	bar.sync 	0;
	setp.ne.s32 	%p140, %r1, 0;
	@%p140 bra 	$L__BB4_204;
	setp.lt.s32 	%p141, %r36, 33;
	mov.f64 	%fd206, %fd241;
	mov.u64 	%rd317, %rd357;
	@%p141 bra 	$L__BB4_98;
	ld.shared.f64 	%fd73, [_ZN6thrust24THRUST_300001_SM_1000_NS8cuda_cub4core6detail5shmemE+24];
	ld.shared.u64 	%rd81, [_ZN6thrust24THRUST_300001_SM_1000_NS8cuda_cub4core6detail5shmemE+32];
	setp.lt.f64 	%p142, %fd241, %fd73;
	mov.f64 	%fd206, %fd73;
	mov.u64 	%rd317, %rd81;
	@%p142 bra 	$L__BB4_98;
	setp.lt.f64 	%p143, %fd73, %fd241;
	mov.f64 	%fd206, %fd241;
	mov.u64 	%rd317, %rd357;
	@%p143 bra 	$L__BB4_98;
	setp.lt.s64 	%p144, %rd357, %rd81;
	min.s64 	%rd317, %rd357, %rd81;
	selp.f64 	%fd206, %fd241, %fd73, %p144;
$L__BB4_98:
	setp.lt.s32 	%p145, %r36, 65;
	mov.f64 	%fd207, %fd206;
	mov.u64 	%rd318, %rd317;
	@%p145 bra 	$L__BB4_102;
	ld.shared.f64 	%fd76, [_ZN6thrust24THRUST_300001_SM_1000_NS8cuda_cub4core6detail5shmemE+40];
	ld.shared.u64 	%rd84, [_ZN6thrust24THRUST_300001_SM_1000_NS8cuda_cub4core6detail5shmemE+48];
	setp.lt.f64 	%p146, %fd206, %fd76;
	mov.f64 	%fd207, %fd76;
	mov.u64 	%rd318, %rd84;
	@%p146 bra 	$L__BB4_102;
	setp.lt.f64 	%p147, %fd76, %fd206;
	mov.f64 	%fd207, %fd206;
	mov.u64 	%rd318, %rd317;
	@%p147 bra 	$L__BB4_102;
	setp.lt.s64 	%p148, %rd317, %rd84;
	min.s64 	%rd318, %rd317, %rd84;
	selp.f64 	%fd207, %fd206, %fd76, %p148;
$L__BB4_102:
	setp.lt.s32 	%p149, %r36, 97;
	mov.f64 	%fd208, %fd207;
	mov.u64 	%rd319, %rd318;
	@%p149 bra 	$L__BB4_106;
	ld.shared.f64 	%fd79, [_ZN6thrust24THRUST_300001_SM_1000_NS8cuda_cub4core6detail5shmemE+56];
	ld.shared.u64 	%rd87, [_ZN6thrust24THRUST_300001_SM_1000_NS8cuda_cub4core6detail5shmemE+64];
	setp.lt.f64 	%p150, %fd207, %fd79;
	mov.f64 	%fd208, %fd79;
	mov.u64 	%rd319, %rd87;
	@%p150 bra 	$L__BB4_106;
	setp.lt.f64 	%p151, %fd79, %fd207;
	mov.f64 	%fd208, %fd207;
	mov.u64 	%rd319, %rd318;
	@%p151 bra 	$L__BB4_106;
	setp.lt.s64 	%p152, %rd318, %rd87;
	min.s64 	%rd319, %rd318, %rd87;
	selp.f64 	%fd208, %fd207, %fd79, %p152;
$L__BB4_106:
	setp.lt.s32 	%p153, %r36, 129;
	mov.f64 	%fd209, %fd208;
	mov.u64 	%rd320, %rd319;
	@%p153 bra 	$L__BB4_110;
	ld.shared.f64 	%fd82, [_ZN6thrust24THRUST_300001_SM_1000_NS8cuda_cub4core6detail5shmemE+72];
	ld.shared.u64 	%rd90, [_ZN6thrust24THRUST_300001_SM_1000_NS8cuda_cub4core6detail5shmemE+80];
	setp.lt.f64 	%p154, %fd208, %fd82;
	mov.f64 	%fd209, %fd82;
	mov.u64 	%rd320, %rd90;
	@%p154 bra 	$L__BB4_110;
	setp.lt.f64 	%p155, %fd82, %fd208;
	mov.f64 	%fd209, %fd208;
	mov.u64 	%rd320, %rd319;
	@%p155 bra 	$L__BB4_110;
	setp.lt.s64 	%p156, %rd319, %rd90;
	min.s64 	%rd320, %rd319, %rd90;
	selp.f64 	%fd209, %fd208, %fd82, %p156;
$L__BB4_110:
	setp.lt.s32 	%p157, %r36, 161;
	mov.f64 	%fd210, %fd209;
	mov.u64 	%rd321, %rd320;
	@%p157 bra 	$L__BB4_114;
	ld.shared.f64 	%fd85, [_ZN6thrust24THRUST_300001_SM_1000_NS8cuda_cub4core6detail5shmemE+88];
	ld.shared.u64 	%rd93, [_ZN6thrust24THRUST_300001_SM_1000_NS8cuda_cub4core6detail5shmemE+96];
	setp.lt.f64 	%p158, %fd209, %fd85;
	mov.f64 	%fd210, %fd85;
	mov.u64 	%rd321, %rd93;
	@%p158 bra 	$L__BB4_114;
	setp.lt.f64 	%p159, %fd85, %fd209;
	mov.f64 	%fd210, %fd209;
	mov.u64 	%rd321, %rd320;
	@%p159 bra 	$L__BB4_114;
	setp.lt.s64 	%p160, %rd320, %rd93;
	min.s64 	%rd321, %rd320, %rd93;
	selp.f64 	%fd210, %fd209, %fd85, %p160;
$L__BB4_114:
	setp.lt.s32 	%p161, %r36, 193;
	mov.f64 	%fd211, %fd210;
	mov.u64 	%rd322, %rd321;
	@%p161 bra 	$L__BB4_118;
	ld.shared.f64 	%fd88, [_ZN6thrust24THRUST_300001_SM_1000_NS8cuda_cub4core6detail5shmemE+104];
	ld.shared.u64 	%rd96, [_ZN6thrust24THRUST_300001_SM_1000_NS8cuda_cub4core6detail5shmemE+112];
	setp.lt.f64 	%p162, %fd210, %fd88;
	mov.f64 	%fd211, %fd88;
	mov.u64 	%rd322, %rd96;
	@%p162 bra 	$L__BB4_118;
	setp.lt.f64 	%p163, %fd88, %fd210;
	mov.f64 	%fd211, %fd210;
	mov.u64 	%rd322, %rd321;
	@%p163 bra 	$L__BB4_118;
	setp.lt.s64 	%p164, %rd321, %rd96;
	min.s64 	%rd322, %rd321, %rd96;
	selp.f64 	%fd211, %fd210, %fd88, %p164;
$L__BB4_118:
	setp.lt.s32 	%p165, %r36, 225;
	mov.u64 	%rd357, %rd322;
	mov.f64 	%fd241, %fd211;
	@%p165 bra 	$L__BB4_204;
	ld.shared.f64 	%fd91, [_ZN6thrust24THRUST_300001_SM_1000_NS8cuda_cub4core6detail5shmemE+120];
	ld.shared.u64 	%rd99, [_ZN6thrust24THRUST_300001_SM_1000_NS8cuda_cub4core6detail5shmemE+128];
	setp.lt.f64 	%p166, %fd211, %fd91;
	mov.u64 	%rd357, %rd99;
	mov.f64 	%fd241, %fd91;
	@%p166 bra 	$L__BB4_204;
	setp.lt.f64 	%p167, %fd91, %fd211;
	mov.u64 	%rd357, %rd322;
	mov.f64 	%fd241, %fd211;
	@%p167 bra 	$L__BB4_204;
	setp.lt.s64 	%p168, %rd322, %rd99;
	min.s64 	%rd357, %rd322, %rd99;
	selp.f64 	%fd241, %fd211, %fd91, %p168;
	bra.uni 	$L__BB4_204;
$L__BB4_122:
	mov.u32 	%r17, %tid.x;
	cvt.u64.u32 	%rd201, %r17;
	cvta.to.global.u64 	%rd202, %rd198;
	mul.wide.u32 	%rd203, %r17, 8;
	add.s64 	%rd101, %rd202, %rd203;
	ld.global.f64 	%fd170, [%rd101];
	add.s32 	%r37, %r17, 256;
	cvt.u64.u32 	%rd204, %r37;
	ld.global.f64 	%fd171, [%rd101+2048];
	add.s32 	%r38, %r17, 512;
	cvt.u64.u32 	%rd205, %r38;
	ld.global.f64 	%fd172, [%rd101+4096];
	add.s32 	%r39, %r17, 768;
	cvt.u64.u32 	%rd206, %r39;
	ld.global.f64 	%fd173, [%rd101+6144];
	or.b32  	%r40, %r17, 1024;
	cvt.u64.u32 	%rd102, %r40;
	add.s64 	%rd344, %rd199, %rd102;
	ld.global.f64 	%fd228, [%rd101+8192];
	setp.geu.f64 	%p3, %fd170, %fd171;
	selp.f64 	%fd174, %fd170, %fd171, %p3;
	selp.b64 	%rd207, %rd201, %rd204, %p3;
	setp.geu.f64 	%p4, %fd174, %fd172;
	selp.f64 	%fd175, %fd174, %fd172, %p4;
	selp.b64 	%rd208, %rd207, %rd205, %p4;
	setp.geu.f64 	%p5, %fd175, %fd173;
	selp.f64 	%fd94, %fd175, %fd173, %p5;
	selp.b64 	%rd105, %rd208, %rd206, %p5;
	setp.lt.f64 	%p6, %fd94, %fd228;
	@%p6 bra 	$L__BB4_124;
	setp.lt.f64 	%p7, %fd228, %fd94;
	setp.lt.u64 	%p8, %rd105, %rd102;
	or.pred  	%p9, %p7, %p8;
	selp.f64 	%fd228, %fd94, %fd228, %p9;
	add.s64 	%rd209, %rd199, %rd105;
	selp.b64 	%rd344, %rd209, %rd344, %p9;
$L__BB4_124:
	setp.lt.u32 	%p10, %r36, 2560;
	mov.b32 	%r394, 1280;
	@%p10 bra 	$L__BB4_137;
	mov.b32 	%r393, 1280;
	mov.f64 	%fd213, %fd228;
$L__BB4_126:
	cvt.u64.u32 	%rd210, %r393;
	add.s64 	%rd211, %rd201, %rd210;
	mul.wide.u32 	%rd212, %r393, 8;
	add.s64 	%rd213, %rd101, %rd212;
	add.s64 	%rd111, %rd211, %rd199;
	ld.global.f64 	%fd214, [%rd213];
	ld.global.f64 	%fd215, [%rd213+2048];
	ld.global.f64 	%fd216, [%rd213+4096];
	ld.global.f64 	%fd217, [%rd213+6144];
	ld.global.f64 	%fd228, [%rd213+8192];
	setp.lt.f64 	%p11, %fd213, %fd214;
	mov.u64 	%rd325, %rd111;
	@%p11 bra 	$L__BB4_128;
	setp.lt.f64 	%p12, %fd214, %fd213;
	setp.lt.s64 	%p13, %rd344, %rd111;
	or.pred  	%p14, %p12, %p13;
	selp.f64 	%fd214, %fd213, %fd214, %p14;
	selp.b64 	%rd325, %rd344, %rd111, %p14;
$L__BB4_128:
	add.s64 	%rd326, %rd111, 256;
	setp.lt.f64 	%p15, %fd214, %fd215;
	@%p15 bra 	$L__BB4_130;
	setp.lt.f64 	%p16, %fd215, %fd214;
	cvt.u64.u32 	%rd217, %r393;
	add.s64 	%rd218, %rd201, %rd217;
	add.s64 	%rd220, %rd218, %rd199;
	add.s64 	%rd221, %rd220, 256;
	setp.lt.s64 	%p17, %rd325, %rd221;
	or.pred  	%p18, %p16, %p17;
	selp.f64 	%fd215, %fd214, %fd215, %p18;
	selp.b64 	%rd326, %rd325, %rd221, %p18;
$L__BB4_130:
	add.s64 	%rd224, %rd211, %rd199;
	add.s64 	%rd327, %rd224, 512;
	setp.lt.f64 	%p19, %fd215, %fd216;
	@%p19 bra 	$L__BB4_132;
	setp.lt.f64 	%p20, %fd216, %fd215;
	setp.lt.s64 	%p21, %rd326, %rd327;
	or.pred  	%p22, %p20, %p21;
	selp.f64 	%fd216, %fd215, %fd216, %p22;
	selp.b64 	%rd327, %rd326, %rd327, %p22;
$L__BB4_132:
	cvt.u64.u32 	%rd225, %r393;
	add.s64 	%rd226, %rd201, %rd225;
	add.s64 	%rd227, %rd226, %rd199;
	add.s64 	%rd328, %rd227, 768;
	setp.lt.f64 	%p23, %fd216, %fd217;
	@%p23 bra 	$L__BB4_134;
	setp.lt.f64 	%p24, %fd217, %fd216;
	setp.lt.s64 	%p25, %rd327, %rd328;
	or.pred  	%p26, %p24, %p25;
	selp.f64 	%fd217, %fd216, %fd217, %p26;
	selp.b64 	%rd328, %rd327, %rd328, %p26;
$L__BB4_134:
	add.s64 	%rd344, %rd227, 1024;
	setp.lt.f64 	%p27, %fd217, %fd228;
	@%p27 bra 	$L__BB4_136;
	setp.lt.f64 	%p28, %fd228, %fd217;
	setp.lt.s64 	%p29, %rd328, %rd344;
	or.pred  	%p30, %p28, %p29;
	selp.f64 	%fd228, %fd217, %fd228, %p30;
	selp.b64 	%rd344, %rd328, %rd344, %p30;
$L__BB4_136:
	add.s32 	%r394, %r393, 1280;
	add.s32 	%r43, %r393, 2560;
	setp.le.s32 	%p31, %r43, %r36;
	mov.u32 	%r393, %r394;
	mov.f64 	%fd213, %fd228;
	@%p31 bra 	$L__BB4_126;
$L__BB4_137:
	setp.le.s32 	%p32, %r36, %r394;
	@%p32 bra 	$L__BB4_160;
	sub.s32 	%r21, %r36, %r394;
	setp.ge.s32 	%p33, %r17, %r21;
	@%p33 bra 	$L__BB4_160;
	cvta.to.global.u64 	%rd128, %rd198;
	not.b32 	%r44, %r17;
	add.s32 	%r45, %r36, %r44;
	sub.s32 	%r22, %r45, %r394;
	and.b32  	%r46, %r22, 768;
	setp.eq.s32 	%p34, %r46, 768;
	mov.u32 	%r397, %r17;
	@%p34 bra 	$L__BB4_145;
	add.s32 	%r47, %r17, %r394;
	cvt.u64.u32 	%rd232, %r47;
	add.s64 	%rd332, %rd199, %rd232;
	mul.wide.u32 	%rd233, %r47, 8;
	add.s64 	%rd331, %rd128, %rd233;
	shr.u32 	%r48, %r22, 8;
	add.s32 	%r49, %r48, 1;
	and.b32  	%r50, %r49, 3;
	neg.s32 	%r395, %r50;
	mov.u32 	%r397, %r17;
$L__BB4_141:
	.pragma "nounroll";
	mov.u64 	%rd133, %rd344;
	mov.f64 	%fd114, %fd228;
	ld.global.f64 	%fd115, [%rd331];
	setp.lt.f64 	%p35, %fd114, %fd115;
	mov.f64 	%fd228, %fd115;
	mov.u64 	%rd344, %rd332;
	@%p35 bra 	$L__BB4_144;
	setp.lt.f64 	%p36, %fd115, %fd114;
	mov.f64 	%fd228, %fd114;
	mov.u64 	%rd344, %rd133;
	@%p36 bra 	$L__BB4_144;
	setp.lt.s64 	%p37, %rd133, %rd332;
	selp.f64 	%fd228, %fd114, %fd115, %p37;
	min.s64 	%rd344, %rd133, %rd332;
$L__BB4_144:
	add.s32 	%r397, %r397, 256;
	add.s64 	%rd332, %rd332, 256;
	add.s64 	%rd331, %rd331, 2048;
	add.s32 	%r395, %r395, 1;
	setp.ne.s32 	%p38, %r395, 0;
	@%p38 bra 	$L__BB4_141;
$L__BB4_145:
	setp.lt.u32 	%p39, %r22, 768;
	@%p39 bra 	$L__BB4_160;
	add.s32 	%r398, %r397, %r394;
	cvt.u64.u32 	%rd234, %r398;
	add.s64 	%rd339, %rd199, %rd234;
	cvt.u64.u32 	%rd235, %r397;
	cvt.u64.u32 	%rd236, %r394;
	add.s64 	%rd237, %rd235, %rd236;
	shl.b64 	%rd238, %rd237, 3;
	add.s64 	%rd239, %rd238, %rd128;
	add.s64 	%rd338, %rd239, 6144;
	mul.wide.u32 	%rd240, %r398, 8;
	add.s64 	%rd337, %rd128, %rd240;
	add.s32 	%r399, %r397, 512;
$L__BB4_147:
	mov.u32 	%r32, %r399;
	ld.global.f64 	%fd121, [%rd337];
	setp.lt.f64 	%p40, %fd228, %fd121;
	mov.f64 	%fd225, %fd121;
	mov.u64 	%rd341, %rd339;
	@%p40 bra 	$L__BB4_150;
	setp.lt.f64 	%p41, %fd121, %fd228;
	mov.f64 	%fd225, %fd228;
	mov.u64 	%rd341, %rd344;
	@%p41 bra 	$L__BB4_150;
	setp.lt.s64 	%p42, %rd344, %rd339;
	selp.f64 	%fd225, %fd228, %fd121, %p42;
	min.s64 	%rd341, %rd344, %rd339;
$L__BB4_150:
	add.s32 	%r51, %r398, 256;
	cvt.u64.u32 	%rd241, %r51;
	add.s64 	%rd149, %rd199, %rd241;
	ld.global.f64 	%fd124, [%rd338+-4096];
	setp.lt.f64 	%p43, %fd225, %fd124;
	mov.f64 	%fd226, %fd124;
	mov.u64 	%rd342, %rd149;
	@%p43 bra 	$L__BB4_153;
	setp.lt.f64 	%p44, %fd124, %fd225;
	mov.f64 	%fd226, %fd225;
	mov.u64 	%rd342, %rd341;
	@%p44 bra 	$L__BB4_153;
	setp.lt.s64 	%p45, %rd341, %rd149;
	selp.f64 	%fd226, %fd225, %fd124, %p45;
	min.s64 	%rd342, %rd341, %rd149;
$L__BB4_153:
	add.s32 	%r52, %r398, 512;
	cvt.u64.u32 	%rd242, %r52;
	add.s64 	%rd152, %rd199, %rd242;
	ld.global.f64 	%fd127, [%rd338+-2048];
	setp.lt.f64 	%p46, %fd226, %fd127;
	mov.f64 	%fd227, %fd127;
	mov.u64 	%rd343, %rd152;
	@%p46 bra 	$L__BB4_156;
	setp.lt.f64 	%p47, %fd127, %fd226;
	mov.f64 	%fd227, %fd226;
	mov.u64 	%rd343, %rd342;
	@%p47 bra 	$L__BB4_156;
	setp.lt.s64 	%p48, %rd342, %rd152;
	selp.f64 	%fd227, %fd226, %fd127, %p48;
	min.s64 	%rd343, %rd342, %rd152;
$L__BB4_156:
	add.s32 	%r53, %r398, 768;
	cvt.u64.u32 	%rd243, %r53;
	add.s64 	%rd155, %rd199, %rd243;
	ld.global.f64 	%fd130, [%rd338];
	setp.lt.f64 	%p49, %fd227, %fd130;
	mov.f64 	%fd228, %fd130;
	mov.u64 	%rd344, %rd155;
	@%p49 bra 	$L__BB4_159;
	setp.lt.f64 	%p50, %fd130, %fd227;
	mov.f64 	%fd228, %fd227;
	mov.u64 	%rd344, %rd343;
	@%p50 bra 	$L__BB4_159;
	setp.lt.s64 	%p51, %rd343, %rd155;
	selp.f64 	%fd228, %fd227, %fd130, %p51;
	min.s64 	%rd344, %rd343, %rd155;
$L__BB4_159:
	add.s64 	%rd339, %rd339, 1024;
	add.s64 	%rd338, %rd338, 8192;
	add.s64 	%rd337, %rd337, 8192;
	add.s32 	%r399, %r32, 1024;
	add.s32 	%r54, %r32, 512;
	add.s32 	%r398, %r398, 1024;
	setp.lt.s32 	%p52, %r54, %r21;
	@%p52 bra 	$L__BB4_147;
$L__BB4_160:
	// begin inline asm
	mov.u32 %r55, %laneid;
	// end inline asm
	mov.b64 	%rd244, %fd228;
	mov.b64 	{%r57, %r62}, %rd244;
	mov.b32 	%r73, 1;
	mov.b32 	%r74, 31;
	mov.b32 	%r75, -1;
	// begin inline asm
	shfl.sync.down.b32 %r56, %r57, %r73, %r74, %r75;
	// end inline asm
	// begin inline asm
	shfl.sync.down.b32 %r61, %r62, %r73, %r74, %r75;
	// end inline asm
	mov.b64 	%rd245, {%r56, %r61};
	mov.b64 	%fd134, %rd245;
	mov.b64 	{%r67, %r72}, %rd344;
	// begin inline asm
	shfl.sync.down.b32 %r66, %r67, %r73, %r74, %r75;
	// end inline asm
	// begin inline asm
	shfl.sync.down.b32 %r71, %r72, %r73, %r74, %r75;
	// end inline asm
	mov.b64 	%rd162, {%r66, %r71};
	setp.gt.s32 	%p53, %r55, 30;
	mov.f64 	%fd230, %fd228;
	mov.u64 	%rd346, %rd344;
	@%p53 bra 	$L__BB4_164;
	setp.lt.f64 	%p54, %fd228, %fd134;
	mov.f64 	%fd230, %fd134;
	mov.u64 	%rd346, %rd162;
	@%p54 bra 	$L__BB4_164;
	setp.gt.f64 	%p55, %fd228, %fd134;
	mov.f64 	%fd230, %fd228;
	mov.u64 	%rd346, %rd344;
	@%p55 bra 	$L__BB4_164;
	setp.lt.s64 	%p56, %rd344, %rd162;
	selp.f64 	%fd230, %fd228, %fd134, %p56;
	min.s64 	%rd346, %rd344, %rd162;
$L__BB4_164:
	mov.b64 	%rd246, %fd230;
	mov.b64 	{%r77, %r82}, %rd246;
	mov.b32 	%r93, 2;
	mov.b32 	%r94, 31;
	mov.b32 	%r95, -1;
	// begin inline asm
	shfl.sync.down.b32 %r76, %r77, %r93, %r94, %r95;
	// end inline asm
	// begin inline asm
	shfl.sync.down.b32 %r81, %r82, %r93, %r94, %r95;
	// end inline asm
	mov.b64 	%rd247, {%r76, %r81};
	mov.b64 	%fd137, %rd247;
	mov.b64 	{%r87, %r92}, %rd346;
	// begin inline asm
	shfl.sync.down.b32 %r86, %r87, %r93, %r94, %r95;
	// end inline asm
	// begin inline asm
	shfl.sync.down.b32 %r91, %r92, %r93, %r94, %r95;
	// end inline asm
	mov.b64 	%rd165, {%r86, %r91};
	setp.gt.s32 	%p57, %r55, 29;
	mov.f64 	%fd231, %fd230;
	mov.u64 	%rd347, %rd346;
	@%p57 bra 	$L__BB4_168;
	setp.lt.f64 	%p58, %fd230, %fd137;
	mov.f64 	%fd231, %fd137;
	mov.u64 	%rd347, %rd165;
	@%p58 bra 	$L__BB4_168;
	setp.gt.f64 	%p59, %fd230, %fd137;
	mov.f64 	%fd231, %fd230;
	mov.u64 	%rd347, %rd346;
	@%p59 bra 	$L__BB4_168;
	setp.lt.s64 	%p60, %rd346, %rd165;
	selp.f64 	%fd231, %fd230, %fd137, %p60;
	min.s64 	%rd347, %rd346, %rd165;
$L__BB4_168:
	mov.b64 	%rd248, %fd231;
	mov.b64 	{%r97, %r102}, %rd248;
	mov.b32 	%r113, 4;
	mov.b32 	%r114, 31;
	mov.b32 	%r115, -1;
	// begin inline asm
	shfl.sync.down.b32 %r96, %r97, %r113, %r114, %r115;
	// end inline asm
	// begin inline asm
	shfl.sync.down.b32 %r101, %r102, %r113, %r114, %r115;
	// end inline asm
	mov.b64 	%rd249, {%r96, %r101};
	mov.b64 	%fd140, %rd249;
	mov.b64 	{%r107, %r112}, %rd347;
	// begin inline asm
	shfl.sync.down.b32 %r106, %r107, %r113, %r114, %r115;
	// end inline asm
	// begin inline asm
	shfl.sync.down.b32 %r111, %r112, %r113, %r114, %r115;
	// end inline asm
	mov.b64 	%rd168, {%r106, %r111};
	setp.gt.s32 	%p61, %r55, 27;
	mov.f64 	%fd232, %fd231;
	mov.u64 	%rd348, %rd347;
	@%p61 bra 	$L__BB4_172;
	setp.lt.f64 	%p62, %fd231, %fd140;
	mov.f64 	%fd232, %fd140;
	mov.u64 	%rd348, %rd168;
	@%p62 bra 	$L__BB4_172;
	setp.gt.f64 	%p63, %fd231, %fd140;
	mov.f64 	%fd232, %fd231;
	mov.u64 	%rd348, %rd347;
	@%p63 bra 	$L__BB4_172;
	setp.lt.s64 	%p64, %rd347, %rd168;
	selp.f64 	%fd232, %fd231, %fd140, %p64;
	min.s64 	%rd348, %rd347, %rd168;
$L__BB4_172:
	mov.b64 	%rd250, %fd232;
	mov.b64 	{%r117, %r122}, %rd250;
	mov.b32 	%r133, 8;
	mov.b32 	%r134, 31;
	mov.b32 	%r135, -1;
	// begin inline asm
	shfl.sync.down.b32 %r116, %r117, %r133, %r134, %r135;
	// end inline asm
	// begin inline asm
	shfl.sync.down.b32 %r121, %r122, %r133, %r134, %r135;
	// end inline asm
	mov.b64 	%rd251, {%r116, %r121};
	mov.b64 	%fd143, %rd251;
	mov.b64 	{%r127, %r132}, %rd348;
	// begin inline asm
	shfl.sync.down.b32 %r126, %r127, %r133, %r134, %r135;
	// end inline asm
	// begin inline asm
	shfl.sync.down.b32 %r131, %r132, %r133, %r134, %r135;
	// end inline asm
	mov.b64 	%rd171, {%r126, %r131};
	setp.gt.s32 	%p65, %r55, 23;
	mov.f64 	%fd233, %fd232;
	mov.u64 	%rd349, %rd348;
	@%p65 bra 	$L__BB4_176;
	setp.lt.f64 	%p66, %fd232, %fd143;
	mov.f64 	%fd233, %fd143;
	mov.u64 	%rd349, %rd171;
	@%p66 bra 	$L__BB4_176;
	setp.gt.f64 	%p67, %fd232, %fd143;
	mov.f64 	%fd233, %fd232;
	mov.u64 	%rd349, %rd348;
	@%p67 bra 	$L__BB4_176;
	setp.lt.s64 	%p68, %rd348, %rd171;
	selp.f64 	%fd233, %fd232, %fd143, %p68;
	min.s64 	%rd349, %rd348, %rd171;
$L__BB4_176:
	mov.b64 	%rd252, %fd233;
	mov.b64 	{%r137, %r142}, %rd252;
	mov.b32 	%r153, 16;
	mov.b32 	%r154, 31;
	mov.b32 	%r155, -1;
	// begin inline asm
	shfl.sync.down.b32 %r136, %r137, %r153, %r154, %r155;
	// end inline asm
	// begin inline asm
	shfl.sync.down.b32 %r141, %r142, %r153, %r154, %r155;
	// end inline asm
	mov.b64 	%rd253, {%r136, %r141};
	mov.b64 	%fd146, %rd253;
	mov.b64 	{%r147, %r152}, %rd349;
	// begin inline asm
	shfl.sync.down.b32 %r146, %r147, %r153, %r154, %r155;
	// end inline asm
	// begin inline asm
	shfl.sync.down.b32 %r151, %r152, %r153, %r154, %r155;
	// end inline asm
	mov.b64 	%rd174, {%r146, %r151};
	setp.gt.s32 	%p69, %r55, 15;
	mov.f64 	%fd241, %fd233;
	mov.u64 	%rd357, %rd349;
	@%p69 bra 	$L__BB4_180;
	setp.lt.f64 	%p70, %fd233, %fd146;
	mov.f64 	%fd241, %fd146;
	mov.u64 	%rd357, %rd174;
	@%p70 bra 	$L__BB4_180;
	setp.gt.f64 	%p71, %fd233, %fd146;
	mov.f64 	%fd241, %fd233;
	mov.u64 	%rd357, %rd349;
	@%p71 bra 	$L__BB4_180;
	setp.lt.s64 	%p72, %rd349, %rd174;
	selp.f64 	%fd241, %fd233, %fd146, %p72;
	min.s64 	%rd357, %rd349, %rd174;
$L__BB4_180:
	setp.ne.s32 	%p73, %r55, 0;
	@%p73 bra 	$L__BB4_182;
	shr.u32 	%r156, %r17, 1;
	and.b32  	%r157, %r156, 496;
	mov.u32 	%r158, _ZN6thrust24THRUST_300001_SM_1000_NS8cuda_cub4core6detail5shmemE;
	add.s32 	%r159, %r158, %r157;
	st.shared.f64 	[%r159+8], %fd241;
	st.shared.u64 	[%r159+16], %rd357;
$L__BB4_182:
	bar.sync 	0;
	setp.ne.s32 	%p74, %r17, 0;
	@%p74 bra 	$L__BB4_204;
	ld.shared.f64 	%fd149, [_ZN6thrust24THRUST_300001_SM_1000_NS8cuda_cub4core6detail5shmemE+24];
	ld.shared.u64 	%rd177, [_ZN6thrust24THRUST_300001_SM_1000_NS8cuda_cub4core6detail5shmemE+32];
	setp.lt.f64 	%p75, %fd241, %fd149;
	mov.f64 	%fd235, %fd149;
	mov.u64 	%rd351, %rd177;
	@%p75 bra 	$L__BB4_186;
	setp.lt.f64 	%p76, %fd149, %fd241;
	mov.f64 	%fd235, %fd241;
	mov.u64 	%rd351, %rd357;
	@%p76 bra 	$L__BB4_186;
	setp.lt.s64 	%p77, %rd357, %rd177;
	selp.f64 	%fd235, %fd241, %fd149, %p77;
	min.s64 	%rd351, %rd357, %rd177;
$L__BB4_186:
	ld.shared.f64 	%fd152, [_ZN6thrust24THRUST_300001_SM_1000_NS8cuda_cub4core6detail5shmemE+40];
	ld.shared.u64 	%rd180, [_ZN6thrust24THRUST_300001_SM_1000_NS8cuda_cub4core6detail5shmemE+48];
	setp.lt.f64 	%p78, %fd235, %fd152;
	mov.f64 	%fd236, %fd152;
	mov.u64 	%rd352, %rd180;
	@%p78 bra 	$L__BB4_189;
	setp.lt.f64 	%p79, %fd152, %fd235;
	mov.f64 	%fd236, %fd235;
	mov.u64 	%rd352, %rd351;
	@%p79 bra 	$L__BB4_189;
	setp.lt.s64 	%p80, %rd351, %rd180;
	selp.f64 	%fd236, %fd235, %fd152, %p80;
	min.s64 	%rd352, %rd351, %rd180;
$L__BB4_189:
	ld.shared.f64 	%fd155, [_ZN6thrust24THRUST_300001_SM_1000_NS8cuda_cub4core6detail5shmemE+56];
	ld.shared.u64 	%rd183, [_ZN6thrust24THRUST_300001_SM_1000_NS8cuda_cub4core6detail5shmemE+64];
	setp.lt.f64 	%p81, %fd236, %fd155;
	mov.f64 	%fd237, %fd155;
	mov.u64 	%rd353, %rd183;
	@%p81 bra 	$L__BB4_192;
	setp.lt.f64 	%p82, %fd155, %fd236;
	mov.f64 	%fd237, %fd236;
	mov.u64 	%rd353, %rd352;
	@%p82 bra 	$L__BB4_192;
	setp.lt.s64 	%p83, %rd352, %rd183;
	selp.f64 	%fd237, %fd236, %fd155, %p83;
	min.s64 	%rd353, %rd352, %rd183;
$L__BB4_192:
	ld.shared.f64 	%fd158, [_ZN6thrust24THRUST_300001_SM_1000_NS8cuda_cub4core6detail5shmemE+72];
	ld.shared.u64 	%rd186, [_ZN6thrust24THRUST_300001_SM_1000_NS8cuda_cub4core6detail5shmemE+80];
	setp.lt.f64 	%p84, %fd237, %fd158;
	mov.f64 	%fd238, %fd158;
	mov.u64 	%rd354, %rd186;
	@%p84 bra 	$L__BB4_195;
	setp.lt.f64 	%p85, %fd158, %fd237;
	mov.f64 	%fd238, %fd237;
	mov.u64 	%rd354, %rd353;
	@%p85 bra 	$L__BB4_195;
	setp.lt.s64 	%p86, %rd353, %rd186;
	selp.f64 	%fd238, %fd237, %fd158, %p86;
	min.s64 	%rd354, %rd353, %rd186;
$L__BB4_195:
	ld.shared.f64 	%fd161, [_ZN6thrust24THRUST_300001_SM_1000_NS8cuda_cub4core6detail5shmemE+88];
	ld.shared.u64 	%rd189, [_ZN6thrust24THRUST_300001_SM_1000_NS8cuda_cub4core6detail5shmemE+96];
	setp.lt.f64 	%p87, %fd238, %fd161;
	mov.f64 	%fd239, %fd161;
	mov.u64 	%rd355, %rd189;
	@%p87 bra 	$L__BB4_198;
	setp.lt.f64 	%p88, %fd161, %fd238;
	mov.f64 	%fd239, %fd238;
	mov.u64 	%rd355, %rd354;
	@%p88 bra 	$L__BB4_198;
	setp.lt.s64 	%p89, %rd354, %rd189;
	selp.f64 	%fd239, %fd238, %fd161, %p89;
	min.s64 	%rd355, %rd354, %rd189;
$L__BB4_198:
	ld.shared.f64 	%fd164, [_ZN6thrust24THRUST_300001_SM_1000_NS8cuda_cub4core6detail5shmemE+104];
	ld.shared.u64 	%rd192, [_ZN6thrust24THRUST_300001_SM_1000_NS8cuda_cub4core6detail5shmemE+112];
	setp.lt.f64 	%p90, %fd239, %fd164;
	mov.f64 	%fd240, %fd164;
	mov.u64 	%rd356, %rd192;
	@%p90 bra 	$L__BB4_201;
	setp.lt.f64 	%p91, %fd164, %fd239;
	mov.f64 	%fd240, %fd239;
	mov.u64 	%rd356, %rd355;
	@%p91 bra 	$L__BB4_201;
	setp.lt.s64 	%p92, %rd355, %rd192;
	selp.f64 	%fd240, %fd239, %fd164, %p92;
	min.s64 	%rd356, %rd355, %rd192;
$L__BB4_201:
	ld.shared.f64 	%fd167, [_ZN6thrust24THRUST_300001_SM_1000_NS8cuda_cub4core6detail5shmemE+120];
	ld.shared.u64 	%rd195, [_ZN6thrust24THRUST_300001_SM_1000_NS8cuda_cub4core6detail5shmemE+128];
	setp.lt.f64 	%p93, %fd240, %fd167;
	mov.u64 	%rd357, %rd195;
	mov.f64 	%fd241, %fd167;
	@%p93 bra 	$L__BB4_204;
	setp.lt.f64 	%p94, %fd167, %fd240;
	mov.u64 	%rd357, %rd356;
	mov.f64 	%fd241, %fd240;
	@%p94 bra 	$L__BB4_204;
	setp.lt.s64 	%p95, %rd356, %rd195;
	selp.f64 	%fd241, %fd240, %fd167, %p95;
	min.s64 	%rd357, %rd356, %rd195;
$L__BB4_204:
	mov.u32 	%r387, %tid.x;
	setp.ne.s32 	%p212, %r387, 0;
	@%p212 bra 	$L__BB4_206;
	ld.param.u64 	%rd287, [_ZN6thrust24THRUST_300001_SM_1000_NS8cuda_cub4core6detail13_kernel_agentINS1_8__reduce11ReduceAgentINS0_12zip_iteratorIN4cuda3std3__45tupleIJNS0_10device_ptrIdEENS0_17counting_iteratorIlNS0_11use_defaultESF_SF_EEEEEEEPNSB_IJdlEEESJ_iNS1_9__extrema9arg_max_fIdl10ComparatorEEEEJSI_SK_iSO_EEEvDpT0__param_1];
	cvta.to.global.u64 	%rd286, %rd287;
	st.global.f64 	[%rd286], %fd241;
	st.global.u64 	[%rd286+8], %rd357;
$L__BB4_206:
	ret;

}
	// .globl	_ZN6thrust24THRUST_300001_SM_1000_NS8cuda_cub4core6detail13_kernel_agentINS1_8__reduce11ReduceAgentINS0_12zip_iteratorIN4cuda3std3__45tupleIJNS0_10device_ptrIdEENS0_17counting_iteratorIlNS0_11use_defaultESF_SF_EEEEEEEPNSB_IJdlEEESJ_iNS1_9__extrema9arg_max_fIdl10ComparatorEEEEJSI_SK_iN3cub18CUB_300001_SM_100013GridEvenShareIiEENSR_9GridQueueIjEESO_EEEvDpT0_
.visible .entry _ZN6thrust24THRUST_300001_SM_1000_NS8cuda_cub4core6detail13_kernel_agentINS1_8__reduce11ReduceAgentINS0_12zip_iteratorIN4cuda3std3__45tupleIJNS0_10device_ptrIdEENS0_17counting_iteratorIlNS0_11use_defaultESF_SF_EEEEEEEPNSB_IJdlEEESJ_iNS1_9__extrema9arg_max_fIdl10ComparatorEEEEJSI_SK_iN3cub18CUB_300001_SM_100013GridEvenShareIiEENSR_9GridQueueIjEESO_EEEvDpT0_(
	.param .align 8 .b8 _ZN6thrust24THRUST_300001_SM_1000_NS8cuda_cub4core6detail13_kernel_agentINS1_8__reduce11ReduceAgentINS0_12zip_iteratorIN4cuda3std3__45tupleIJNS0_10device_ptrIdEENS0_17counting_iteratorIlNS0_11use_defaultESF_SF_EEEEEEEPNSB_IJdlEEESJ_iNS1_9__extrema9arg_max_fIdl10ComparatorEEEEJSI_SK_iN3cub18CUB_300001_SM_100013GridEvenShareIiEENSR_9GridQueueIjEESO_EEEvDpT0__param_0[16],
	.param .u64 .ptr .align 1 _ZN6thrust24THRUST_300001_SM_1000_NS8cuda_cub4core6detail13_kernel_agentINS1_8__reduce11ReduceAgentINS0_12zip_iteratorIN4cuda3std3__45tupleIJNS0_10device_ptrIdEENS0_17counting_iteratorIlNS0_11use_defaultESF_SF_EEEEEEEPNSB_IJdlEEESJ_iNS1_9__extrema9arg_max_fIdl10ComparatorEEEEJSI_SK_iN3cub18CUB_300001_SM_100013GridEvenShareIiEENSR_9GridQueueIjEESO_EEEvDpT0__param_1,
	.param .u32 _ZN6thrust24THRUST_300001_SM_1000_NS8cuda_cub4core6detail13_kernel_agentINS1_8__reduce11ReduceAgentINS0_12zip_iteratorIN4cuda3std3__45tupleIJNS0_10device_ptrIdEENS0_17counting_iteratorIlNS0_11use_defaultESF_SF_EEEEEEEPNSB_IJdlEEESJ_iNS1_9__extrema9arg_max_fIdl10ComparatorEEEEJSI_SK_iN3cub18CUB_300001_SM_100013GridEvenShareIiEENSR_9GridQueueIjEESO_EEEvDpT0__param_2,
	.param .align 4 .b8 _ZN6thrust24THRUST_300001_SM_1000_NS8cuda_cub4core6detail13_kernel_agentINS1_8__reduce11ReduceAgentINS0_12zip_iteratorIN4cuda3std3__45tupleIJNS0_10device_ptrIdEENS0_17counting_iteratorIlNS0_11use_defaultESF_SF_EEEEEEEPNSB_IJdlEEESJ_iNS1_9__extrema9arg_max_fIdl10ComparatorEEEEJSI_SK_iN3cub18CUB_300001_SM_100013GridEvenShareIiEENSR_9GridQueueIjEESO_EEEvDpT0__param_3[40],
	.param .align 8 .b8 _ZN6thrust24THRUST_300001_SM_1000_NS8cuda_cub4core6detail13_kernel_agentINS1_8__reduce11ReduceAgentINS0_12zip_iteratorIN4cuda3std3__45tupleIJNS0_10device_ptrIdEENS0_17counting_iteratorIlNS0_11use_defaultESF_SF_EEEEEEEPNSB_IJdlEEESJ_iNS1_9__extrema9arg_max_fIdl10ComparatorEEEEJSI_SK_iN3cub18CUB_300001_SM_100013GridEvenShareIiEENSR_9GridQueueIjEESO_EEEvDpT0__param_4[8],
	.param .align 1 .b8 _ZN6thrust24THRUST_300001_SM_1000_NS8cuda_cub4core6detail13_kernel_agentINS1_8__reduce11ReduceAgentINS0_12zip_iteratorIN4cuda3std3__45tupleIJNS0_10device_ptrIdEENS0_17counting_iteratorIlNS0_11use_defaultESF_SF_EEEEEEEPNSB_IJdlEEESJ_iNS1_9__extrema9arg_max_fIdl10ComparatorEEEEJSI_SK_iN3cub18CUB_300001_SM_100013GridEvenShareIiEENSR_9GridQueueIjEESO_EEEvDpT0__param_5[1]
)
.maxntid 256
{
	.reg .pred 	%p<215>;
	.reg .b32 	%r<437>;
	.reg .b64 	%rd<333>;
	.reg .b64 	%fd<242>;

	ld.param.u64 	%rd182, [_ZN6thrust24THRUST_300001_SM_1000_NS8cuda_cub4core6detail13_kernel_agentINS1_8__reduce11ReduceAgentINS0_12zip_iteratorIN4cuda3std3__45tupleIJNS0_10device_ptrIdEENS0_17counting_iteratorIlNS0_11use_defaultESF_SF_EEEEEEEPNSB_IJdlEEESJ_iNS1_9__extrema9arg_max_fIdl10ComparatorEEEEJSI_SK_iN3cub18CUB_300001_SM_100013GridEvenShareIiEENSR_9GridQueueIjEESO_EEEvDpT0__param_0+8];
	ld.param.u64 	%rd181, [_ZN6thrust24THRUST_300001_SM_1000_NS8cuda_cub4core6detail13_kernel_agentINS1_8__reduce11ReduceAgentINS0_12zip_iteratorIN4cuda3std3__45tupleIJNS0_10device_ptrIdEENS0_17counting_iteratorIlNS0_11use_defaultESF_SF_EEEEEEEPNSB_IJdlEEESJ_iNS1_9__extrema9arg_max_fIdl10ComparatorEEEEJSI_SK_iN3cub18CUB_300001_SM_100013GridEvenShareIiEENSR_9GridQueueIjEESO_EEEvDpT0__param_0];
	ld.param.u64 	%rd184, [_ZN6thrust24THRUST_300001_SM_1000_NS8cuda_cub4core6detail13_kernel_agentINS1_8__reduce11ReduceAgentINS0_12zip_iteratorIN4cuda3std3__45tupleIJNS0_10device_ptrIdEENS0_17counting_iteratorIlNS0_11use_defaultESF_SF_EEEEEEEPNSB_IJdlEEESJ_iNS1_9__extrema9arg_max_fIdl10ComparatorEEEEJSI_SK_iN3cub18CUB_300001_SM_100013GridEvenShareIiEENSR_9GridQueueIjEESO_EEEvDpT0__param_4];
	ld.param.u32 	%r66, [_ZN6thrust24THRUST_300001_SM_1000_NS8cuda_cub4core6detail13_kernel_agentINS1_8__reduce11ReduceAgentINS0_12zip_iteratorIN4cuda3std3__45tupleIJNS0_10device_ptrIdEENS0_17counting_iteratorIlNS0_11use_defaultESF_SF_EEEEEEEPNSB_IJdlEEESJ_iNS1_9__extrema9arg_max_fIdl10ComparatorEEEEJSI_SK_iN3cub18CUB_300001_SM_100013GridEvenShareIiEENSR_9GridQueueIjEESO_EEEvDpT0__param_2];
	cvta.to.global.u64 	%rd1, %rd184;
	cvta.to.global.u64 	%rd2, %rd181;
	mov.u32 	%r1, %ctaid.x;
	mul.lo.s32 	%r2, %r1, 1280;
	mov.u32 	%r67, %nctaid.x;
	mul.lo.s32 	%r3, %r67, 1280;
	add.s32 	%r68, %r2, 1280;
	setp.le.s32 	%p1, %r68, %r66;
	@%p1 bra 	$L__BB5_121;
	sub.s32 	%r4, %r66, %r2;
	mov.u32 	%r5, %tid.x;
	setp.ge.s32 	%p98, %r5, %r4;
	mov.f64 	%fd188, 0d0000000000000000;
	mov.b64 	%rd279, 0;
	mov.u32 	%r420, %r5;
	@%p98 bra 	$L__BB5_3;
	add.s32 	%r190, %r2, %r5;
	cvt.s64.s32 	%rd234, %r190;
	mul.wide.s32 	%rd235, %r190, 8;
	add.s64 	%rd236, %rd2, %rd235;
	add.s64 	%rd279, %rd182, %rd234;
	ld.global.f64 	%fd188, [%rd236];
	add.s32 	%r420, %r5, 256;
$L__BB5_3:
	setp.ge.s32 	%p99, %r420, %r4;
	@%p99 bra 	$L__BB5_25;
	not.b32 	%r191, %r420;
	add.s32 	%r192, %r66, %r191;
	sub.s32 	%r8, %r192, %r2;
	and.b32  	%r193, %r8, 768;
	setp.eq.s32 	%p100, %r193, 768;
	@%p100 bra 	$L__BB5_10;
	add.s32 	%r418, %r420, %r2;
	shr.u32 	%r194, %r8, 8;
	add.s32 	%r195, %r194, 1;
	and.b32  	%r196, %r195, 3;
	neg.s32 	%r417, %r196;
$L__BB5_6:
	.pragma "nounroll";
	mov.u64 	%rd6, %rd279;
	mov.f64 	%fd3, %fd188;
	cvt.s64.s32 	%rd238, %r418;
	add.s64 	%rd7, %rd182, %rd238;
	mul.wide.s32 	%rd239, %r418, 8;
	add.s64 	%rd240, %rd2, %rd239;
	ld.global.f64 	%fd4, [%rd240];
	setp.lt.f64 	%p101, %fd3, %fd4;
	mov.u64 	%rd279, %rd7;
	mov.f64 	%fd188, %fd4;
	@%p101 bra 	$L__BB5_9;
	setp.lt.f64 	%p102, %fd4, %fd3;
	mov.u64 	%rd279, %rd6;
	mov.f64 	%fd188, %fd3;
	@%p102 bra 	$L__BB5_9;
	setp.lt.s64 	%p103, %rd6, %rd7;
	min.s64 	%rd279, %rd6, %rd7;
	selp.f64 	%fd188, %fd3, %fd4, %p103;
$L__BB5_9:
	add.s32 	%r420, %r420, 256;
	add.s32 	%r418, %r418, 256;
	add.s32 	%r417, %r417, 1;
	setp.ne.s32 	%p104, %r417, 0;
	@%p104 bra 	$L__BB5_6;
$L__BB5_10:
	setp.lt.u32 	%p105, %r8, 768;
	@%p105 bra 	$L__BB5_25;
	add.s32 	%r421, %r420, %r2;
	add.s32 	%r424, %r421, 256;
	add.s32 	%r423, %r421, 512;
	add.s32 	%r422, %r421, 768;
	add.s64 	%rd12, %rd2, 4096;
$L__BB5_12:
	cvt.s64.s32 	%rd241, %r424;
	add.s64 	%rd14, %rd182, %rd241;
	cvt.s64.s32 	%rd242, %r423;
	add.s64 	%rd15, %rd182, %rd242;
	cvt.s64.s32 	%rd243, %r422;
	add.s64 	%rd16, %rd182, %rd243;
	cvt.s64.s32 	%rd244, %r421;
	mul.wide.s32 	%rd245, %r421, 8;
	add.s64 	%rd17, %rd12, %rd245;
	add.s64 	%rd18, %rd182, %rd244;
	ld.global.f64 	%fd10, [%rd17+-4096];
	setp.lt.f64 	%p106, %fd188, %fd10;
	mov.u64 	%rd276, %rd18;
	mov.f64 	%fd185, %fd10;
	@%p106 bra 	$L__BB5_15;
	setp.lt.f64 	%p107, %fd10, %fd188;
	mov.u64 	%rd276, %rd279;
	mov.f64 	%fd185, %fd188;
	@%p107 bra 	$L__BB5_15;
	setp.lt.s64 	%p108, %rd279, %rd18;
	min.s64 	%rd276, %rd279, %rd18;
	selp.f64 	%fd185, %fd188, %fd10, %p108;
$L__BB5_15:
	ld.global.f64 	%fd13, [%rd17+-2048];
	setp.lt.f64 	%p109, %fd185, %fd13;
	mov.u64 	%rd277, %rd14;
	mov.f64 	%fd186, %fd13;
	@%p109 bra 	$L__BB5_18;
	setp.lt.f64 	%p110, %fd13, %fd185;
	mov.u64 	%rd277, %rd276;
	mov.f64 	%fd186, %fd185;
	@%p110 bra 	$L__BB5_18;
	setp.lt.s64 	%p111, %rd276, %rd14;
	min.s64 	%rd277, %rd276, %rd14;
	selp.f64 	%fd186, %fd185, %fd13, %p111;
$L__BB5_18:
	ld.global.f64 	%fd16, [%rd17];
	setp.lt.f64 	%p112, %fd186, %fd16;
	mov.u64 	%rd278, %rd15;
	mov.f64 	%fd187, %fd16;
	@%p112 bra 	$L__BB5_21;
	setp.lt.f64 	%p113, %fd16, %fd186;
	mov.u64 	%rd278, %rd277;
	mov.f64 	%fd187, %fd186;
	@%p113 bra 	$L__BB5_21;
	setp.lt.s64 	%p114, %rd277, %rd15;
	min.s64 	%rd278, %rd277, %rd15;
	selp.f64 	%fd187, %fd186, %fd16, %p114;
$L__BB5_21:
	ld.global.f64 	%fd19, [%rd17+2048];
	setp.lt.f64 	%p115, %fd187, %fd19;
	mov.u64 	%rd279, %rd16;
	mov.f64 	%fd188, %fd19;
	@%p115 bra 	$L__BB5_24;
	setp.lt.f64 	%p116, %fd19, %fd187;
	mov.u64 	%rd279, %rd278;
	mov.f64 	%fd188, %fd187;
	@%p116 bra 	$L__BB5_24;
	setp.lt.s64 	%p117, %rd278, %rd16;
	min.s64 	%rd279, %rd278, %rd16;
	selp.f64 	%fd188, %fd187, %fd19, %p117;
$L__BB5_24:
	add.s32 	%r420, %r420, 1024;
	add.s32 	%r424, %r424, 1024;
	add.s32 	%r423, %r423, 1024;
	add.s32 	%r422, %r422, 1024;
	add.s32 	%r421, %r421, 1024;
	setp.lt.s32 	%p118, %r420, %r4;
	@%p118 bra 	$L__BB5_12;
$L__BB5_25:
	setp.lt.s32 	%p119, %r4, 256;
	@%p119 bra 	$L__BB5_70;
	// begin inline asm
	mov.u32 %r310, %laneid;
	// end inline asm
	mov.b64 	%rd256, %fd188;
	mov.b64 	{%r312, %r317}, %rd256;
	mov.b32 	%r328, 1;
	mov.b32 	%r329, 31;
	mov.b32 	%r330, -1;
	// begin inline asm
	shfl.sync.down.b32 %r311, %r312, %r328, %r329, %r330;
	// end inline asm
	// begin inline asm
	shfl.sync.down.b32 %r316, %r317, %r328, %r329, %r330;
	// end inline asm
	mov.b64 	%rd257, {%r311, %r316};
	mov.b64 	%fd23, %rd257;
	mov.b64 	{%r322, %r327}, %rd279;
	// begin inline asm
	shfl.sync.down.b32 %r321, %r322, %r328, %r329, %r330;
	// end inline asm
	// begin inline asm
	shfl.sync.down.b32 %r326, %r327, %r328, %r329, %r330;
	// end inline asm
	mov.b64 	%rd28, {%r321, %r326};
	setp.gt.s32 	%p171, %r310, 30;
	mov.u64 	%rd281, %rd279;
	mov.f64 	%fd190, %fd188;
	@%p171 bra 	$L__BB5_30;
	setp.lt.f64 	%p172, %fd188, %fd23;
	mov.u64 	%rd281, %rd28;
	mov.f64 	%fd190, %fd23;
	@%p172 bra 	$L__BB5_30;
	setp.gt.f64 	%p173, %fd188, %fd23;
	mov.u64 	%rd281, %rd279;
	mov.f64 	%fd190, %fd188;
	@%p173 bra 	$L__BB5_30;
	setp.lt.s64 	%p174, %rd279, %rd28;
	min.s64 	%rd281, %rd279, %rd28;
	selp.f64 	%fd190, %fd188, %fd23, %p174;
$L__BB5_30:
	mov.b64 	%rd258, %fd190;
	mov.b64 	{%r332, %r337}, %rd258;
	mov.b32 	%r348, 2;
	mov.b32 	%r349, 31;
	mov.b32 	%r350, -1;
	// begin inline asm
	shfl.sync.down.b32 %r331, %r332, %r348, %r349, %r350;
	// end inline asm
	// begin inline asm
	shfl.sync.down.b32 %r336, %r337, %r348, %r349, %r350;
	// end inline asm
	mov.b64 	%rd259, {%r331, %r336};
	mov.b64 	%fd26, %rd259;
	mov.b64 	{%r342, %r347}, %rd281;
	// begin inline asm
	shfl.sync.down.b32 %r341, %r342, %r348, %r349, %r350;
	// end inline asm
	// begin inline asm
	shfl.sync.down.b32 %r346, %r347, %r348, %r349, %r350;
	// end inline asm
	mov.b64 	%rd31, {%r341, %r346};
	setp.gt.s32 	%p175, %r310, 29;
	mov.u64 	%rd282, %rd281;
	mov.f64 	%fd191, %fd190;
	@%p175 bra 	$L__BB5_34;
	setp.lt.f64 	%p176, %fd190, %fd26;
	mov.u64 	%rd282, %rd31;
	mov.f64 	%fd191, %fd26;
	@%p176 bra 	$L__BB5_34;
	setp.gt.f64 	%p177, %fd190, %fd26;
	mov.u64 	%rd282, %rd281;
	mov.f64 	%fd191, %fd190;
	@%p177 bra 	$L__BB5_34;
	setp.lt.s64 	%p178, %rd281, %rd31;
	min.s64 	%rd282, %rd281, %rd31;
	selp.f64 	%fd191, %fd190, %fd26, %p178;
$L__BB5_34:
	mov.b64 	%rd260, %fd191;
	mov.b64 	{%r352, %r357}, %rd260;
	mov.b32 	%r368, 4;
	mov.b32 	%r369, 31;
	mov.b32 	%r370, -1;
	// begin inline asm
	shfl.sync.down.b32 %r351, %r352, %r368, %r369, %r370;
	// end inline asm
	// begin inline asm
	shfl.sync.down.b32 %r356, %r357, %r368, %r369, %r370;
	// end inline asm
	mov.b64 	%rd261, {%r351, %r356};
	mov.b64 	%fd29, %rd261;
	mov.b64 	{%r362, %r367}, %rd282;
	// begin inline asm
	shfl.sync.down.b32 %r361, %r362, %r368, %r369, %r370;
	// end inline asm
	// begin inline asm
	shfl.sync.down.b32 %r366, %r367, %r368, %r369, %r370;
	// end inline asm
	mov.b64 	%rd34, {%r361, %r366};
	setp.gt.s32 	%p179, %r310, 27;
	mov.u64 	%rd283, %rd282;
	mov.f64 	%fd192, %fd191;
	@%p179 bra 	$L__BB5_38;
	setp.lt.f64 	%p180, %fd191, %fd29;
	mov.u64 	%rd283, %rd34;
	mov.f64 	%fd192, %fd29;
	@%p180 bra 	$L__BB5_38;
	setp.gt.f64 	%p181, %fd191, %fd29;
	mov.u64 	%rd283, %rd282;
	mov.f64 	%fd192, %fd191;
	@%p181 bra 	$L__BB5_38;
	setp.lt.s64 	%p182, %rd282, %rd34;
	min.s64 	%rd283, %rd282, %rd34;
	selp.f64 	%fd192, %fd191, %fd29, %p182;
$L__BB5_38:
	mov.b64 	%rd262, %fd192;
	mov.b64 	{%r372, %r377}, %rd262;
	mov.b32 	%r388, 8;
	mov.b32 	%r389, 31;
	mov.b32 	%r390, -1;
	// begin inline asm
	shfl.sync.down.b32 %r371, %r372, %r388, %r389, %r390;
	// end inline asm
	// begin inline asm
	shfl.sync.down.b32 %r376, %r377, %r388, %r389, %r390;
	// end inline asm
	mov.b64 	%rd263, {%r371, %r376};
	mov.b64 	%fd32, %rd263;
	mov.b64 	{%r382, %r387}, %rd283;
	// begin inline asm
	shfl.sync.down.b32 %r381, %r382, %r388, %r389, %r390;
	// end inline asm
	// begin inline asm
	shfl.sync.down.b32 %r386, %r387, %r388, %r389, %r390;
	// end inline asm
	mov.b64 	%rd37, {%r381, %r386};
	setp.gt.s32 	%p183, %r310, 23;
	mov.u64 	%rd284, %rd283;
	mov.f64 	%fd193, %fd192;
	@%p183 bra 	$L__BB5_42;
	setp.lt.f64 	%p184, %fd192, %fd32;
	mov.u64 	%rd284, %rd37;
	mov.f64 	%fd193, %fd32;
	@%p184 bra 	$L__BB5_42;
	setp.gt.f64 	%p185, %fd192, %fd32;
	mov.u64 	%rd284, %rd283;
	mov.f64 	%fd193, %fd192;
	@%p185 bra 	$L__BB5_42;
	setp.lt.s64 	%p186, %rd283, %rd37;
	min.s64 	%rd284, %rd283, %rd37;
	selp.f64 	%fd193, %fd192, %fd32, %p186;
$L__BB5_42:
	mov.b64 	%rd264, %fd193;
	mov.b64 	{%r392, %r397}, %rd264;
	mov.b32 	%r408, 16;
	mov.b32 	%r409, 31;
	mov.b32 	%r410, -1;
	// begin inline asm
	shfl.sync.down.b32 %r391, %r392, %r408, %r409, %r410;
	// end inline asm
	// begin inline asm
	shfl.sync.down.b32 %r396, %r397, %r408, %r409, %r410;
	// end inline asm
	mov.b64 	%rd265, {%r391, %r396};
	mov.b64 	%fd35, %rd265;
	mov.b64 	{%r402, %r407}, %rd284;
	// begin inline asm
	shfl.sync.down.b32 %r401, %r402, %r408, %r409, %r410;
	// end inline asm
	// begin inline asm
	shfl.sync.down.b32 %r406, %r407, %r408, %r409, %r410;
	// end inline asm
	mov.b64 	%rd40, {%r401, %r406};
	setp.gt.s32 	%p187, %r310, 15;
	mov.u64 	%rd332, %rd284;
	mov.f64 	%fd241, %fd193;
	@%p187 bra 	$L__BB5_46;
	setp.lt.f64 	%p188, %fd193, %fd35;
	mov.u64 	%rd332, %rd40;
	mov.f64 	%fd241, %fd35;
	@%p188 bra 	$L__BB5_46;
	setp.gt.f64 	%p189, %fd193, %fd35;
	mov.u64 	%rd332, %rd284;
	mov.f64 	%fd241, %fd193;
	@%p189 bra 	$L__BB5_46;
	setp.lt.s64 	%p190, %rd284, %rd40;
	min.s64 	%rd332, %rd284, %rd40;
	selp.f64 	%fd241, %fd193, %fd35, %p190;
$L__BB5_46:
	setp.ne.s32 	%p191, %r310, 0;
	@%p191 bra 	$L__BB5_48;
	shr.u32 	%r411, %r5, 1;
	and.b32  	%r412, %r411, 496;
	mov.u32 	%r413, _ZN6thrust24THRUST_300001_SM_1000_NS8cuda_cub4core6detail5shmemE;
	add.s32 	%r414, %r413, %r412;
	st.shared.f64 	[%r414+8], %fd241;
	st.shared.u64 	[%r414+16], %rd332;
$L__BB5_48:
	bar.sync 	0;
	setp.ne.s32 	%p192, %r5, 0;
	@%p192 bra 	$L__BB5_208;
	ld.shared.f64 	%fd38, [_ZN6thrust24THRUST_300001_SM_1000_NS8cuda_cub4core6detail5shmemE+24];
	ld.shared.u64 	%rd43, [_ZN6thrust24THRUST_300001_SM_1000_NS8cuda_cub4core6detail5shmemE+32];
	setp.lt.f64 	%p193, %fd241, %fd38;
	mov.u64 	%rd286, %rd43;
	mov.f64 	%fd195, %fd38;
	@%p193 bra 	$L__BB5_52;
	setp.lt.f64 	%p194, %fd38, %fd241;
	mov.u64 	%rd286, %rd332;
	mov.f64 	%fd195, %fd241;
	@%p194 bra 	$L__BB5_52;
	setp.lt.s64 	%p195, %rd332, %rd43;
	min.s64 	%rd286, %rd332, %rd43;
	selp.f64 	%fd195, %fd241, %fd38, %p195;
$L__BB5_52:
	ld.shared.f64 	%fd41, [_ZN6thrust24THRUST_300001_SM_1000_NS8cuda_cub4core6detail5shmemE+40];
	ld.shared.u64 	%rd46, [_ZN6thrust24THRUST_300001_SM_1000_NS8cuda_cub4core6detail5shmemE+48];
	setp.lt.f64 	%p196, %fd195, %fd41;
	mov.u64 	%rd287, %rd46;
	mov.f64 	%fd196, %fd41;
	@%p196 bra 	$L__BB5_55;
	setp.lt.f64 	%p197, %fd41, %fd195;
	mov.u64 	%rd287, %rd286;
	mov.f64 	%fd196, %fd195;
	@%p197 bra 	$L__BB5_55;
	setp.lt.s64 	%p198, %rd286, %rd46;
	min.s64 	%rd287, %rd286, %rd46;
	selp.f64 	%fd196, %fd195, %fd41, %p198;
$L__BB5_55:
	ld.shared.f64 	%fd44, [_ZN6thrust24THRUST_300001_SM_1000_NS8cuda_cub4core6detail5shmemE+56];
	ld.shared.u64 	%rd49, [_ZN6thrust24THRUST_300001_SM_1000_NS8cuda_cub4core6detail5shmemE+64];
	setp.lt.f64 	%p199, %fd196, %fd44;
	mov.u64 	%rd288, %rd49;
	mov.f64 	%fd197, %fd44;
	@%p199 bra 	$L__BB5_58;
	setp.lt.f64 	%p200, %fd44, %fd196;
	mov.u64 	%rd288, %rd287;
	mov.f64 	%fd197, %fd196;
	@%p200 bra 	$L__BB5_58;
	setp.lt.s64 	%p201, %rd287, %rd49;
	min.s64 	%rd288, %rd287, %rd49;
	selp.f64 	%fd197, %fd196, %fd44, %p201;
$L__BB5_58:
	ld.shared.f64 	%fd47, [_ZN6thrust24THRUST_300001_SM_1000_NS8cuda_cub4core6detail5shmemE+72];
	ld.shared.u64 	%rd52, [_ZN6thrust24THRUST_300001_SM_1000_NS8cuda_cub4core6detail5shmemE+80];
	setp.lt.f64 	%p202, %fd197, %fd47;
	mov.u64 	%rd289, %rd52;
	mov.f64 	%fd198, %fd47;
	@%p202 bra 	$L__BB5_61;
	setp.lt.f64 	%p203, %fd47, %fd197;
	mov.u64 	%rd289, %rd288;
	mov.f64 	%fd198, %fd197;
	@%p203 bra 	$L__BB5_61;
	setp.lt.s64 	%p204, %rd288, %rd52;
	min.s64 	%rd289, %rd288, %rd52;
	selp.f64 	%fd198, %fd197, %fd47, %p204;
$L__BB5_61:
	ld.shared.f64 	%fd50, [_ZN6thrust24THRUST_300001_SM_1000_NS8cuda_cub4core6detail5shmemE+88];
	ld.shared.u64 	%rd55, [_ZN6thrust24THRUST_300001_SM_1000_NS8cuda_cub4core6detail5shmemE+96];
	setp.lt.f64 	%p205, %fd198, %fd50;
	mov.u64 	%rd290, %rd55;
	mov.f64 	%fd199, %fd50;
	@%p205 bra 	$L__BB5_64;
	setp.lt.f64 	%p206, %fd50, %fd198;
	mov.u64 	%rd290, %rd289;
	mov.f64 	%fd199, %fd198;
	@%p206 bra 	$L__BB5_64;
	setp.lt.s64 	%p207, %rd289, %rd55;
	min.s64 	%rd290, %rd289, %rd55;
	selp.f64 	%fd199, %fd198, %fd50, %p207;
$L__BB5_64:
	ld.shared.f64 	%fd53, [_ZN6thrust24THRUST_300001_SM_1000_NS8cuda_cub4core6detail5shmemE+104];
	ld.shared.u64 	%rd58, [_ZN6thrust24THRUST_300001_SM_1000_NS8cuda_cub4core6detail5shmemE+112];
	setp.lt.f64 	%p208, %fd199, %fd53;
	mov.u64 	%rd291, %rd58;
	mov.f64 	%fd200, %fd53;
	@%p208 bra 	$L__BB5_67;
	setp.lt.f64 	%p209, %fd53, %fd199;
	mov.u64 	%rd291, %rd290;
	mov.f64 	%fd200, %fd199;
	@%p209 bra 	$L__BB5_67;
	setp.lt.s64 	%p210, %rd290, %rd58;
	min.s64 	%rd291, %rd290, %rd58;
	selp.f64 	%fd200, %fd199, %fd53, %p210;
$L__BB5_67:
	ld.shared.f64 	%fd56, [_ZN6thrust24THRUST_300001_SM_1000_NS8cuda_cub4core6detail5shmemE+120];
	ld.shared.u64 	%rd61, [_ZN6thrust24THRUST_300001_SM_1000_NS8cuda_cub4core6detail5shmemE+128];
	setp.lt.f64 	%p211, %fd200, %fd56;
	mov.u64 	%rd332, %rd61;
	mov.f64 	%fd241, %fd56;
	@%p211 bra 	$L__BB5_208;
	setp.lt.f64 	%p212, %fd56, %fd200;
	mov.u64 	%rd332, %rd291;
	mov.f64 	%fd241, %fd200;
	@%p212 bra 	$L__BB5_208;
	setp.lt.s64 	%p213, %rd291, %rd61;
	min.s64 	%rd332, %rd291, %rd61;
	selp.f64 	%fd241, %fd200, %fd56, %p213;
	bra.uni 	$L__BB5_208;
$L__BB5_70:
	// begin inline asm
	mov.u32 %r197, %laneid;
	// end inline asm
	and.b32  	%r218, %r5, 992;
	add.s32 	%r219, %r218, 32;
	setp.gt.s32 	%p120, %r219, %r4;
	not.b32 	%r220, %r218;
	add.s32 	%r221, %r4, %r220;
	selp.b32 	%r216, %r221, 31, %p120;
	mov.b64 	%rd246, %fd188;
	mov.b64 	{%r199, %r204}, %rd246;
	mov.b32 	%r215, 1;
	mov.b32 	%r217, -1;
	// begin inline asm
	shfl.sync.down.b32 %r198, %r199, %r215, %r216, %r217;
	// end inline asm
	// begin inline asm
	shfl.sync.down.b32 %r203, %r204, %r215, %r216, %r217;
	// end inline asm
	mov.b64 	%rd247, {%r198, %r203};
	mov.b64 	%fd58, %rd247;
	mov.b64 	{%r209, %r214}, %rd279;
	// begin inline asm
	shfl.sync.down.b32 %r208, %r209, %r215, %r216, %r217;
	// end inline asm
	// begin inline asm
	shfl.sync.down.b32 %r213, %r214, %r215, %r216, %r217;
	// end inline asm
	mov.b64 	%rd63, {%r208, %r213};
	setp.ge.s32 	%p121, %r197, %r216;
	mov.u64 	%rd292, %rd279;
	mov.f64 	%fd201, %fd188;
	@%p121 bra 	$L__BB5_74;
	setp.lt.f64 	%p122, %fd188, %fd58;
	mov.u64 	%rd292, %rd63;
	mov.f64 	%fd201, %fd58;
	@%p122 bra 	$L__BB5_74;
	setp.gt.f64 	%p123, %fd188, %fd58;
	mov.u64 	%rd292, %rd279;
	mov.f64 	%fd201, %fd188;
	@%p123 bra 	$L__BB5_74;
	setp.lt.s64 	%p124, %rd279, %rd63;
	min.s64 	%rd292, %rd279, %rd63;
	selp.f64 	%fd201, %fd188, %fd58, %p124;
$L__BB5_74:
	mov.b64 	%rd248, %fd201;
	mov.b64 	{%r223, %r228}, %rd248;
	mov.b32 	%r239, 2;
	mov.b32 	%r241, -1;
	// begin inline asm
	shfl.sync.down.b32 %r222, %r223, %r239, %r216, %r241;
	// end inline asm
	// begin inline asm
	shfl.sync.down.b32 %r227, %r228, %r239, %r216, %r241;
	// end inline asm
	mov.b64 	%rd249, {%r222, %r227};
	mov.b64 	%fd61, %rd249;
	mov.b64 	{%r233, %r238}, %rd292;
	// begin inline asm
	shfl.sync.down.b32 %r232, %r233, %r239, %r216, %r241;
	// end inline asm
	// begin inline asm
	shfl.sync.down.b32 %r237, %r238, %r239, %r216, %r241;
	// end inline asm
	mov.b64 	%rd66, {%r232, %r237};
	add.s32 	%r242, %r197, 2;
	setp.gt.s32 	%p125, %r242, %r216;
	mov.u64 	%rd293, %rd292;
	mov.f64 	%fd202, %fd201;
	@%p125 bra 	$L__BB5_78;
	setp.lt.f64 	%p126, %fd201, %fd61;
	mov.u64 	%rd293, %rd66;
	mov.f64 	%fd202, %fd61;
	@%p126 bra 	$L__BB5_78;
	setp.gt.f64 	%p127, %fd201, %fd61;
	mov.u64 	%rd293, %rd292;
	mov.f64 	%fd202, %fd201;
	@%p127 bra 	$L__BB5_78;
	setp.lt.s64 	%p128, %rd292, %rd66;
	min.s64 	%rd293, %rd292, %rd66;
	selp.f64 	%fd202, %fd201, %fd61, %p128;
$L__BB5_78:
	mov.b64 	%rd250, %fd202;
	mov.b64 	{%r244, %r249}, %rd250;
	mov.b32 	%r260, 4;
	mov.b32 	%r262, -1;
	// begin inline asm
	shfl.sync.down.b32 %r243, %r244, %r260, %r216, %r262;
	// end inline asm
	// begin inline asm
	shfl.sync.down.b32 %r248, %r249, %r260, %r216, %r262;
	// end inline asm
	mov.b64 	%rd251, {%r243, %r248};
	mov.b64 	%fd64, %rd251;
	mov.b64 	{%r254, %r259}, %rd293;
	// begin inline asm
	shfl.sync.down.b32 %r253, %r254, %r260, %r216, %r262;
	// end inline asm
	// begin inline asm
	shfl.sync.down.b32 %r258, %r259, %r260, %r216, %r262;
	// end inline asm
	mov.b64 	%rd69, {%r253, %r258};
	add.s32 	%r263, %r197, 4;
	setp.gt.s32 	%p129, %r263, %r216;
	mov.u64 	%rd294, %rd293;
	mov.f64 	%fd203, %fd202;
	@%p129 bra 	$L__BB5_82;
	setp.lt.f64 	%p130, %fd202, %fd64;
	mov.u64 	%rd294, %rd69;
	mov.f64 	%fd203, %fd64;
	@%p130 bra 	$L__BB5_82;
	setp.gt.f64 	%p131, %fd202, %fd64;
	mov.u64 	%rd294, %rd293;
	mov.f64 	%fd203, %fd202;
	@%p131 bra 	$L__BB5_82;
	setp.lt.s64 	%p132, %rd293, %rd69;
	min.s64 	%rd294, %rd293, %rd69;
	selp.f64 	%fd203, %fd202, %fd64, %p132;
$L__BB5_82:
	mov.b64 	%rd252, %fd203;
	mov.b64 	{%r265, %r270}, %rd252;
	mov.b32 	%r281, 8;
	mov.b32 	%r283, -1;
	// begin inline asm
	shfl.sync.down.b32 %r264, %r265, %r281, %r216, %r283;
	// end inline asm
	// begin inline asm
	shfl.sync.down.b32 %r269, %r270, %r281, %r216, %r283;
	// end inline asm
	mov.b64 	%rd253, {%r264, %r269};
	mov.b64 	%fd67, %rd253;
	mov.b64 	{%r275, %r280}, %rd294;
	// begin inline asm
	shfl.sync.down.b32 %r274, %r275, %r281, %r216, %r283;
	// end inline asm
	// begin inline asm
	shfl.sync.down.b32 %r279, %r280, %r281, %r216, %r283;
	// end inline asm
	mov.b64 	%rd72, {%r274, %r279};
	add.s32 	%r284, %r197, 8;
	setp.gt.s32 	%p133, %r284, %r216;
	mov.u64 	%rd295, %rd294;
	mov.f64 	%fd204, %fd203;
	@%p133 bra 	$L__BB5_86;
	setp.lt.f64 	%p134, %fd203, %fd67;
	mov.u64 	%rd295, %rd72;
	mov.f64 	%fd204, %fd67;
	@%p134 bra 	$L__BB5_86;
	setp.gt.f64 	%p135, %fd203, %fd67;
	mov.u64 	%rd295, %rd294;
	mov.f64 	%fd204, %fd203;
	@%p135 bra 	$L__BB5_86;
	setp.lt.s64 	%p136, %rd294, %rd72;
	min.s64 	%rd295, %rd294, %rd72;
	selp.f64 	%fd204, %fd203, %fd67, %p136;
$L__BB5_86:
	mov.b64 	%rd254, %fd204;
	mov.b64 	{%r286, %r291}, %rd254;
	mov.b32 	%r302, 16;
	mov.b32 	%r304, -1;
	// begin inline asm
	shfl.sync.down.b32 %r285, %r286, %r302, %r216, %r304;
	// end inline asm
	// begin inline asm
	shfl.sync.down.b32 %r290, %r291, %r302, %r216, %r304;
	// end inline asm
	mov.b64 	%rd255, {%r285, %r290};
	mov.b64 	%fd70, %rd255;
	mov.b64 	{%r296, %r301}, %rd295;
	// begin inline asm
	shfl.sync.down.b32 %r295, %r296, %r302, %r216, %r304;
	// end inline asm
	// begin inline asm
	shfl.sync.down.b32 %r300, %r301, %r302, %r216, %r304;
	// end inline asm
	mov.b64 	%rd75, {%r295, %r300};
	add.s32 	%r305, %r197, 16;
	setp.gt.s32 	%p137, %r305, %r216;
	mov.u64 	%rd332, %rd295;
	mov.f64 	%fd241, %fd204;
	@%p137 bra 	$L__BB5_90;
	setp.lt.f64 	%p138, %fd204, %fd70;
	mov.u64 	%rd332, %rd75;
	mov.f64 	%fd241, %fd70;
	@%p138 bra 	$L__BB5_90;
	setp.gt.f64 	%p139, %fd204, %fd70;
	mov.u64 	%rd332, %rd295;
	mov.f64 	%fd241, %fd204;
	@%p139 bra 	$L__BB5_90;
	setp.lt.s64 	%p140, %rd295, %rd75;
	min.s64 	%rd332, %rd295, %rd75;
	selp.f64 	%fd241, %fd204, %fd70, %p140;
$L__BB5_90:
	setp.ne.s32 	%p141, %r197, 0;
	@%p141 bra 	$L__BB5_92;
	shr.u32 	%r306, %r5, 1;
	and.b32  	%r307, %r306, 496;
	mov.u32 	%r308, _ZN6thrust24THRUST_300001_SM_1000_NS8cuda_cub4core6detail5shmemE;
	add.s32 	%r309, %r308, %r307;
	st.shared.f64 	[%r309+8], %fd241;
	st.shared.u64 	[%r309+16], %rd332;
$L__BB5_92:
	bar.sync 	0;
	setp.ne.s32 	%p142, %r5, 0;
	@%p142 bra 	$L__BB5_208;
	setp.lt.s32 	%p143, %r4, 33;
	mov.f64 	%fd206, %fd241;
	mov.u64 	%rd297, %rd332;
	@%p143 bra 	$L__BB5_97;
	ld.shared.f64 	%fd73, [_ZN6thrust24THRUST_300001_SM_1000_NS8cuda_cub4core6detail5shmemE+24];
	ld.shared.u64 	%rd78, [_ZN6thrust24THRUST_300001_SM_1000_NS8cuda_cub4core6detail5shmemE+32];
	setp.lt.f64 	%p144, %fd241, %fd73;
	mov.f64 	%fd206, %fd73;
	mov.u64 	%rd297, %rd78;
	@%p144 bra 	$L__BB5_97;
	setp.lt.f64 	%p145, %fd73, %fd241;
	mov.f64 	%fd206, %fd241;
	mov.u64 	%rd297, %rd332;
	@%p145 bra 	$L__BB5_97;
	setp.lt.s64 	%p146, %rd332, %rd78;
	min.s64 	%rd297, %rd332, %rd78;
	selp.f64 	%fd206, %fd241, %fd73, %p146;
$L__BB5_97:
	setp.lt.s32 	%p147, %r4, 65;
	mov.f64 	%fd207, %fd206;
	mov.u64 	%rd298, %rd297;
	@%p147 bra 	$L__BB5_101;
	ld.shared.f64 	%fd76, [_ZN6thrust24THRUST_300001_SM_1000_NS8cuda_cub4core6detail5shmemE+40];
	ld.shared.u64 	%rd81, [_ZN6thrust24THRUST_300001_SM_1000_NS8cuda_cub4core6detail5shmemE+48];
	setp.lt.f64 	%p148, %fd206, %fd76;
	mov.f64 	%fd207, %fd76;
	mov.u64 	%rd298, %rd81;
	@%p148 bra 	$L__BB5_101;
	setp.lt.f64 	%p149, %fd76, %fd206;
	mov.f64 	%fd207, %fd206;
	mov.u64 	%rd298, %rd297;
	@%p149 bra 	$L__BB5_101;
	setp.lt.s64 	%p150, %rd297, %rd81;
	selp.f64 	%fd207, %fd206, %fd76, %p150;
	min.s64 	%rd298, %rd297, %rd81;
$L__BB5_101:
	setp.lt.s32 	%p151, %r4, 97;
	mov.f64 	%fd208, %fd207;
	mov.u64 	%rd299, %rd298;
	@%p151 bra 	$L__BB5_105;
	ld.shared.f64 	%fd79, [_ZN6thrust24THRUST_300001_SM_1000_NS8cuda_cub4core6detail5shmemE+56];
	ld.shared.u64 	%rd84, [_ZN6thrust24THRUST_300001_SM_1000_NS8cuda_cub4core6detail5shmemE+64];
	setp.lt.f64 	%p152, %fd207, %fd79;
	mov.f64 	%fd208, %fd79;
	mov.u64 	%rd299, %rd84;
	@%p152 bra 	$L__BB5_105;
	setp.lt.f64 	%p153, %fd79, %fd207;
	mov.f64 	%fd208, %fd207;
	mov.u64 	%rd299, %rd298;
	@%p153 bra 	$L__BB5_105;
	setp.lt.s64 	%p154, %rd298, %rd84;
	selp.f64 	%fd208, %fd207, %fd79, %p154;
	min.s64 	%rd299, %rd298, %rd84;
$L__BB5_105:
	setp.lt.s32 	%p155, %r4, 129;
	mov.f64 	%fd209, %fd208;
	mov.u64 	%rd300, %rd299;
	@%p155 bra 	$L__BB5_109;
	ld.shared.f64 	%fd82, [_ZN6thrust24THRUST_300001_SM_1000_NS8cuda_cub4core6detail5shmemE+72];
	ld.shared.u64 	%rd87, [_ZN6thrust24THRUST_300001_SM_1000_NS8cuda_cub4core6detail5shmemE+80];
	setp.lt.f64 	%p156, %fd208, %fd82;
	mov.f64 	%fd209, %fd82;
	mov.u64 	%rd300, %rd87;
	@%p156 bra 	$L__BB5_109;
	setp.lt.f64 	%p157, %fd82, %fd208;
	mov.f64 	%fd209, %fd208;
	mov.u64 	%rd300, %rd299;
	@%p157 bra 	$L__BB5_109;
	setp.lt.s64 	%p158, %rd299, %rd87;
	selp.f64 	%fd209, %fd208, %fd82, %p158;
	min.s64 	%rd300, %rd299, %rd87;
$L__BB5_109:
	setp.lt.s32 	%p159, %r4, 161;
	mov.f64 	%fd210, %fd209;
	mov.u64 	%rd301, %rd300;
	@%p159 bra 	$L__BB5_113;
	ld.shared.f64 	%fd85, [_ZN6thrust24THRUST_300001_SM_1000_NS8cuda_cub4core6detail5shmemE+88];
	ld.shared.u64 	%rd90, [_ZN6thrust24THRUST_300001_SM_1000_NS8cuda_cub4core6detail5shmemE+96];
	setp.lt.f64 	%p160, %fd209, %fd85;
	mov.f64 	%fd210, %fd85;
	mov.u64 	%rd301, %rd90;
	@%p160 bra 	$L__BB5_113;
	setp.lt.f64 	%p161, %fd85, %fd209;
	mov.f64 	%fd210, %fd209;
	mov.u64 	%rd301, %rd300;
	@%p161 bra 	$L__BB5_113;
	setp.lt.s64 	%p162, %rd300, %rd90;
	selp.f64 	%fd210, %fd209, %fd85, %p162;
	min.s64 	%rd301, %rd300, %rd90;
$L__BB5_113:
	setp.lt.s32 	%p163, %r4, 193;
	mov.f64 	%fd211, %fd210;
	mov.u64 	%rd302, %rd301;
	@%p163 bra 	$L__BB5_117;
	ld.shared.f64 	%fd88, [_ZN6thrust24THRUST_300001_SM_1000_NS8cuda_cub4core6detail5shmemE+104];
	ld.shared.u64 	%rd93, [_ZN6thrust24THRUST_300001_SM_1000_NS8cuda_cub4core6detail5shmemE+112];
	setp.lt.f64 	%p164, %fd210, %fd88;
	mov.f64 	%fd211, %fd88;
	mov.u64 	%rd302, %rd93;
	@%p164 bra 	$L__BB5_117;
	setp.lt.f64 	%p165, %fd88, %fd210;
	mov.f64 	%fd211, %fd210;
	mov.u64 	%rd302, %rd301;
	@%p165 bra 	$L__BB5_117;
	setp.lt.s64 	%p166, %rd301, %rd93;
	selp.f64 	%fd211, %fd210, %fd88, %p166;
	min.s64 	%rd302, %rd301, %rd93;
$L__BB5_117:
	setp.lt.s32 	%p167, %r4, 225;
	mov.u64 	%rd332, %rd302;
	mov.f64 	%fd241, %fd211;
	@%p167 bra 	$L__BB5_208;
	ld.shared.f64 	%fd91, [_ZN6thrust24THRUST_300001_SM_1000_NS8cuda_cub4core6detail5shmemE+120];
	ld.shared.u64 	%rd96, [_ZN6thrust24THRUST_300001_SM_1000_NS8cuda_cub4core6detail5shmemE+128];
	setp.lt.f64 	%p168, %fd211, %fd91;
	mov.u64 	%rd332, %rd96;
	mov.f64 	%fd241, %fd91;
	@%p168 bra 	$L__BB5_208;
	setp.lt.f64 	%p169, %fd91, %fd211;
	mov.u64 	%rd332, %rd302;
	mov.f64 	%fd241, %fd211;
	@%p169 bra 	$L__BB5_208;
	setp.lt.s64 	%p170, %rd302, %rd96;
	selp.f64 	%fd241, %fd211, %fd91, %p170;
	min.s64 	%rd332, %rd302, %rd96;
	bra.uni 	$L__BB5_208;
$L__BB5_121:
	mov.u32 	%r35, %tid.x;
	cvt.s64.s32 	%rd185, %r2;
	add.s64 	%rd98, %rd182, %rd185;
	cvt.u64.u32 	%rd186, %r35;
	add.s64 	%rd187, %rd186, %rd185;
	cvta.to.global.u64 	%rd188, %rd181;
	shl.b64 	%rd189, %rd187, 3;
	add.s64 	%rd190, %rd188, %rd189;
	ld.global.f64 	%fd170, [%rd190];
	add.s32 	%r69, %r35, 256;
	cvt.u64.u32 	%rd191, %r69;
	ld.global.f64 	%fd171, [%rd190+2048];
	add.s32 	%r70, %r35, 512;
	cvt.u64.u32 	%rd192, %r70;
	ld.global.f64 	%fd172, [%rd190+4096];
	add.s32 	%r71, %r35, 768;
	cvt.u64.u32 	%rd193, %r71;
	ld.global.f64 	%fd173, [%rd190+6144];
	or.b32  	%r72, %r35, 1024;
	cvt.u64.u32 	%rd99, %r72;
	add.s64 	%rd320, %rd98, %rd99;
	ld.global.f64 	%fd229, [%rd190+8192];
	setp.geu.f64 	%p2, %fd170, %fd171;
	selp.f64 	%fd174, %fd170, %fd171, %p2;
	selp.b64 	%rd194, %rd186, %rd191, %p2;
	setp.geu.f64 	%p3, %fd174, %fd172;
	selp.f64 	%fd175, %fd174, %fd172, %p3;
	selp.b64 	%rd195, %rd194, %rd192, %p3;
	setp.geu.f64 	%p4, %fd175, %fd173;
	selp.f64 	%fd94, %fd175, %fd173, %p4;
	selp.b64 	%rd101, %rd195, %rd193, %p4;
	setp.lt.f64 	%p5, %fd94, %fd229;
	@%p5 bra 	$L__BB5_123;
	setp.lt.f64 	%p6, %fd229, %fd94;
	setp.lt.u64 	%p7, %rd101, %rd99;
	or.pred  	%p8, %p6, %p7;
	selp.f64 	%fd229, %fd94, %fd229, %p8;
	add.s64 	%rd196, %rd98, %rd101;
	selp.b64 	%rd320, %rd196, %rd320, %p8;
$L__BB5_123:
	setp.le.s32 	%p9, %r66, %r3;
	@%p9 bra 	$L__BB5_164;
	setp.ne.s32 	%p10, %r35, 0;
	@%p10 bra 	$L__BB5_126;
	atom.global.add.u32 	%r73, [%rd1+4], 1280;
	add.s32 	%r74, %r73, %r3;
	st.shared.u32 	[_ZN6thrust24THRUST_300001_SM_1000_NS8cuda_cub4core6detail5shmemE+152], %r74;
$L__BB5_126:
	bar.sync 	0;
	ld.shared.u32 	%r427, [_ZN6thrust24THRUST_300001_SM_1000_NS8cuda_cub4core6detail5shmemE+152];
	add.s32 	%r75, %r427, 1280;
	setp.gt.s32 	%p11, %r75, %r66;
	@%p11 bra 	$L__BB5_141;
	mov.f64 	%fd213, %fd229;
$L__BB5_128:
	cvt.s64.s32 	%rd197, %r427;
	add.s64 	%rd198, %rd186, %rd197;
	cvta.to.global.u64 	%rd199, %rd181;
	shl.b64 	%rd200, %rd198, 3;
	add.s64 	%rd201, %rd199, %rd200;
	add.s64 	%rd106, %rd198, %rd182;
	ld.global.f64 	%fd214, [%rd201];
	ld.global.f64 	%fd215, [%rd201+2048];
	ld.global.f64 	%fd216, [%rd201+4096];
	ld.global.f64 	%fd217, [%rd201+6144];
	ld.global.f64 	%fd229, [%rd201+8192];
	setp.lt.f64 	%p12, %fd213, %fd214;
	mov.u64 	%rd305, %rd106;
	@%p12 bra 	$L__BB5_130;
	setp.lt.f64 	%p13, %fd214, %fd213;
	setp.lt.s64 	%p14, %rd320, %rd106;
	or.pred  	%p15, %p13, %p14;
	selp.f64 	%fd214, %fd213, %fd214, %p15;
	selp.b64 	%rd305, %rd320, %rd106, %p15;
$L__BB5_130:
	add.s64 	%rd306, %rd106, 256;
	setp.lt.f64 	%p16, %fd214, %fd215;
	@%p16 bra 	$L__BB5_132;
	setp.lt.f64 	%p17, %fd215, %fd214;
	setp.lt.s64 	%p18, %rd305, %rd306;
	or.pred  	%p19, %p17, %p18;
	selp.f64 	%fd215, %fd214, %fd215, %p19;
	selp.b64 	%rd306, %rd305, %rd306, %p19;
$L__BB5_132:
	add.s64 	%rd207, %rd198, %rd182;
	add.s64 	%rd307, %rd207, 512;
	setp.lt.f64 	%p20, %fd215, %fd216;
	@%p20 bra 	$L__BB5_134;
	setp.lt.f64 	%p21, %fd216, %fd215;
	setp.lt.s64 	%p22, %rd306, %rd307;
	or.pred  	%p23, %p21, %p22;
	selp.f64 	%fd216, %fd215, %fd216, %p23;
	selp.b64 	%rd307, %rd306, %rd307, %p23;
$L__BB5_134:
	cvt.s64.s32 	%rd208, %r427;
	add.s64 	%rd209, %rd186, %rd208;
	add.s64 	%rd210, %rd209, %rd182;
	add.s64 	%rd308, %rd210, 768;
	setp.lt.f64 	%p24, %fd216, %fd217;
	@%p24 bra 	$L__BB5_136;
	setp.lt.f64 	%p25, %fd217, %fd216;
	setp.lt.s64 	%p26, %rd307, %rd308;
	or.pred  	%p27, %p25, %p26;
	selp.f64 	%fd217, %fd216, %fd217, %p27;
	selp.b64 	%rd308, %rd307, %rd308, %p27;
$L__BB5_136:
	add.s64 	%rd320, %rd210, 1024;
	setp.lt.f64 	%p28, %fd217, %fd229;
	@%p28 bra 	$L__BB5_138;
	setp.lt.f64 	%p29, %fd229, %fd217;
	setp.lt.s64 	%p30, %rd308, %rd320;
	or.pred  	%p31, %p29, %p30;
	selp.f64 	%fd229, %fd217, %fd229, %p31;
	selp.b64 	%rd320, %rd308, %rd320, %p31;
$L__BB5_138:
	setp.ne.s32 	%p32, %r35, 0;
	bar.sync 	0;
	@%p32 bra 	$L__BB5_140;
	atom.global.add.u32 	%r76, [%rd1+4], 1280;
	add.s32 	%r77, %r76, %r3;
	st.shared.u32 	[_ZN6thrust24THRUST_300001_SM_1000_NS8cuda_cub4core6detail5shmemE+152], %r77;
$L__BB5_140:
	bar.sync 	0;
	ld.shared.u32 	%r427, [_ZN6thrust24THRUST_300001_SM_1000_NS8cuda_cub4core6detail5shmemE+152];
	add.s32 	%r78, %r427, 1280;
	setp.le.s32 	%p33, %r78, %r66;
	mov.f64 	%fd213, %fd229;
	@%p33 bra 	$L__BB5_128;
$L__BB5_141:
	setp.le.s32 	%p34, %r66, %r427;
	@%p34 bra 	$L__BB5_164;
	sub.s32 	%r40, %r66, %r427;
	setp.ge.s32 	%p35, %r35, %r40;
	@%p35 bra 	$L__BB5_164;
	cvta.to.global.u64 	%rd122, %rd181;
	not.b32 	%r79, %r35;
	add.s32 	%r80, %r66, %r79;
	sub.s32 	%r41, %r80, %r427;
	and.b32  	%r81, %r41, 768;
	setp.eq.s32 	%p36, %r81, 768;
	mov.u32 	%r431, %r35;
	@%p36 bra 	$L__BB5_149;
	add.s32 	%r429, %r35, %r427;
	shr.u32 	%r82, %r41, 8;
	add.s32 	%r83, %r82, 1;
	and.b32  	%r84, %r83, 3;
	neg.s32 	%r428, %r84;
	mov.u32 	%r431, %r35;
$L__BB5_145:
	.pragma "nounroll";
	mov.u64 	%rd123, %rd320;
	mov.f64 	%fd114, %fd229;
	cvt.s64.s32 	%rd215, %r429;
	add.s64 	%rd124, %rd182, %rd215;
	mul.wide.s32 	%rd216, %r429, 8;
	add.s64 	%rd217, %rd122, %rd216;
	ld.global.f64 	%fd115, [%rd217];
	setp.lt.f64 	%p37, %fd114, %fd115;
	mov.f64 	%fd229, %fd115;
	mov.u64 	%rd320, %rd124;
	@%p37 bra 	$L__BB5_148;
	setp.lt.f64 	%p38, %fd115, %fd114;
	mov.f64 	%fd229, %fd114;
	mov.u64 	%rd320, %rd123;
	@%p38 bra 	$L__BB5_148;
	setp.lt.s64 	%p39, %rd123, %rd124;
	selp.f64 	%fd229, %fd114, %fd115, %p39;
	min.s64 	%rd320, %rd123, %rd124;
$L__BB5_148:
	add.s32 	%r431, %r431, 256;
	add.s32 	%r429, %r429, 256;
	add.s32 	%r428, %r428, 1;
	setp.ne.s32 	%p40, %r428, 0;
	@%p40 bra 	$L__BB5_145;
$L__BB5_149:
	setp.lt.u32 	%p41, %r41, 768;
	@%p41 bra 	$L__BB5_164;
	add.s32 	%r432, %r431, %r427;
	add.s32 	%r435, %r432, 256;
	add.s32 	%r434, %r432, 512;
	add.s32 	%r433, %r432, 768;
	add.s64 	%rd129, %rd122, 4096;
$L__BB5_151:
	cvt.s64.s32 	%rd218, %r435;
	add.s64 	%rd131, %rd182, %rd218;
	cvt.s64.s32 	%rd219, %r434;
	add.s64 	%rd132, %rd182, %rd219;
	cvt.s64.s32 	%rd220, %r433;
	add.s64 	%rd133, %rd182, %rd220;
	cvt.s64.s32 	%rd221, %r432;
	mul.wide.s32 	%rd222, %r432, 8;
	add.s64 	%rd134, %rd129, %rd222;
	add.s64 	%rd135, %rd182, %rd221;
	ld.global.f64 	%fd121, [%rd134+-4096];
	setp.lt.f64 	%p42, %fd229, %fd121;
	mov.f64 	%fd225, %fd121;
	mov.u64 	%rd316, %rd135;
	@%p42 bra 	$L__BB5_154;
	setp.lt.f64 	%p43, %fd121, %fd229;
	mov.f64 	%fd225, %fd229;
	mov.u64 	%rd316, %rd320;
	@%p43 bra 	$L__BB5_154;
	setp.lt.s64 	%p44, %rd320, %rd135;
	selp.f64 	%fd225, %fd229, %fd121, %p44;
	min.s64 	%rd316, %rd320, %rd135;
$L__BB5_154:
	ld.global.f64 	%fd124, [%rd134+-2048];
	setp.lt.f64 	%p45, %fd225, %fd124;
	mov.f64 	%fd226, %fd124;
	mov.u64 	%rd317, %rd131;
	@%p45 bra 	$L__BB5_157;
	setp.lt.f64 	%p46, %fd124, %fd225;
	mov.f64 	%fd226, %fd225;
	mov.u64 	%rd317, %rd316;
	@%p46 bra 	$L__BB5_157;
	setp.lt.s64 	%p47, %rd316, %rd131;
	selp.f64 	%fd226, %fd225, %fd124, %p47;
	min.s64 	%rd317, %rd316, %rd131;
$L__BB5_157:
	ld.global.f64 	%fd127, [%rd134];
	setp.lt.f64 	%p48, %fd226, %fd127;
	mov.f64 	%fd227, %fd127;
	mov.u64 	%rd318, %rd132;
	@%p48 bra 	$L__BB5_160;
	setp.lt.f64 	%p49, %fd127, %fd226;
	mov.f64 	%fd227, %fd226;
	mov.u64 	%rd318, %rd317;
	@%p49 bra 	$L__BB5_160;
	setp.lt.s64 	%p50, %rd317, %rd132;
	selp.f64 	%fd227, %fd226, %fd127, %p50;
	min.s64 	%rd318, %rd317, %rd132;
$L__BB5_160:
	ld.global.f64 	%fd130, [%rd134+2048];
	setp.lt.f64 	%p51, %fd227, %fd130;
	mov.f64 	%fd229, %fd130;
	mov.u64 	%rd320, %rd133;
	@%p51 bra 	$L__BB5_163;
	setp.lt.f64 	%p52, %fd130, %fd227;
	mov.f64 	%fd229, %fd227;
	mov.u64 	%rd320, %rd318;
	@%p52 bra 	$L__BB5_163;
	setp.lt.s64 	%p53, %rd318, %rd133;
	selp.f64 	%fd229, %fd227, %fd130, %p53;
	min.s64 	%rd320, %rd318, %rd133;
$L__BB5_163:
	add.s32 	%r431, %r431, 1024;
	add.s32 	%r435, %r435, 1024;
	add.s32 	%r434, %r434, 1024;
	add.s32 	%r433, %r433, 1024;
	add.s32 	%r432, %r432, 1024;
	setp.lt.s32 	%p54, %r431, %r40;
	@%p54 bra 	$L__BB5_151;
$L__BB5_164:
	// begin inline asm
	mov.u32 %r85, %laneid;
	// end inline asm
	mov.b64 	%rd223, %fd229;
	mov.b64 	{%r87, %r92}, %rd223;
	mov.b32 	%r103, 1;
	mov.b32 	%r104, 31;
	mov.b32 	%r105, -1;
	// begin inline asm
	shfl.sync.down.b32 %r86, %r87, %r103, %r104, %r105;
	// end inline asm
	// begin inline asm
	shfl.sync.down.b32 %r91, %r92, %r103, %r104, %r105;
	// end inline asm
	mov.b64 	%rd224, {%r86, %r91};
	mov.b64 	%fd134, %rd224;
	mov.b64 	{%r97, %r102}, %rd320;
	// begin inline asm
	shfl.sync.down.b32 %r96, %r97, %r103, %r104, %r105;
	// end inline asm
	// begin inline asm
	shfl.sync.down.b32 %r101, %r102, %r103, %r104, %r105;
	// end inline asm
	mov.b64 	%rd145, {%r96, %r101};
	setp.gt.s32 	%p55, %r85, 30;
	mov.f64 	%fd230, %fd229;
	mov.u64 	%rd321, %rd320;
	@%p55 bra 	$L__BB5_168;
	setp.lt.f64 	%p56, %fd229, %fd134;
	mov.f64 	%fd230, %fd134;
	mov.u64 	%rd321, %rd145;
	@%p56 bra 	$L__BB5_168;
	setp.gt.f64 	%p57, %fd229, %fd134;
	mov.f64 	%fd230, %fd229;
	mov.u64 	%rd321, %rd320;
	@%p57 bra 	$L__BB5_168;
	setp.lt.s64 	%p58, %rd320, %rd145;
	selp.f64 	%fd230, %fd229, %fd134, %p58;
	min.s64 	%rd321, %rd320, %rd145;
$L__BB5_168:
	mov.b64 	%rd225, %fd230;
	mov.b64 	{%r107, %r112}, %rd225;
	mov.b32 	%r123, 2;
	mov.b32 	%r124, 31;
	mov.b32 	%r125, -1;
	// begin inline asm
	shfl.sync.down.b32 %r106, %r107, %r123, %r124, %r125;
	// end inline asm
	// begin inline asm
	shfl.sync.down.b32 %r111, %r112, %r123, %r124, %r125;
	// end inline asm
	mov.b64 	%rd226, {%r106, %r111};
	mov.b64 	%fd137, %rd226;
	mov.b64 	{%r117, %r122}, %rd321;
	// begin inline asm
	shfl.sync.down.b32 %r116, %r117, %r123, %r124, %r125;
	// end inline asm
	// begin inline asm
	shfl.sync.down.b32 %r121, %r122, %r123, %r124, %r125;
	// end inline asm
	mov.b64 	%rd148, {%r116, %r121};
	setp.gt.s32 	%p59, %r85, 29;
	mov.f64 	%fd231, %fd230;
	mov.u64 	%rd322, %rd321;
	@%p59 bra 	$L__BB5_172;
	setp.lt.f64 	%p60, %fd230, %fd137;
	mov.f64 	%fd231, %fd137;
	mov.u64 	%rd322, %rd148;
	@%p60 bra 	$L__BB5_172;
	setp.gt.f64 	%p61, %fd230, %fd137;
	mov.f64 	%fd231, %fd230;
	mov.u64 	%rd322, %rd321;
	@%p61 bra 	$L__BB5_172;
	setp.lt.s64 	%p62, %rd321, %rd148;
	selp.f64 	%fd231, %fd230, %fd137, %p62;
	min.s64 	%rd322, %rd321, %rd148;
$L__BB5_172:
	mov.b64 	%rd227, %fd231;
	mov.b64 	{%r127, %r132}, %rd227;
	mov.b32 	%r143, 4;
	mov.b32 	%r144, 31;
	mov.b32 	%r145, -1;
	// begin inline asm
	shfl.sync.down.b32 %r126, %r127, %r143, %r144, %r145;
	// end inline asm
	// begin inline asm
	shfl.sync.down.b32 %r131, %r132, %r143, %r144, %r145;
	// end inline asm
	mov.b64 	%rd228, {%r126, %r131};
	mov.b64 	%fd140, %rd228;
	mov.b64 	{%r137, %r142}, %rd322;
	// begin inline asm
	shfl.sync.down.b32 %r136, %r137, %r143, %r144, %r145;
	// end inline asm
	// begin inline asm
	shfl.sync.down.b32 %r141, %r142, %r143, %r144, %r145;
	// end inline asm
	mov.b64 	%rd151, {%r136, %r141};
	setp.gt.s32 	%p63, %r85, 27;
	mov.f64 	%fd232, %fd231;
	mov.u64 	%rd323, %rd322;
	@%p63 bra 	$L__BB5_176;
	setp.lt.f64 	%p64, %fd231, %fd140;
	mov.f64 	%fd232, %fd140;
	mov.u64 	%rd323, %rd151;
	@%p64 bra 	$L__BB5_176;
	setp.gt.f64 	%p65, %fd231, %fd140;
	mov.f64 	%fd232, %fd231;
	mov.u64 	%rd323, %rd322;
	@%p65 bra 	$L__BB5_176;
	setp.lt.s64 	%p66, %rd322, %rd151;
	selp.f64 	%fd232, %fd231, %fd140, %p66;
	min.s64 	%rd323, %rd322, %rd151;
$L__BB5_176:
	mov.b64 	%rd229, %fd232;
	mov.b64 	{%r147, %r152}, %rd229;
	mov.b32 	%r163, 8;
	mov.b32 	%r164, 31;
	mov.b32 	%r165, -1;
	// begin inline asm
	shfl.sync.down.b32 %r146, %r147, %r163, %r164, %r165;
	// end inline asm
	// begin inline asm
	shfl.sync.down.b32 %r151, %r152, %r163, %r164, %r165;
	// end inline asm
	mov.b64 	%rd230, {%r146, %r151};
	mov.b64 	%fd143, %rd230;
	mov.b64 	{%r157, %r162}, %rd323;
	// begin inline asm
	shfl.sync.down.b32 %r156, %r157, %r163, %r164, %r165;
	// end inline asm
	// begin inline asm
	shfl.sync.down.b32 %r161, %r162, %r163, %r164, %r165;
	// end inline asm
	mov.b64 	%rd154, {%r156, %r161};
	setp.gt.s32 	%p67, %r85, 23;
	mov.f64 	%fd233, %fd232;
	mov.u64 	%rd324, %rd323;
	@%p67 bra 	$L__BB5_180;
	setp.lt.f64 	%p68, %fd232, %fd143;
	mov.f64 	%fd233, %fd143;
	mov.u64 	%rd324, %rd154;
	@%p68 bra 	$L__BB5_180;
	setp.gt.f64 	%p69, %fd232, %fd143;
	mov.f64 	%fd233, %fd232;
	mov.u64 	%rd324, %rd323;
	@%p69 bra 	$L__BB5_180;
	setp.lt.s64 	%p70, %rd323, %rd154;
	selp.f64 	%fd233, %fd232, %fd143, %p70;
	min.s64 	%rd324, %rd323, %rd154;
$L__BB5_180:
	mov.b64 	%rd231, %fd233;
	mov.b64 	{%r167, %r172}, %rd231;
	mov.b32 	%r183, 16;
	mov.b32 	%r184, 31;
	mov.b32 	%r185, -1;
	// begin inline asm
	shfl.sync.down.b32 %r166, %r167, %r183, %r184, %r185;
	// end inline asm
	// begin inline asm
	shfl.sync.down.b32 %r171, %r172, %r183, %r184, %r185;
	// end inline asm
	mov.b64 	%rd232, {%r166, %r171};
	mov.b64 	%fd146, %rd232;
	mov.b64 	{%r177, %r182}, %rd324;
	// begin inline asm
	shfl.sync.down.b32 %r176, %r177, %r183, %r184, %r185;
	// end inline asm
	// begin inline asm
	shfl.sync.down.b32 %r181, %r182, %r183, %r184, %r185;
	// end inline asm
	mov.b64 	%rd157, {%r176, %r181};
	setp.gt.s32 	%p71, %r85, 15;
	mov.f64 	%fd241, %fd233;
	mov.u64 	%rd332, %rd324;
	@%p71 bra 	$L__BB5_184;
	setp.lt.f64 	%p72, %fd233, %fd146;
	mov.f64 	%fd241, %fd146;
	mov.u64 	%rd332, %rd157;
	@%p72 bra 	$L__BB5_184;
	setp.gt.f64 	%p73, %fd233, %fd146;
	mov.f64 	%fd241, %fd233;
	mov.u64 	%rd332, %rd324;
	@%p73 bra 	$L__BB5_184;
	setp.lt.s64 	%p74, %rd324, %rd157;
	selp.f64 	%fd241, %fd233, %fd146, %p74;
	min.s64 	%rd332, %rd324, %rd157;
$L__BB5_184:
	setp.ne.s32 	%p75, %r85, 0;
	@%p75 bra 	$L__BB5_186;
	shr.u32 	%r186, %r35, 1;
	and.b32  	%r187, %r186, 496;
	mov.u32 	%r188, _ZN6thrust24THRUST_300001_SM_1000_NS8cuda_cub4core6detail5shmemE;
	add.s32 	%r189, %r188, %r187;
	st.shared.f64 	[%r189+8], %fd241;
	st.shared.u64 	[%r189+16], %rd332;
$L__BB5_186:
	bar.sync 	0;
	setp.ne.s32 	%p76, %r35, 0;
	@%p76 bra 	$L__BB5_208;
	ld.shared.f64 	%fd149, [_ZN6thrust24THRUST_300001_SM_1000_NS8cuda_cub4core6detail5shmemE+24];
	ld.shared.u64 	%rd160, [_ZN6thrust24THRUST_300001_SM_1000_NS8cuda_cub4core6detail5shmemE+32];
	setp.lt.f64 	%p77, %fd241, %fd149;
	mov.f64 	%fd235, %fd149;
	mov.u64 	%rd326, %rd160;
	@%p77 bra 	$L__BB5_190;
	setp.lt.f64 	%p78, %fd149, %fd241;
	mov.f64 	%fd235, %fd241;
	mov.u64 	%rd326, %rd332;
	@%p78 bra 	$L__BB5_190;
	setp.lt.s64 	%p79, %rd332, %rd160;
	selp.f64 	%fd235, %fd241, %fd149, %p79;
	min.s64 	%rd326, %rd332, %rd160;
$L__BB5_190:
	ld.shared.f64 	%fd152, [_ZN6thrust24THRUST_300001_SM_1000_NS8cuda_cub4core6detail5shmemE+40];
	ld.shared.u64 	%rd163, [_ZN6thrust24THRUST_300001_SM_1000_NS8cuda_cub4core6detail5shmemE+48];
	setp.lt.f64 	%p80, %fd235, %fd152;
	mov.f64 	%fd236, %fd152;
	mov.u64 	%rd327, %rd163;
	@%p80 bra 	$L__BB5_193;
	setp.lt.f64 	%p81, %fd152, %fd235;
	mov.f64 	%fd236, %fd235;
	mov.u64 	%rd327, %rd326;
	@%p81 bra 	$L__BB5_193;
	setp.lt.s64 	%p82, %rd326, %rd163;
	selp.f64 	%fd236, %fd235, %fd152, %p82;
	min.s64 	%rd327, %rd326, %rd163;
$L__BB5_193:
	ld.shared.f64 	%fd155, [_ZN6thrust24THRUST_300001_SM_1000_NS8cuda_cub4core6detail5shmemE+56];
	ld.shared.u64 	%rd166, [_ZN6thrust24THRUST_300001_SM_1000_NS8cuda_cub4core6detail5shmemE+64];
	setp.lt.f64 	%p83, %fd236, %fd155;
	mov.f64 	%fd237, %fd155;
	mov.u64 	%rd328, %rd166;
	@%p83 bra 	$L__BB5_196;
	setp.lt.f64 	%p84, %fd155, %fd236;
	mov.f64 	%fd237, %fd236;
	mov.u64 	%rd328, %rd327;
	@%p84 bra 	$L__BB5_196;
	setp.lt.s64 	%p85, %rd327, %rd166;
	selp.f64 	%fd237, %fd236, %fd155, %p85;
	min.s64 	%rd328, %rd327, %rd166;
$L__BB5_196:
	ld.shared.f64 	%fd158, [_ZN6thrust24THRUST_300001_SM_1000_NS8cuda_cub4core6detail5shmemE+72];
	ld.shared.u64 	%rd169, [_ZN6thrust24THRUST_300001_SM_1000_NS8cuda_cub4core6detail5shmemE+80];
	setp.lt.f64 	%p86, %fd237, %fd158;
	mov.f64 	%fd238, %fd158;
	mov.u64 	%rd329, %rd169;
	@%p86 bra 	$L__BB5_199;
	setp.lt.f64 	%p87, %fd158, %fd237;
	mov.f64 	%fd238, %fd237;
	mov.u64 	%rd329, %rd328;
	@%p87 bra 	$L__BB5_199;
	setp.lt.s64 	%p88, %rd328, %rd169;
	selp.f64 	%fd238, %fd237, %fd158, %p88;
	min.s64 	%rd329, %rd328, %rd169;
$L__BB5_199:
	ld.shared.f64 	%fd161, [_ZN6thrust24THRUST_300001_SM_1000_NS8cuda_cub4core6detail5shmemE+88];
	ld.shared.u64 	%rd172, [_ZN6thrust24THRUST_300001_SM_1000_NS8cuda_cub4core6detail5shmemE+96];
	setp.lt.f64 	%p89, %fd238, %fd161;
	mov.f64 	%fd239, %fd161;
	mov.u64 	%rd330, %rd172;
	@%p89 bra 	$L__BB5_202;
	setp.lt.f64 	%p90, %fd161, %fd238;
	mov.f64 	%fd239, %fd238;
	mov.u64 	%rd330, %rd329;
	@%p90 bra 	$L__BB5_202;
	setp.lt.s64 	%p91, %rd329, %rd172;
	selp.f64 	%fd239, %fd238, %fd161, %p91;
	min.s64 	%rd330, %rd329, %rd172;
$L__BB5_202:
	ld.shared.f64 	%fd164, [_ZN6thrust24THRUST_300001_SM_1000_NS8cuda_cub4core6detail5shmemE+104];
	ld.shared.u64 	%rd175, [_ZN6thrust24THRUST_300001_SM_1000_NS8cuda_cub4core6detail5shmemE+112];
	setp.lt.f64 	%p92, %fd239, %fd164;
	mov.f64 	%fd240, %fd164;
	mov.u64 	%rd331, %rd175;
	@%p92 bra 	$L__BB5_205;
	setp.lt.f64 	%p93, %fd164, %fd239;
	mov.f64 	%fd240, %fd239;
	mov.u64 	%rd331, %rd330;
	@%p93 bra 	$L__BB5_205;
	setp.lt.s64 	%p94, %rd330, %rd175;
	selp.f64 	%fd240, %fd239, %fd164, %p94;
	min.s64 	%rd331, %rd330, %rd175;
$L__BB5_205:
	ld.shared.f64 	%fd167, [_ZN6thrust24THRUST_300001_SM_1000_NS8cuda_cub4core6detail5shmemE+120];
	ld.shared.u64 	%rd178, [_ZN6thrust24THRUST_300001_SM_1000_NS8cuda_cub4core6detail5shmemE+128];
	setp.lt.f64 	%p95, %fd240, %fd167;
	mov.u64 	%rd332, %rd178;
	mov.f64 	%fd241, %fd167;
	@%p95 bra 	$L__BB5_208;
	setp.lt.f64 	%p96, %fd167, %fd240;
	mov.u64 	%rd332, %rd331;
	mov.f64 	%fd241, %fd240;
	@%p96 bra 	$L__BB5_208;
	setp.lt.s64 	%p97, %rd331, %rd178;
	selp.f64 	%fd241, %fd240, %fd167, %p97;
	min.s64 	%rd332, %rd331, %rd178;
$L__BB5_208:
	mov.u32 	%r415, %tid.x;
	setp.ne.s32 	%p214, %r415, 0;
	@%p214 bra 	$L__BB5_210;
	ld.param.u64 	%rd269, [_ZN6thrust24THRUST_300001_SM_1000_NS8cuda_cub4core6detail13_kernel_agentINS1_8__reduce11ReduceAgentINS0_12zip_iteratorIN4cuda3std3__45tupleIJNS0_10device_ptrIdEENS0_17counting_iteratorIlNS0_11use_defaultESF_SF_EEEEEEEPNSB_IJdlEEESJ_iNS1_9__extrema9arg_max_fIdl10ComparatorEEEEJSI_SK_iN3cub18CUB_300001_SM_100013GridEvenShareIiEENSR_9GridQueueIjEESO_EEEvDpT0__param_1];
	cvta.to.global.u64 	%rd266, %rd269;
	mul.wide.u32 	%rd267, %r1, 16;
	add.s64 	%rd268, %rd266, %rd267;
	st.global.f64 	[%rd268], %fd241;
	st.global.u64 	[%rd268+8], %rd332;
$L__BB5_210:
	ret;

}
	// .globl	_ZN6thrust24THRUST_300001_SM_1000_NS8cuda_cub4core6detail13_kernel_agentINS1_8__reduce10DrainAgentIiEEJN3cub18CUB_300001_SM_10009GridQueueIjEEiEEEvDpT0_
.visible .entry _ZN6thrust24THRUST_300001_SM_1000_NS8cuda_cub4core6detail13_kernel_agentINS1_8__reduce10DrainAgentIiEEJN3cub18CUB_300001_SM_10009GridQueueIjEEiEEEvDpT0_(
	.param .align 8 .b8 _ZN6thrust24THRUST_300001_SM_1000_NS8cuda_cub4core6detail13_kernel_agentINS1_8__reduce10DrainAgentIiEEJN3cub18CUB_300001_SM_10009GridQueueIjEEiEEEvDpT0__param_0[8],
	.param .u32 _ZN6thrust24THRUST_300001_SM_1000_NS8cuda_cub4core6detail13_kernel_agentINS1_8__reduce10DrainAgentIiEEJN3cub18CUB_300001_SM_10009GridQueueIjEEiEEEvDpT0__param_1
)
.maxntid 1
{
	.reg .b32 	%r<3>;
	.reg .b64 	%rd<3>;

	ld.param.u64 	%rd1, [_ZN6thrust24THRUST_300001_SM_1000_NS8cuda_cub4core6detail13_kernel_agentINS1_8__reduce10DrainAgentIiEEJN3cub18CUB_300001_SM_10009GridQueueIjEEiEEEvDpT0__param_0];
	ld.param.u32 	%r1, [_ZN6thrust24THRUST_300001_SM_1000_NS8cuda_cub4core6detail13_kernel_agentINS1_8__reduce10DrainAgentIiEEJN3cub18CUB_300001_SM_10009GridQueueIjEEiEEEvDpT0__param_1];
	cvta.to.global.u64 	%rd2, %rd1;
	st.global.u32 	[%rd2], %r1;
	mov.b32 	%r2, 0;
	st.global.u32 	[%rd2+4], %r2;
	ret;

}
	// .globl	_ZN6thrust24THRUST_300001_SM_1000_NS8cuda_cub4core6detail13_kernel_agentINS1_8__reduce11ReduceAgentIPN4cuda3std3__45tupleIJdlEEESC_SB_iNS1_9__extrema9arg_max_fIdl10ComparatorEEEEJSC_SC_iSG_EEEvDpT0_
.visible .entry _ZN6thrust24THRUST_300001_SM_1000_NS8cuda_cub4core6detail13_kernel_agentINS1_8__reduce11ReduceAgentIPN4cuda3std3__45tupleIJdlEEESC_SB_iNS1_9__extrema9arg_max_fIdl10ComparatorEEEEJSC_SC_iSG_EEEvDpT0_(
	.param .u64 .ptr .align 1 _ZN6thrust24THRUST_300001_SM_1000_NS8cuda_cub4core6detail13_kernel_agentINS1_8__reduce11ReduceAgentIPN4cuda3std3__45tupleIJdlEEESC_SB_iNS1_9__extrema9arg_max_fIdl10ComparatorEEEEJSC_SC_iSG_EEEvDpT0__param_0,
	.param .u64 .ptr .align 1 _ZN6thrust24THRUST_300001_SM_1000_NS8cuda_cub4core6detail13_kernel_agentINS1_8__reduce11ReduceAgentIPN4cuda3std3__45tupleIJdlEEESC_SB_iNS1_9__extrema9arg_max_fIdl10ComparatorEEEEJSC_SC_iSG_EEEvDpT0__param_1,
	.param .u32 _ZN6thrust24THRUST_300001_SM_1000_NS8cuda_cub4core6detail13_kernel_agentINS1_8__reduce11ReduceAgentIPN4cuda3std3__45tupleIJdlEEESC_SB_iNS1_9__extrema9arg_max_fIdl10ComparatorEEEEJSC_SC_iSG_EEEvDpT0__param_2,
	.param .align 1 .b8 _ZN6thrust24THRUST_300001_SM_1000_NS8cuda_cub4core6detail13_kernel_agentINS1_8__reduce11ReduceAgentIPN4cuda3std3__45tupleIJdlEEESC_SB_iNS1_9__extrema9arg_max_fIdl10ComparatorEEEEJSC_SC_iSG_EEEvDpT0__param_3[1]
)
.maxntid 256
{
	.reg .pred 	%p<222>;
	.reg .b32 	%r<390>;
	.reg .b64 	%rd<387>;
	.reg .b64 	%fd<248>;

	ld.param.u64 	%rd186, [_ZN6thrust24THRUST_300001_SM_1000_NS8cuda_cub4core6detail13_kernel_agentINS1_8__reduce11ReduceAgentIPN4cuda3std3__45tupleIJdlEEESC_SB_iNS1_9__extrema9arg_max_fIdl10ComparatorEEEEJSC_SC_iSG_EEEvDpT0__param_0];
	ld.param.u32 	%r37, [_ZN6thrust24THRUST_300001_SM_1000_NS8cuda_cub4core6detail13_kernel_agentINS1_8__reduce11ReduceAgentIPN4cuda3std3__45tupleIJdlEEESC_SB_iNS1_9__extrema9arg_max_fIdl10ComparatorEEEEJSC_SC_iSG_EEEvDpT0__param_2];
	setp.eq.s32 	%p1, %r37, 0;
	@%p1 bra 	$L__BB7_211;
	setp.gt.s32 	%p2, %r37, 1279;
	@%p2 bra 	$L__BB7_121;
	mov.u32 	%r1, %tid.x;
	setp.ge.s32 	%p105, %r1, %r37;
	mov.f64 	%fd191, 0d0000000000000000;
	mov.b64 	%rd329, 0;
	mov.u32 	%r380, %r1;
	@%p105 bra 	$L__BB7_4;
	mul.wide.u32 	%rd273, %r1, 16;
	add.s64 	%rd270, %rd186, %rd273;
	// begin inline asm
	ld.global.nc.u64 %rd269, [%rd270];
	// end inline asm
	add.s64 	%rd272, %rd270, 8;
	// begin inline asm
	ld.global.nc.u64 %rd329, [%rd272];
	// end inline asm
	mov.b64 	%fd191, %rd269;
	add.s32 	%r380, %r1, 256;
$L__BB7_4:
	setp.ge.s32 	%p106, %r380, %r37;
	@%p106 bra 	$L__BB7_25;
	not.b32 	%r153, %r380;
	add.s32 	%r4, %r37, %r153;
	and.b32  	%r154, %r4, 768;
	setp.eq.s32 	%p107, %r154, 768;
	@%p107 bra 	$L__BB7_11;
	mul.wide.u32 	%rd275, %r380, 16;
	add.s64 	%rd320, %rd186, %rd275;
	shr.u32 	%r155, %r4, 8;
	add.s32 	%r156, %r155, 1;
	and.b32  	%r157, %r156, 3;
	neg.s32 	%r378, %r157;
$L__BB7_7:
	.pragma "nounroll";
	mov.u64 	%rd5, %rd329;
	mov.f64 	%fd3, %fd191;
	// begin inline asm
	ld.global.nc.u64 %rd276, [%rd320];
	// end inline asm
	add.s64 	%rd279, %rd320, 8;
	// begin inline asm
	ld.global.nc.u64 %rd278, [%rd279];
	// end inline asm
	mov.b64 	%fd4, %rd276;
	setp.lt.f64 	%p108, %fd3, %fd4;
	mov.u64 	%rd329, %rd278;
	mov.f64 	%fd191, %fd4;
	@%p108 bra 	$L__BB7_10;
	setp.gt.f64 	%p109, %fd3, %fd4;
	mov.u64 	%rd329, %rd5;
	mov.f64 	%fd191, %fd3;
	@%p109 bra 	$L__BB7_10;
	setp.lt.s64 	%p110, %rd5, %rd278;
	min.s64 	%rd329, %rd5, %rd278;
	selp.f64 	%fd191, %fd3, %fd4, %p110;
$L__BB7_10:
	add.s32 	%r380, %r380, 256;
	add.s64 	%rd320, %rd320, 4096;
	add.s32 	%r378, %r378, 1;
	setp.ne.s32 	%p111, %r378, 0;
	@%p111 bra 	$L__BB7_7;
$L__BB7_11:
	setp.lt.u32 	%p112, %r4, 768;
	@%p112 bra 	$L__BB7_25;
$L__BB7_12:
	mul.wide.s32 	%rd284, %r380, 16;
	add.s64 	%rd281, %rd186, %rd284;
	// begin inline asm
	ld.global.nc.u64 %rd280, [%rd281];
	// end inline asm
	add.s64 	%rd283, %rd281, 8;
	// begin inline asm
	ld.global.nc.u64 %rd282, [%rd283];
	// end inline asm
	mov.b64 	%fd10, %rd280;
	setp.lt.f64 	%p113, %fd191, %fd10;
	mov.u64 	%rd326, %rd282;
	mov.f64 	%fd188, %fd10;
	@%p113 bra 	$L__BB7_15;
	setp.gt.f64 	%p114, %fd191, %fd10;
	mov.u64 	%rd326, %rd329;
	mov.f64 	%fd188, %fd191;
	@%p114 bra 	$L__BB7_15;
	setp.lt.s64 	%p115, %rd329, %rd282;
	min.s64 	%rd326, %rd329, %rd282;
	selp.f64 	%fd188, %fd191, %fd10, %p115;
$L__BB7_15:
	add.s64 	%rd286, %rd281, 4096;
	// begin inline asm
	ld.global.nc.u64 %rd285, [%rd286];
	// end inline asm
	add.s64 	%rd288, %rd281, 4104;
	// begin inline asm
	ld.global.nc.u64 %rd287, [%rd288];
	// end inline asm
	mov.b64 	%fd13, %rd285;
	setp.lt.f64 	%p116, %fd188, %fd13;
	mov.u64 	%rd327, %rd287;
	mov.f64 	%fd189, %fd13;
	@%p116 bra 	$L__BB7_18;
	setp.gt.f64 	%p117, %fd188, %fd13;
	mov.u64 	%rd327, %rd326;
	mov.f64 	%fd189, %fd188;
	@%p117 bra 	$L__BB7_18;
	setp.lt.s64 	%p118, %rd326, %rd287;
	min.s64 	%rd327, %rd326, %rd287;
	selp.f64 	%fd189, %fd188, %fd13, %p118;
$L__BB7_18:
	add.s64 	%rd290, %rd281, 8192;
	// begin inline asm
	ld.global.nc.u64 %rd289, [%rd290];
	// end inline asm
	add.s64 	%rd292, %rd281, 8200;
	// begin inline asm
	ld.global.nc.u64 %rd291, [%rd292];
	// end inline asm
	mov.b64 	%fd16, %rd289;
	setp.lt.f64 	%p119, %fd189, %fd16;
	mov.u64 	%rd328, %rd291;
	mov.f64 	%fd190, %fd16;
	@%p119 bra 	$L__BB7_21;
	setp.gt.f64 	%p120, %fd189, %fd16;
	mov.u64 	%rd328, %rd327;
	mov.f64 	%fd190, %fd189;
	@%p120 bra 	$L__BB7_21;
	setp.lt.s64 	%p121, %rd327, %rd291;
	min.s64 	%rd328, %rd327, %rd291;
	selp.f64 	%fd190, %fd189, %fd16, %p121;
$L__BB7_21:
	add.s64 	%rd294, %rd281, 12288;
	// begin inline asm
	ld.global.nc.u64 %rd293, [%rd294];
	// end inline asm
	add.s64 	%rd296, %rd281, 12296;
	// begin inline asm
	ld.global.nc.u64 %rd295, [%rd296];
	// end inline asm
	mov.b64 	%fd19, %rd293;
	setp.lt.f64 	%p122, %fd190, %fd19;
	mov.u64 	%rd329, %rd295;
	mov.f64 	%fd191, %fd19;
	@%p122 bra 	$L__BB7_24;
	setp.gt.f64 	%p123, %fd190, %fd19;
	mov.u64 	%rd329, %rd328;
	mov.f64 	%fd191, %fd190;
	@%p123 bra 	$L__BB7_24;
	setp.lt.s64 	%p124, %rd328, %rd295;
	min.s64 	%rd329, %rd328, %rd295;
	selp.f64 	%fd191, %fd190, %fd19, %p124;
$L__BB7_24:
	add.s32 	%r380, %r380, 1024;
	setp.lt.s32 	%p125, %r380, %r37;
	@%p125 bra 	$L__BB7_12;
$L__BB7_25:
	setp.lt.s32 	%p126, %r37, 256;
	@%p126 bra 	$L__BB7_70;
	// begin inline asm
	mov.u32 %r271, %laneid;
	// end inline asm
	mov.b64 	%rd307, %fd191;
	mov.b64 	{%r273, %r278}, %rd307;
	mov.b32 	%r289, 1;
	mov.b32 	%r290, 31;
	mov.b32 	%r291, -1;
	// begin inline asm
	shfl.sync.down.b32 %r272, %r273, %r289, %r290, %r291;
	// end inline asm
	// begin inline asm
	shfl.sync.down.b32 %r277, %r278, %r289, %r290, %r291;
	// end inline asm
	mov.b64 	%rd308, {%r272, %r277};
	mov.b64 	%fd23, %rd308;
	mov.b64 	{%r283, %r288}, %rd329;
	// begin inline asm
	shfl.sync.down.b32 %r282, %r283, %r289, %r290, %r291;
	// end inline asm
	// begin inline asm
	shfl.sync.down.b32 %r287, %r288, %r289, %r290, %r291;
	// end inline asm
	mov.b64 	%rd27, {%r282, %r287};
	setp.gt.s32 	%p178, %r271, 30;
	mov.u64 	%rd331, %rd329;
	mov.f64 	%fd193, %fd191;
	@%p178 bra 	$L__BB7_30;
	setp.lt.f64 	%p179, %fd191, %fd23;
	mov.u64 	%rd331, %rd27;
	mov.f64 	%fd193, %fd23;
	@%p179 bra 	$L__BB7_30;
	setp.gt.f64 	%p180, %fd191, %fd23;
	mov.u64 	%rd331, %rd329;
	mov.f64 	%fd193, %fd191;
	@%p180 bra 	$L__BB7_30;
	setp.lt.s64 	%p181, %rd329, %rd27;
	min.s64 	%rd331, %rd329, %rd27;
	selp.f64 	%fd193, %fd191, %fd23, %p181;
$L__BB7_30:
	mov.b64 	%rd309, %fd193;
	mov.b64 	{%r293, %r298}, %rd309;
	mov.b32 	%r309, 2;
	mov.b32 	%r310, 31;
	mov.b32 	%r311, -1;
	// begin inline asm
	shfl.sync.down.b32 %r292, %r293, %r309, %r310, %r311;
	// end inline asm
	// begin inline asm
	shfl.sync.down.b32 %r297, %r298, %r309, %r310, %r311;
	// end inline asm
	mov.b64 	%rd310, {%r292, %r297};
	mov.b64 	%fd26, %rd310;
	mov.b64 	{%r303, %r308}, %rd331;
	// begin inline asm
	shfl.sync.down.b32 %r302, %r303, %r309, %r310, %r311;
	// end inline asm
	// begin inline asm
	shfl.sync.down.b32 %r307, %r308, %r309, %r310, %r311;
	// end inline asm
	mov.b64 	%rd30, {%r302, %r307};
	setp.gt.s32 	%p182, %r271, 29;
	mov.u64 	%rd332, %rd331;
	mov.f64 	%fd194, %fd193;
	@%p182 bra 	$L__BB7_34;
	setp.lt.f64 	%p183, %fd193, %fd26;
	mov.u64 	%rd332, %rd30;
	mov.f64 	%fd194, %fd26;
	@%p183 bra 	$L__BB7_34;
	setp.gt.f64 	%p184, %fd193, %fd26;
	mov.u64 	%rd332, %rd331;
	mov.f64 	%fd194, %fd193;
	@%p184 bra 	$L__BB7_34;
	setp.lt.s64 	%p185, %rd331, %rd30;
	min.s64 	%rd332, %rd331, %rd30;
	selp.f64 	%fd194, %fd193, %fd26, %p185;
$L__BB7_34:
	mov.b64 	%rd311, %fd194;
	mov.b64 	{%r313, %r318}, %rd311;
	mov.b32 	%r329, 4;
	mov.b32 	%r330, 31;
	mov.b32 	%r331, -1;
	// begin inline asm
	shfl.sync.down.b32 %r312, %r313, %r329, %r330, %r331;
	// end inline asm
	// begin inline asm
	shfl.sync.down.b32 %r317, %r318, %r329, %r330, %r331;
	// end inline asm
	mov.b64 	%rd312, {%r312, %r317};
	mov.b64 	%fd29, %rd312;
	mov.b64 	{%r323, %r328}, %rd332;
	// begin inline asm
	shfl.sync.down.b32 %r322, %r323, %r329, %r330, %r331;
	// end inline asm
	// begin inline asm
	shfl.sync.down.b32 %r327, %r328, %r329, %r330, %r331;
	// end inline asm
	mov.b64 	%rd33, {%r322, %r327};
	setp.gt.s32 	%p186, %r271, 27;
	mov.u64 	%rd333, %rd332;
	mov.f64 	%fd195, %fd194;
	@%p186 bra 	$L__BB7_38;
	setp.lt.f64 	%p187, %fd194, %fd29;
	mov.u64 	%rd333, %rd33;
	mov.f64 	%fd195, %fd29;
	@%p187 bra 	$L__BB7_38;
	setp.gt.f64 	%p188, %fd194, %fd29;
	mov.u64 	%rd333, %rd332;
	mov.f64 	%fd195, %fd194;
	@%p188 bra 	$L__BB7_38;
	setp.lt.s64 	%p189, %rd332, %rd33;
	min.s64 	%rd333, %rd332, %rd33;
	selp.f64 	%fd195, %fd194, %fd29, %p189;
$L__BB7_38:
	mov.b64 	%rd313, %fd195;
	mov.b64 	{%r333, %r338}, %rd313;
	mov.b32 	%r349, 8;
	mov.b32 	%r350, 31;
	mov.b32 	%r351, -1;
	// begin inline asm
	shfl.sync.down.b32 %r332, %r333, %r349, %r350, %r351;
	// end inline asm
	// begin inline asm
	shfl.sync.down.b32 %r337, %r338, %r349, %r350, %r351;
	// end inline asm
	mov.b64 	%rd314, {%r332, %r337};
	mov.b64 	%fd32, %rd314;
	mov.b64 	{%r343, %r348}, %rd333;
	// begin inline asm
	shfl.sync.down.b32 %r342, %r343, %r349, %r350, %r351;
	// end inline asm
	// begin inline asm
	shfl.sync.down.b32 %r347, %r348, %r349, %r350, %r351;
	// end inline asm
	mov.b64 	%rd36, {%r342, %r347};
	setp.gt.s32 	%p190, %r271, 23;
	mov.u64 	%rd334, %rd333;
	mov.f64 	%fd196, %fd195;
	@%p190 bra 	$L__BB7_42;
	setp.lt.f64 	%p191, %fd195, %fd32;
	mov.u64 	%rd334, %rd36;
	mov.f64 	%fd196, %fd32;
	@%p191 bra 	$L__BB7_42;
	setp.gt.f64 	%p192, %fd195, %fd32;
	mov.u64 	%rd334, %rd333;
	mov.f64 	%fd196, %fd195;
	@%p192 bra 	$L__BB7_42;
	setp.lt.s64 	%p193, %rd333, %rd36;
	min.s64 	%rd334, %rd333, %rd36;
	selp.f64 	%fd196, %fd195, %fd32, %p193;
$L__BB7_42:
	mov.b64 	%rd315, %fd196;
	mov.b64 	{%r353, %r358}, %rd315;
	mov.b32 	%r369, 16;
	mov.b32 	%r370, 31;
	mov.b32 	%r371, -1;
	// begin inline asm
	shfl.sync.down.b32 %r352, %r353, %r369, %r370, %r371;
	// end inline asm
	// begin inline asm
	shfl.sync.down.b32 %r357, %r358, %r369, %r370, %r371;
	// end inline asm
	mov.b64 	%rd316, {%r352, %r357};
	mov.b64 	%fd35, %rd316;
	mov.b64 	{%r363, %r368}, %rd334;
	// begin inline asm
	shfl.sync.down.b32 %r362, %r363, %r369, %r370, %r371;
	// end inline asm
	// begin inline asm
	shfl.sync.down.b32 %r367, %r368, %r369, %r370, %r371;
	// end inline asm
	mov.b64 	%rd39, {%r362, %r367};
	setp.gt.s32 	%p194, %r271, 15;
	mov.u64 	%rd386, %rd334;
	mov.f64 	%fd247, %fd196;
	@%p194 bra 	$L__BB7_46;
	setp.lt.f64 	%p195, %fd196, %fd35;
	mov.u64 	%rd386, %rd39;
	mov.f64 	%fd247, %fd35;
	@%p195 bra 	$L__BB7_46;
	setp.gt.f64 	%p196, %fd196, %fd35;
	mov.u64 	%rd386, %rd334;
	mov.f64 	%fd247, %fd196;
	@%p196 bra 	$L__BB7_46;
	setp.lt.s64 	%p197, %rd334, %rd39;
	min.s64 	%rd386, %rd334, %rd39;
	selp.f64 	%fd247, %fd196, %fd35, %p197;
$L__BB7_46:
	setp.ne.s32 	%p198, %r271, 0;
	@%p198 bra 	$L__BB7_48;
	shr.u32 	%r372, %r1, 1;
	and.b32  	%r373, %r372, 496;
	mov.u32 	%r374, _ZN6thrust24THRUST_300001_SM_1000_NS8cuda_cub4core6detail5shmemE;
	add.s32 	%r375, %r374, %r373;
	st.shared.f64 	[%r375+8], %fd247;
	st.shared.u64 	[%r375+16], %rd386;
$L__BB7_48:
	bar.sync 	0;
	setp.ne.s32 	%p199, %r1, 0;
	@%p199 bra 	$L__BB7_209;
	ld.shared.f64 	%fd38, [_ZN6thrust24THRUST_300001_SM_1000_NS8cuda_cub4core6detail5shmemE+24];
	ld.shared.u64 	%rd42, [_ZN6thrust24THRUST_300001_SM_1000_NS8cuda_cub4core6detail5shmemE+32];
	setp.lt.f64 	%p200, %fd247, %fd38;
	mov.u64 	%rd336, %rd42;
	mov.f64 	%fd198, %fd38;
	@%p200 bra 	$L__BB7_52;
	setp.lt.f64 	%p201, %fd38, %fd247;
	mov.u64 	%rd336, %rd386;
	mov.f64 	%fd198, %fd247;
	@%p201 bra 	$L__BB7_52;
	setp.lt.s64 	%p202, %rd386, %rd42;
	min.s64 	%rd336, %rd386, %rd42;
	selp.f64 	%fd198, %fd247, %fd38, %p202;
$L__BB7_52:
	ld.shared.f64 	%fd41, [_ZN6thrust24THRUST_300001_SM_1000_NS8cuda_cub4core6detail5shmemE+40];
	ld.shared.u64 	%rd45, [_ZN6thrust24THRUST_300001_SM_1000_NS8cuda_cub4core6detail5shmemE+48];
	setp.lt.f64 	%p203, %fd198, %fd41;
	mov.u64 	%rd337, %rd45;
	mov.f64 	%fd199, %fd41;
	@%p203 bra 	$L__BB7_55;
	setp.lt.f64 	%p204, %fd41, %fd198;
	mov.u64 	%rd337, %rd336;
	mov.f64 	%fd199, %fd198;
	@%p204 bra 	$L__BB7_55;
	setp.lt.s64 	%p205, %rd336, %rd45;
	min.s64 	%rd337, %rd336, %rd45;
	selp.f64 	%fd199, %fd198, %fd41, %p205;
$L__BB7_55:
	ld.shared.f64 	%fd44, [_ZN6thrust24THRUST_300001_SM_1000_NS8cuda_cub4core6detail5shmemE+56];
	ld.shared.u64 	%rd48, [_ZN6thrust24THRUST_300001_SM_1000_NS8cuda_cub4core6detail5shmemE+64];
	setp.lt.f64 	%p206, %fd199, %fd44;
	mov.u64 	%rd338, %rd48;
	mov.f64 	%fd200, %fd44;
	@%p206 bra 	$L__BB7_58;
	setp.lt.f64 	%p207, %fd44, %fd199;
	mov.u64 	%rd338, %rd337;
	mov.f64 	%fd200, %fd199;
	@%p207 bra 	$L__BB7_58;
	setp.lt.s64 	%p208, %rd337, %rd48;
	min.s64 	%rd338, %rd337, %rd48;
	selp.f64 	%fd200, %fd199, %fd44, %p208;
$L__BB7_58:
	ld.shared.f64 	%fd47, [_ZN6thrust24THRUST_300001_SM_1000_NS8cuda_cub4core6detail5shmemE+72];
	ld.shared.u64 	%rd51, [_ZN6thrust24THRUST_300001_SM_1000_NS8cuda_cub4core6detail5shmemE+80];
	setp.lt.f64 	%p209, %fd200, %fd47;
	mov.u64 	%rd339, %rd51;
	mov.f64 	%fd201, %fd47;
	@%p209 bra 	$L__BB7_61;
	setp.lt.f64 	%p210, %fd47, %fd200;
	mov.u64 	%rd339, %rd338;
	mov.f64 	%fd201, %fd200;
	@%p210 bra 	$L__BB7_61;
	setp.lt.s64 	%p211, %rd338, %rd51;
	min.s64 	%rd339, %rd338, %rd51;
	selp.f64 	%fd201, %fd200, %fd47, %p211;
$L__BB7_61:
	ld.shared.f64 	%fd50, [_ZN6thrust24THRUST_300001_SM_1000_NS8cuda_cub4core6detail5shmemE+88];
	ld.shared.u64 	%rd54, [_ZN6thrust24THRUST_300001_SM_1000_NS8cuda_cub4core6detail5shmemE+96];
	setp.lt.f64 	%p212, %fd201, %fd50;
	mov.u64 	%rd340, %rd54;
	mov.f64 	%fd202, %fd50;
	@%p212 bra 	$L__BB7_64;
	setp.lt.f64 	%p213, %fd50, %fd201;
	mov.u64 	%rd340, %rd339;
	mov.f64 	%fd202, %fd201;
	@%p213 bra 	$L__BB7_64;
	setp.lt.s64 	%p214, %rd339, %rd54;
	min.s64 	%rd340, %rd339, %rd54;
	selp.f64 	%fd202, %fd201, %fd50, %p214;
$L__BB7_64:
	ld.shared.f64 	%fd53, [_ZN6thrust24THRUST_300001_SM_1000_NS8cuda_cub4core6detail5shmemE+104];
	ld.shared.u64 	%rd57, [_ZN6thrust24THRUST_300001_SM_1000_NS8cuda_cub4core6detail5shmemE+112];
	setp.lt.f64 	%p215, %fd202, %fd53;
	mov.u64 	%rd341, %rd57;
	mov.f64 	%fd203, %fd53;
	@%p215 bra 	$L__BB7_67;
	setp.lt.f64 	%p216, %fd53, %fd202;
	mov.u64 	%rd341, %rd340;
	mov.f64 	%fd203, %fd202;
	@%p216 bra 	$L__BB7_67;
	setp.lt.s64 	%p217, %rd340, %rd57;
	min.s64 	%rd341, %rd340, %rd57;
	selp.f64 	%fd203, %fd202, %fd53, %p217;
$L__BB7_67:
	ld.shared.f64 	%fd56, [_ZN6thrust24THRUST_300001_SM_1000_NS8cuda_cub4core6detail5shmemE+120];
	ld.shared.u64 	%rd60, [_ZN6thrust24THRUST_300001_SM_1000_NS8cuda_cub4core6detail5shmemE+128];
	setp.lt.f64 	%p218, %fd203, %fd56;
	mov.u64 	%rd386, %rd60;
	mov.f64 	%fd247, %fd56;
	@%p218 bra 	$L__BB7_209;
	setp.lt.f64 	%p219, %fd56, %fd203;
	mov.u64 	%rd386, %rd341;
	mov.f64 	%fd247, %fd203;
	@%p219 bra 	$L__BB7_209;
	setp.lt.s64 	%p220, %rd341, %rd60;
	min.s64 	%rd386, %rd341, %rd60;
	selp.f64 	%fd247, %fd203, %fd56, %p220;
	bra.uni 	$L__BB7_209;
$L__BB7_70:
	// begin inline asm
	mov.u32 %r158, %laneid;
	// end inline asm
	and.b32  	%r179, %r1, 992;
	add.s32 	%r180, %r179, 32;
	setp.gt.s32 	%p127, %r180, %r37;
	not.b32 	%r181, %r179;
	add.s32 	%r182, %r37, %r181;
	selp.b32 	%r177, %r182, 31, %p127;
	mov.b64 	%rd297, %fd191;
	mov.b64 	{%r160, %r165}, %rd297;
	mov.b32 	%r176, 1;
	mov.b32 	%r178, -1;
	// begin inline asm
	shfl.sync.down.b32 %r159, %r160, %r176, %r177, %r178;
	// end inline asm
	// begin inline asm
	shfl.sync.down.b32 %r164, %r165, %r176, %r177, %r178;
	// end inline asm
	mov.b64 	%rd298, {%r159, %r164};
	mov.b64 	%fd58, %rd298;
	mov.b64 	{%r170, %r175}, %rd329;
	// begin inline asm
	shfl.sync.down.b32 %r169, %r170, %r176, %r177, %r178;
	// end inline asm
	// begin inline asm
	shfl.sync.down.b32 %r174, %r175, %r176, %r177, %r178;
	// end inline asm
	mov.b64 	%rd62, {%r169, %r174};
	setp.ge.s32 	%p128, %r158, %r177;
	mov.u64 	%rd342, %rd329;
	mov.f64 	%fd204, %fd191;
	@%p128 bra 	$L__BB7_74;
	setp.lt.f64 	%p129, %fd191, %fd58;
	mov.u64 	%rd342, %rd62;
	mov.f64 	%fd204, %fd58;
	@%p129 bra 	$L__BB7_74;
	setp.gt.f64 	%p130, %fd191, %fd58;
	mov.u64 	%rd342, %rd329;
	mov.f64 	%fd204, %fd191;
	@%p130 bra 	$L__BB7_74;
	setp.lt.s64 	%p131, %rd329, %rd62;
	min.s64 	%rd342, %rd329, %rd62;
	selp.f64 	%fd204, %fd191, %fd58, %p131;
$L__BB7_74:
	mov.b64 	%rd299, %fd204;
	mov.b64 	{%r184, %r189}, %rd299;
	mov.b32 	%r200, 2;
	mov.b32 	%r202, -1;
	// begin inline asm
	shfl.sync.down.b32 %r183, %r184, %r200, %r177, %r202;
	// end inline asm
	// begin inline asm
	shfl.sync.down.b32 %r188, %r189, %r200, %r177, %r202;
	// end inline asm
	mov.b64 	%rd300, {%r183, %r188};
	mov.b64 	%fd61, %rd300;
	mov.b64 	{%r194, %r199}, %rd342;
	// begin inline asm
	shfl.sync.down.b32 %r193, %r194, %r200, %r177, %r202;
	// end inline asm
	// begin inline asm
	shfl.sync.down.b32 %r198, %r199, %r200, %r177, %r202;
	// end inline asm
	mov.b64 	%rd65, {%r193, %r198};
	add.s32 	%r203, %r158, 2;
	setp.gt.s32 	%p132, %r203, %r177;
	mov.u64 	%rd343, %rd342;
	mov.f64 	%fd205, %fd204;
	@%p132 bra 	$L__BB7_78;
	setp.lt.f64 	%p133, %fd204, %fd61;
	mov.u64 	%rd343, %rd65;
	mov.f64 	%fd205, %fd61;
	@%p133 bra 	$L__BB7_78;
	setp.gt.f64 	%p134, %fd204, %fd61;
	mov.u64 	%rd343, %rd342;
	mov.f64 	%fd205, %fd204;
	@%p134 bra 	$L__BB7_78;
	setp.lt.s64 	%p135, %rd342, %rd65;
	min.s64 	%rd343, %rd342, %rd65;
	selp.f64 	%fd205, %fd204, %fd61, %p135;
$L__BB7_78:
	mov.b64 	%rd301, %fd205;
	mov.b64 	{%r205, %r210}, %rd301;
	mov.b32 	%r221, 4;
	mov.b32 	%r223, -1;
	// begin inline asm
	shfl.sync.down.b32 %r204, %r205, %r221, %r177, %r223;
	// end inline asm
	// begin inline asm
	shfl.sync.down.b32 %r209, %r210, %r221, %r177, %r223;
	// end inline asm
	mov.b64 	%rd302, {%r204, %r209};
	mov.b64 	%fd64, %rd302;
	mov.b64 	{%r215, %r220}, %rd343;
	// begin inline asm
	shfl.sync.down.b32 %r214, %r215, %r221, %r177, %r223;
	// end inline asm
	// begin inline asm
	shfl.sync.down.b32 %r219, %r220, %r221, %r177, %r223;
	// end inline asm
	mov.b64 	%rd68, {%r214, %r219};
	add.s32 	%r224, %r158, 4;
	setp.gt.s32 	%p136, %r224, %r177;
	mov.u64 	%rd344, %rd343;
	mov.f64 	%fd206, %fd205;
	@%p136 bra 	$L__BB7_82;
	setp.lt.f64 	%p137, %fd205, %fd64;
	mov.u64 	%rd344, %rd68;
	mov.f64 	%fd206, %fd64;
	@%p137 bra 	$L__BB7_82;
	setp.gt.f64 	%p138, %fd205, %fd64;
	mov.u64 	%rd344, %rd343;
	mov.f64 	%fd206, %fd205;
	@%p138 bra 	$L__BB7_82;
	setp.lt.s64 	%p139, %rd343, %rd68;
	min.s64 	%rd344, %rd343, %rd68;
	selp.f64 	%fd206, %fd205, %fd64, %p139;
$L__BB7_82:
	mov.b64 	%rd303, %fd206;
	mov.b64 	{%r226, %r231}, %rd303;
	mov.b32 	%r242, 8;
	mov.b32 	%r244, -1;
	// begin inline asm
	shfl.sync.down.b32 %r225, %r226, %r242, %r177, %r244;
	// end inline asm
	// begin inline asm
	shfl.sync.down.b32 %r230, %r231, %r242, %r177, %r244;
	// end inline asm
	mov.b64 	%rd304, {%r225, %r230};
	mov.b64 	%fd67, %rd304;
	mov.b64 	{%r236, %r241}, %rd344;
	// begin inline asm
	shfl.sync.down.b32 %r235, %r236, %r242, %r177, %r244;
	// end inline asm
	// begin inline asm
	shfl.sync.down.b32 %r240, %r241, %r242, %r177, %r244;
	// end inline asm
	mov.b64 	%rd71, {%r235, %r240};
	add.s32 	%r245, %r158, 8;
	setp.gt.s32 	%p140, %r245, %r177;
	mov.u64 	%rd345, %rd344;
	mov.f64 	%fd207, %fd206;
	@%p140 bra 	$L__BB7_86;
	setp.lt.f64 	%p141, %fd206, %fd67;
	mov.u64 	%rd345, %rd71;
	mov.f64 	%fd207, %fd67;
	@%p141 bra 	$L__BB7_86;
	setp.gt.f64 	%p142, %fd206, %fd67;
	mov.u64 	%rd345, %rd344;
	mov.f64 	%fd207, %fd206;
	@%p142 bra 	$L__BB7_86;
	setp.lt.s64 	%p143, %rd344, %rd71;
	min.s64 	%rd345, %rd344, %rd71;
	selp.f64 	%fd207, %fd206, %fd67, %p143;
$L__BB7_86:
	mov.b64 	%rd305, %fd207;
	mov.b64 	{%r247, %r252}, %rd305;
	mov.b32 	%r263, 16;
	mov.b32 	%r265, -1;
	// begin inline asm
	shfl.sync.down.b32 %r246, %r247, %r263, %r177, %r265;
	// end inline asm
	// begin inline asm
	shfl.sync.down.b32 %r251, %r252, %r263, %r177, %r265;
	// end inline asm
	mov.b64 	%rd306, {%r246, %r251};
	mov.b64 	%fd70, %rd306;
	mov.b64 	{%r257, %r262}, %rd345;
	// begin inline asm
	shfl.sync.down.b32 %r256, %r257, %r263, %r177, %r265;
	// end inline asm
	// begin inline asm
	shfl.sync.down.b32 %r261, %r262, %r263, %r177, %r265;
	// end inline asm
	mov.b64 	%rd74, {%r256, %r261};
	add.s32 	%r266, %r158, 16;
	setp.gt.s32 	%p144, %r266, %r177;
	mov.u64 	%rd386, %rd345;
	mov.f64 	%fd247, %fd207;
	@%p144 bra 	$L__BB7_90;
	setp.lt.f64 	%p145, %fd207, %fd70;
	mov.u64 	%rd386, %rd74;
	mov.f64 	%fd247, %fd70;
	@%p145 bra 	$L__BB7_90;
	setp.gt.f64 	%p146, %fd207, %fd70;
	mov.u64 	%rd386, %rd345;
	mov.f64 	%fd247, %fd207;
	@%p146 bra 	$L__BB7_90;
	setp.lt.s64 	%p147, %rd345, %rd74;
	min.s64 	%rd386, %rd345, %rd74;
	selp.f64 	%fd247, %fd207, %fd70, %p147;
$L__BB7_90:
	setp.ne.s32 	%p148, %r158, 0;
	@%p148 bra 	$L__BB7_92;
	shr.u32 	%r267, %r1, 1;
	and.b32  	%r268, %r267, 496;
	mov.u32 	%r269, _ZN6thrust24THRUST_300001_SM_1000_NS8cuda_cub4core6detail5shmemE;
	add.s32 	%r270, %r269, %r268;
	st.shared.f64 	[%r270+8], %fd247;
	st.shared.u64 	[%r270+16], %rd386;
$L__BB7_92:
	bar.sync 	0;
	setp.ne.s32 	%p149, %r1, 0;
	@%p149 bra 	$L__BB7_209;
	setp.lt.s32 	%p150, %r37, 33;
	mov.f64 	%fd209, %fd247;
	mov.u64 	%rd347, %rd386;
	@%p150 bra 	$L__BB7_97;
	ld.shared.f64 	%fd73, [_ZN6thrust24THRUST_300001_SM_1000_NS8cuda_cub4core6detail5shmemE+24];
	ld.shared.u64 	%rd77, [_ZN6thrust24THRUST_300001_SM_1000_NS8cuda_cub4core6detail5shmemE+32];
	setp.lt.f64 	%p151, %fd247, %fd73;
	mov.f64 	%fd209, %fd73;
	mov.u64 	%rd347, %rd77;
	@%p151 bra 	$L__BB7_97;
	setp.lt.f64 	%p152, %fd73, %fd247;
	mov.f64 	%fd209, %fd247;
	mov.u64 	%rd347, %rd386;
	@%p152 bra 	$L__BB7_97;
	setp.lt.s64 	%p153, %rd386, %rd77;
	min.s64 	%rd347, %rd386, %rd77;
	selp.f64 	%fd209, %fd247, %fd73, %p153;
$L__BB7_97:
	setp.lt.s32 	%p154, %r37, 65;
	mov.f64 	%fd210, %fd209;
	mov.u64 	%rd348, %rd347;
	@%p154 bra 	$L__BB7_101;
	ld.shared.f64 	%fd76, [_ZN6thrust24THRUST_300001_SM_1000_NS8cuda_cub4core6detail5shmemE+40];
	ld.shared.u64 	%rd80, [_ZN6thrust24THRUST_300001_SM_1000_NS8cuda_cub4core6detail5shmemE+48];
	setp.lt.f64 	%p155, %fd209, %fd76;
	mov.f64 	%fd210, %fd76;
	mov.u64 	%rd348, %rd80;
	@%p155 bra 	$L__BB7_101;
	setp.lt.f64 	%p156, %fd76, %fd209;
	mov.f64 	%fd210, %fd209;
	mov.u64 	%rd348, %rd347;
	@%p156 bra 	$L__BB7_101;
	setp.lt.s64 	%p157, %rd347, %rd80;
	min.s64 	%rd348, %rd347, %rd80;
	selp.f64 	%fd210, %fd209, %fd76, %p157;
$L__BB7_101:
	setp.lt.s32 	%p158, %r37, 97;
	mov.f64 	%fd211, %fd210;
	mov.u64 	%rd349, %rd348;
	@%p158 bra 	$L__BB7_105;
	ld.shared.f64 	%fd79, [_ZN6thrust24THRUST_300001_SM_1000_NS8cuda_cub4core6detail5shmemE+56];
	ld.shared.u64 	%rd83, [_ZN6thrust24THRUST_300001_SM_1000_NS8cuda_cub4core6detail5shmemE+64];
	setp.lt.f64 	%p159, %fd210, %fd79;
	mov.f64 	%fd211, %fd79;
	mov.u64 	%rd349, %rd83;
	@%p159 bra 	$L__BB7_105;
	setp.lt.f64 	%p160, %fd79, %fd210;
	mov.f64 	%fd211, %fd210;
	mov.u64 	%rd349, %rd348;
	@%p160 bra 	$L__BB7_105;
	setp.lt.s64 	%p161, %rd348, %rd83;
	min.s64 	%rd349, %rd348, %rd83;
	selp.f64 	%fd211, %fd210, %fd79, %p161;
$L__BB7_105:
	setp.lt.s32 	%p162, %r37, 129;
	mov.f64 	%fd212, %fd211;
	mov.u64 	%rd350, %rd349;
	@%p162 bra 	$L__BB7_109;
	ld.shared.f64 	%fd82, [_ZN6thrust24THRUST_300001_SM_1000_NS8cuda_cub4core6detail5shmemE+72];
	ld.shared.u64 	%rd86, [_ZN6thrust24THRUST_300001_SM_1000_NS8cuda_cub4core6detail5shmemE+80];
	setp.lt.f64 	%p163, %fd211, %fd82;
	mov.f64 	%fd212, %fd82;
	mov.u64 	%rd350, %rd86;
	@%p163 bra 	$L__BB7_109;
	setp.lt.f64 	%p164, %fd82, %fd211;
	mov.f64 	%fd212, %fd211;
	mov.u64 	%rd350, %rd349;
	@%p164 bra 	$L__BB7_109;
	setp.lt.s64 	%p165, %rd349, %rd86;
	min.s64 	%rd350, %rd349, %rd86;
	selp.f64 	%fd212, %fd211, %fd82, %p165;
$L__BB7_109:
	setp.lt.s32 	%p166, %r37, 161;
	mov.f64 	%fd213, %fd212;
	mov.u64 	%rd351, %rd350;
	@%p166 bra 	$L__BB7_113;
	ld.shared.f64 	%fd85, [_ZN6thrust24THRUST_300001_SM_1000_NS8cuda_cub4core6detail5shmemE+88];
	ld.shared.u64 	%rd89, [_ZN6thrust24THRUST_300001_SM_1000_NS8cuda_cub4core6detail5shmemE+96];
	setp.lt.f64 	%p167, %fd212, %fd85;
	mov.f64 	%fd213, %fd85;
	mov.u64 	%rd351, %rd89;
	@%p167 bra 	$L__BB7_113;
	setp.lt.f64 	%p168, %fd85, %fd212;
	mov.f64 	%fd213, %fd212;
	mov.u64 	%rd351, %rd350;
	@%p168 bra 	$L__BB7_113;
	setp.lt.s64 	%p169, %rd350, %rd89;
	min.s64 	%rd351, %rd350, %rd89;
	selp.f64 	%fd213, %fd212, %fd85, %p169;
$L__BB7_113:
	setp.lt.s32 	%p170, %r37, 193;
	mov.f64 	%fd214, %fd213;
	mov.u64 	%rd352, %rd351;
	@%p170 bra 	$L__BB7_117;
	ld.shared.f64 	%fd88, [_ZN6thrust24THRUST_300001_SM_1000_NS8cuda_cub4core6detail5shmemE+104];
	ld.shared.u64 	%rd92, [_ZN6thrust24THRUST_300001_SM_1000_NS8cuda_cub4core6detail5shmemE+112];
	setp.lt.f64 	%p171, %fd213, %fd88;
	mov.f64 	%fd214, %fd88;
	mov.u64 	%rd352, %rd92;
	@%p171 bra 	$L__BB7_117;
	setp.lt.f64 	%p172, %fd88, %fd213;
	mov.f64 	%fd214, %fd213;
	mov.u64 	%rd352, %rd351;
	@%p172 bra 	$L__BB7_117;
	setp.lt.s64 	%p173, %rd351, %rd92;
	min.s64 	%rd352, %rd351, %rd92;
	selp.f64 	%fd214, %fd213, %fd88, %p173;
$L__BB7_117:
	setp.lt.s32 	%p174, %r37, 225;
	mov.u64 	%rd386, %rd352;
	mov.f64 	%fd247, %fd214;
	@%p174 bra 	$L__BB7_209;
	ld.shared.f64 	%fd91, [_ZN6thrust24THRUST_300001_SM_1000_NS8cuda_cub4core6detail5shmemE+120];
	ld.shared.u64 	%rd95, [_ZN6thrust24THRUST_300001_SM_1000_NS8cuda_cub4core6detail5shmemE+128];
	setp.lt.f64 	%p175, %fd214, %fd91;
	mov.u64 	%rd386, %rd95;
	mov.f64 	%fd247, %fd91;
	@%p175 bra 	$L__BB7_209;
	setp.lt.f64 	%p176, %fd91, %fd214;
	mov.u64 	%rd386, %rd352;
	mov.f64 	%fd247, %fd214;
	@%p176 bra 	$L__BB7_209;
	setp.lt.s64 	%p177, %rd352, %rd95;
	min.s64 	%rd386, %rd352, %rd95;
	selp.f64 	%fd247, %fd214, %fd91, %p177;
	bra.uni 	$L__BB7_209;
$L__BB7_121:
	mov.u32 	%r16, %tid.x;
	mul.wide.u32 	%rd208, %r16, 16;
	add.s64 	%rd189, %rd186, %rd208;
	// begin inline asm
	ld.global.nc.u64 %rd188, [%rd189];
	// end inline asm
	add.s64 	%rd191, %rd189, 8;
	// begin inline asm
	ld.global.nc.u64 %rd190, [%rd191];
	// end inline asm
	mov.b64 	%fd93, %rd188;
	add.s64 	%rd193, %rd189, 4096;
	// begin inline asm
	ld.global.nc.u64 %rd192, [%rd193];
	// end inline asm
	add.s64 	%rd195, %rd189, 4104;
	// begin inline asm
	ld.global.nc.u64 %rd353, [%rd195];
	// end inline asm
	mov.b64 	%fd215, %rd192;
	add.s64 	%rd197, %rd189, 8192;
	// begin inline asm
	ld.global.nc.u64 %rd196, [%rd197];
	// end inline asm
	add.s64 	%rd199, %rd189, 8200;
	// begin inline asm
	ld.global.nc.u64 %rd354, [%rd199];
	// end inline asm
	mov.b64 	%fd216, %rd196;
	add.s64 	%rd201, %rd189, 12288;
	// begin inline asm
	ld.global.nc.u64 %rd200, [%rd201];
	// end inline asm
	add.s64 	%rd203, %rd189, 12296;
	// begin inline asm
	ld.global.nc.u64 %rd355, [%rd203];
	// end inline asm
	mov.b64 	%fd217, %rd200;
	add.s64 	%rd205, %rd189, 16384;
	// begin inline asm
	ld.global.nc.u64 %rd204, [%rd205];
	// end inline asm
	add.s64 	%rd207, %rd189, 16392;
	// begin inline asm
	ld.global.nc.u64 %rd373, [%rd207];
	// end inline asm
	mov.b64 	%fd234, %rd204;
	setp.lt.f64 	%p3, %fd93, %fd215;
	@%p3 bra 	$L__BB7_123;
	setp.lt.f64 	%p4, %fd215, %fd93;
	setp.lt.s64 	%p5, %rd190, %rd353;
	or.pred  	%p6, %p4, %p5;
	selp.b64 	%rd353, %rd190, %rd353, %p6;
	selp.f64 	%fd215, %fd93, %fd215, %p6;
$L__BB7_123:
	setp.lt.f64 	%p7, %fd215, %fd216;
	@%p7 bra 	$L__BB7_125;
	setp.gt.f64 	%p8, %fd215, %fd216;
	setp.lt.s64 	%p9, %rd353, %rd354;
	or.pred  	%p10, %p8, %p9;
	selp.b64 	%rd354, %rd353, %rd354, %p10;
	selp.f64 	%fd216, %fd215, %fd216, %p10;
$L__BB7_125:
	setp.lt.f64 	%p11, %fd216, %fd217;
	@%p11 bra 	$L__BB7_127;
	setp.gt.f64 	%p12, %fd216, %fd217;
	setp.lt.s64 	%p13, %rd354, %rd355;
	or.pred  	%p14, %p12, %p13;
	selp.b64 	%rd355, %rd354, %rd355, %p14;
	selp.f64 	%fd217, %fd216, %fd217, %p14;
$L__BB7_127:
	setp.lt.f64 	%p15, %fd217, %fd234;
	@%p15 bra 	$L__BB7_129;
	setp.gt.f64 	%p16, %fd217, %fd234;
	setp.lt.s64 	%p17, %rd355, %rd373;
	or.pred  	%p18, %p16, %p17;
	selp.b64 	%rd373, %rd355, %rd373, %p18;
	selp.f64 	%fd234, %fd217, %fd234, %p18;
$L__BB7_129:
	setp.lt.u32 	%p19, %r37, 2560;
	mov.b32 	%r383, 1280;
	@%p19 bra 	$L__BB7_142;
	mov.b32 	%r382, 1280;
	mov.f64 	%fd219, %fd234;
	mov.u64 	%rd357, %rd373;
$L__BB7_131:
	add.s32 	%r40, %r382, %r16;
	mul.wide.u32 	%rd229, %r40, 16;
	add.s64 	%rd210, %rd186, %rd229;
	// begin inline asm
	ld.global.nc.u64 %rd209, [%rd210];
	// end inline asm
	add.s64 	%rd212, %rd210, 8;
	// begin inline asm
	ld.global.nc.u64 %rd358, [%rd212];
	// end inline asm
	mov.b64 	%fd220, %rd209;
	add.s64 	%rd214, %rd210, 4096;
	// begin inline asm
	ld.global.nc.u64 %rd213, [%rd214];
	// end inline asm
	add.s64 	%rd216, %rd210, 4104;
	// begin inline asm
	ld.global.nc.u64 %rd359, [%rd216];
	// end inline asm
	mov.b64 	%fd221, %rd213;
	add.s64 	%rd218, %rd210, 8192;
	// begin inline asm
	ld.global.nc.u64 %rd217, [%rd218];
	// end inline asm
	add.s64 	%rd220, %rd210, 8200;
	// begin inline asm
	ld.global.nc.u64 %rd360, [%rd220];
	// end inline asm
	mov.b64 	%fd222, %rd217;
	add.s64 	%rd222, %rd210, 12288;
	// begin inline asm
	ld.global.nc.u64 %rd221, [%rd222];
	// end inline asm
	add.s64 	%rd224, %rd210, 12296;
	// begin inline asm
	ld.global.nc.u64 %rd361, [%rd224];
	// end inline asm
	mov.b64 	%fd223, %rd221;
	add.s64 	%rd226, %rd210, 16384;
	// begin inline asm
	ld.global.nc.u64 %rd225, [%rd226];
	// end inline asm
	add.s64 	%rd228, %rd210, 16392;
	// begin inline asm
	ld.global.nc.u64 %rd373, [%rd228];
	// end inline asm
	mov.b64 	%fd234, %rd225;
	setp.lt.f64 	%p20, %fd219, %fd220;
	@%p20 bra 	$L__BB7_133;
	setp.gt.f64 	%p21, %fd219, %fd220;
	setp.lt.s64 	%p22, %rd357, %rd358;
	or.pred  	%p23, %p21, %p22;
	selp.b64 	%rd358, %rd357, %rd358, %p23;
	selp.f64 	%fd220, %fd219, %fd220, %p23;
$L__BB7_133:
	setp.lt.f64 	%p24, %fd220, %fd221;
	@%p24 bra 	$L__BB7_135;
	setp.gt.f64 	%p25, %fd220, %fd221;
	setp.lt.s64 	%p26, %rd358, %rd359;
	or.pred  	%p27, %p25, %p26;
	selp.b64 	%rd359, %rd358, %rd359, %p27;
	selp.f64 	%fd221, %fd220, %fd221, %p27;
$L__BB7_135:
	setp.lt.f64 	%p28, %fd221, %fd222;
	@%p28 bra 	$L__BB7_137;
	setp.gt.f64 	%p29, %fd221, %fd222;
	setp.lt.s64 	%p30, %rd359, %rd360;
	or.pred  	%p31, %p29, %p30;
	selp.b64 	%rd360, %rd359, %rd360, %p31;
	selp.f64 	%fd222, %fd221, %fd222, %p31;
$L__BB7_137:
	setp.lt.f64 	%p32, %fd222, %fd223;
	@%p32 bra 	$L__BB7_139;
	setp.gt.f64 	%p33, %fd222, %fd223;
	setp.lt.s64 	%p34, %rd360, %rd361;
	or.pred  	%p35, %p33, %p34;
	selp.b64 	%rd361, %rd360, %rd361, %p35;
	selp.f64 	%fd223, %fd222, %fd223, %p35;
$L__BB7_139:
	setp.lt.f64 	%p36, %fd223, %fd234;
	@%p36 bra 	$L__BB7_141;
	setp.gt.f64 	%p37, %fd223, %fd234;
	setp.lt.s64 	%p38, %rd361, %rd373;
	or.pred  	%p39, %p37, %p38;
	selp.b64 	%rd373, %rd361, %rd373, %p39;
	selp.f64 	%fd234, %fd223, %fd234, %p39;
$L__BB7_141:
	add.s32 	%r383, %r382, 1280;
	add.s32 	%r41, %r382, 2560;
	setp.le.s32 	%p40, %r41, %r37;
	mov.u32 	%r382, %r383;
	mov.f64 	%fd219, %fd234;
	mov.u64 	%rd357, %rd373;
	@%p40 bra 	$L__BB7_131;
$L__BB7_142:
	setp.le.s32 	%p41, %r37, %r383;
	@%p41 bra 	$L__BB7_165;
	sub.s32 	%r20, %r37, %r383;
	setp.ge.s32 	%p42, %r16, %r20;
	@%p42 bra 	$L__BB7_165;
	not.b32 	%r42, %r16;
	add.s32 	%r43, %r37, %r42;
	sub.s32 	%r21, %r43, %r383;
	and.b32  	%r44, %r21, 768;
	setp.eq.s32 	%p43, %r44, 768;
	mov.u32 	%r387, %r16;
	@%p43 bra 	$L__BB7_150;
	add.s32 	%r385, %r16, %r383;
	shr.u32 	%r45, %r21, 8;
	add.s32 	%r46, %r45, 1;
	and.b32  	%r47, %r46, 3;
	neg.s32 	%r384, %r47;
	mov.u32 	%r387, %r16;
$L__BB7_146:
	.pragma "nounroll";
	mov.u64 	%rd127, %rd373;
	mov.f64 	%fd123, %fd234;
	mul.wide.u32 	%rd235, %r385, 16;
	add.s64 	%rd232, %rd186, %rd235;
	// begin inline asm
	ld.global.nc.u64 %rd231, [%rd232];
	// end inline asm
	add.s64 	%rd234, %rd232, 8;
	// begin inline asm
	ld.global.nc.u64 %rd233, [%rd234];
	// end inline asm
	mov.b64 	%fd124, %rd231;
	setp.lt.f64 	%p44, %fd123, %fd124;
	mov.f64 	%fd234, %fd124;
	mov.u64 	%rd373, %rd233;
	@%p44 bra 	$L__BB7_149;
	setp.gt.f64 	%p45, %fd123, %fd124;
	mov.f64 	%fd234, %fd123;
	mov.u64 	%rd373, %rd127;
	@%p45 bra 	$L__BB7_149;
	setp.lt.s64 	%p46, %rd127, %rd233;
	selp.f64 	%fd234, %fd123, %fd124, %p46;
	min.s64 	%rd373, %rd127, %rd233;
$L__BB7_149:
	add.s32 	%r387, %r387, 256;
	add.s32 	%r385, %r385, 256;
	add.s32 	%r384, %r384, 1;
	setp.ne.s32 	%p47, %r384, 0;
	@%p47 bra 	$L__BB7_146;
$L__BB7_150:
	setp.lt.u32 	%p48, %r21, 768;
	@%p48 bra 	$L__BB7_165;
	cvt.u64.u32 	%rd236, %r387;
	cvt.u64.u32 	%rd237, %r383;
	add.s64 	%rd238, %rd236, %rd237;
	shl.b64 	%rd239, %rd238, 4;
	add.s64 	%rd240, %rd239, %rd186;
	add.s64 	%rd368, %rd240, 12296;
	add.s32 	%r388, %r387, %r383;
$L__BB7_152:
	mul.wide.u32 	%rd245, %r388, 16;
	add.s64 	%rd242, %rd186, %rd245;
	// begin inline asm
	ld.global.nc.u64 %rd241, [%rd242];
	// end inline asm
	add.s64 	%rd244, %rd242, 8;
	// begin inline asm
	ld.global.nc.u64 %rd243, [%rd244];
	// end inline asm
	mov.b64 	%fd130, %rd241;
	setp.lt.f64 	%p49, %fd234, %fd130;
	mov.f64 	%fd231, %fd130;
	mov.u64 	%rd370, %rd243;
	@%p49 bra 	$L__BB7_155;
	setp.gt.f64 	%p50, %fd234, %fd130;
	mov.f64 	%fd231, %fd234;
	mov.u64 	%rd370, %rd373;
	@%p50 bra 	$L__BB7_155;
	setp.lt.s64 	%p51, %rd373, %rd243;
	selp.f64 	%fd231, %fd234, %fd130, %p51;
	min.s64 	%rd370, %rd373, %rd243;
$L__BB7_155:
	add.s64 	%rd247, %rd368, -8200;
	// begin inline asm
	ld.global.nc.u64 %rd246, [%rd247];
	// end inline asm
	add.s64 	%rd249, %rd368, -8192;
	// begin inline asm
	ld.global.nc.u64 %rd248, [%rd249];
	// end inline asm
	mov.b64 	%fd133, %rd246;
	setp.lt.f64 	%p52, %fd231, %fd133;
	mov.f64 	%fd232, %fd133;
	mov.u64 	%rd371, %rd248;
	@%p52 bra 	$L__BB7_158;
	setp.gt.f64 	%p53, %fd231, %fd133;
	mov.f64 	%fd232, %fd231;
	mov.u64 	%rd371, %rd370;
	@%p53 bra 	$L__BB7_158;
	setp.lt.s64 	%p54, %rd370, %rd248;
	selp.f64 	%fd232, %fd231, %fd133, %p54;
	min.s64 	%rd371, %rd370, %rd248;
$L__BB7_158:
	add.s64 	%rd251, %rd368, -4104;
	// begin inline asm
	ld.global.nc.u64 %rd250, [%rd251];
	// end inline asm
	add.s64 	%rd253, %rd368, -4096;
	// begin inline asm
	ld.global.nc.u64 %rd252, [%rd253];
	// end inline asm
	mov.b64 	%fd136, %rd250;
	setp.lt.f64 	%p55, %fd232, %fd136;
	mov.f64 	%fd233, %fd136;
	mov.u64 	%rd372, %rd252;
	@%p55 bra 	$L__BB7_161;
	setp.gt.f64 	%p56, %fd232, %fd136;
	mov.f64 	%fd233, %fd232;
	mov.u64 	%rd372, %rd371;
	@%p56 bra 	$L__BB7_161;
	setp.lt.s64 	%p57, %rd371, %rd252;
	selp.f64 	%fd233, %fd232, %fd136, %p57;
	min.s64 	%rd372, %rd371, %rd252;
$L__BB7_161:
	add.s64 	%rd255, %rd368, -8;
	// begin inline asm
	ld.global.nc.u64 %rd254, [%rd255];
	// end inline asm
	// begin inline asm
	ld.global.nc.u64 %rd256, [%rd368];
	// end inline asm
	mov.b64 	%fd139, %rd254;
	setp.lt.f64 	%p58, %fd233, %fd139;
	mov.f64 	%fd234, %fd139;
	mov.u64 	%rd373, %rd256;
	@%p58 bra 	$L__BB7_164;
	setp.gt.f64 	%p59, %fd233, %fd139;
	mov.f64 	%fd234, %fd233;
	mov.u64 	%rd373, %rd372;
	@%p59 bra 	$L__BB7_164;
	setp.lt.s64 	%p60, %rd372, %rd256;
	selp.f64 	%fd234, %fd233, %fd139, %p60;
	min.s64 	%rd373, %rd372, %rd256;
$L__BB7_164:
	add.s32 	%r387, %r387, 1024;
	add.s64 	%rd368, %rd368, 16384;
	add.s32 	%r388, %r388, 1024;
	setp.lt.s32 	%p61, %r387, %r20;
	@%p61 bra 	$L__BB7_152;
$L__BB7_165:
	// begin inline asm
	mov.u32 %r48, %laneid;
	// end inline asm
	mov.b64 	%rd258, %fd234;
	mov.b64 	{%r50, %r55}, %rd258;
	mov.b32 	%r66, 1;
	mov.b32 	%r67, 31;
	mov.b32 	%r68, -1;
	// begin inline asm
	shfl.sync.down.b32 %r49, %r50, %r66, %r67, %r68;
	// end inline asm
	// begin inline asm
	shfl.sync.down.b32 %r54, %r55, %r66, %r67, %r68;
	// end inline asm
	mov.b64 	%rd259, {%r49, %r54};
	mov.b64 	%fd143, %rd259;
	mov.b64 	{%r60, %r65}, %rd373;
	// begin inline asm
	shfl.sync.down.b32 %r59, %r60, %r66, %r67, %r68;
	// end inline asm
	// begin inline asm
	shfl.sync.down.b32 %r64, %r65, %r66, %r67, %r68;
	// end inline asm
	mov.b64 	%rd150, {%r59, %r64};
	setp.gt.s32 	%p62, %r48, 30;
	mov.f64 	%fd236, %fd234;
	mov.u64 	%rd375, %rd373;
	@%p62 bra 	$L__BB7_169;
	setp.lt.f64 	%p63, %fd234, %fd143;
	mov.f64 	%fd236, %fd143;
	mov.u64 	%rd375, %rd150;
	@%p63 bra 	$L__BB7_169;
	setp.gt.f64 	%p64, %fd234, %fd143;
	mov.f64 	%fd236, %fd234;
	mov.u64 	%rd375, %rd373;
	@%p64 bra 	$L__BB7_169;
	setp.lt.s64 	%p65, %rd373, %rd150;
	selp.f64 	%fd236, %fd234, %fd143, %p65;
	min.s64 	%rd375, %rd373, %rd150;
$L__BB7_169:
	mov.b64 	%rd260, %fd236;
	mov.b64 	{%r70, %r75}, %rd260;
	mov.b32 	%r86, 2;
	mov.b32 	%r87, 31;
	mov.b32 	%r88, -1;
	// begin inline asm
	shfl.sync.down.b32 %r69, %r70, %r86, %r87, %r88;
	// end inline asm
	// begin inline asm
	shfl.sync.down.b32 %r74, %r75, %r86, %r87, %r88;
	// end inline asm
	mov.b64 	%rd261, {%r69, %r74};
	mov.b64 	%fd146, %rd261;
	mov.b64 	{%r80, %r85}, %rd375;
	// begin inline asm
	shfl.sync.down.b32 %r79, %r80, %r86, %r87, %r88;
	// end inline asm
	// begin inline asm
	shfl.sync.down.b32 %r84, %r85, %r86, %r87, %r88;
	// end inline asm
	mov.b64 	%rd153, {%r79, %r84};
	setp.gt.s32 	%p66, %r48, 29;
	mov.f64 	%fd237, %fd236;
	mov.u64 	%rd376, %rd375;
	@%p66 bra 	$L__BB7_173;
	setp.lt.f64 	%p67, %fd236, %fd146;
	mov.f64 	%fd237, %fd146;
	mov.u64 	%rd376, %rd153;
	@%p67 bra 	$L__BB7_173;
	setp.gt.f64 	%p68, %fd236, %fd146;
	mov.f64 	%fd237, %fd236;
	mov.u64 	%rd376, %rd375;
	@%p68 bra 	$L__BB7_173;
	setp.lt.s64 	%p69, %rd375, %rd153;
	selp.f64 	%fd237, %fd236, %fd146, %p69;
	min.s64 	%rd376, %rd375, %rd153;
$L__BB7_173:
	mov.b64 	%rd262, %fd237;
	mov.b64 	{%r90, %r95}, %rd262;
	mov.b32 	%r106, 4;
	mov.b32 	%r107, 31;
	mov.b32 	%r108, -1;
	// begin inline asm
	shfl.sync.down.b32 %r89, %r90, %r106, %r107, %r108;
	// end inline asm
	// begin inline asm
	shfl.sync.down.b32 %r94, %r95, %r106, %r107, %r108;
	// end inline asm
	mov.b64 	%rd263, {%r89, %r94};
	mov.b64 	%fd149, %rd263;
	mov.b64 	{%r100, %r105}, %rd376;
	// begin inline asm
	shfl.sync.down.b32 %r99, %r100, %r106, %r107, %r108;
	// end inline asm
	// begin inline asm
	shfl.sync.down.b32 %r104, %r105, %r106, %r107, %r108;
	// end inline asm
	mov.b64 	%rd156, {%r99, %r104};
	setp.gt.s32 	%p70, %r48, 27;
	mov.f64 	%fd238, %fd237;
	mov.u64 	%rd377, %rd376;
	@%p70 bra 	$L__BB7_177;
	setp.lt.f64 	%p71, %fd237, %fd149;
	mov.f64 	%fd238, %fd149;
	mov.u64 	%rd377, %rd156;
	@%p71 bra 	$L__BB7_177;
	setp.gt.f64 	%p72, %fd237, %fd149;
	mov.f64 	%fd238, %fd237;
	mov.u64 	%rd377, %rd376;
	@%p72 bra 	$L__BB7_177;
	setp.lt.s64 	%p73, %rd376, %rd156;
	selp.f64 	%fd238, %fd237, %fd149, %p73;
	min.s64 	%rd377, %rd376, %rd156;
$L__BB7_177:
	mov.b64 	%rd264, %fd238;
	mov.b64 	{%r110, %r115}, %rd264;
	mov.b32 	%r126, 8;
	mov.b32 	%r127, 31;
	mov.b32 	%r128, -1;
	// begin inline asm
	shfl.sync.down.b32 %r109, %r110, %r126, %r127, %r128;
	// end inline asm
	// begin inline asm
	shfl.sync.down.b32 %r114, %r115, %r126, %r127, %r128;
	// end inline asm
	mov.b64 	%rd265, {%r109, %r114};
	mov.b64 	%fd152, %rd265;
	mov.b64 	{%r120, %r125}, %rd377;
	// begin inline asm
	shfl.sync.down.b32 %r119, %r120, %r126, %r127, %r128;
	// end inline asm
	// begin inline asm
	shfl.sync.down.b32 %r124, %r125, %r126, %r127, %r128;
	// end inline asm
	mov.b64 	%rd159, {%r119, %r124};
	setp.gt.s32 	%p74, %r48, 23;
	mov.f64 	%fd239, %fd238;
	mov.u64 	%rd378, %rd377;
	@%p74 bra 	$L__BB7_181;
	setp.lt.f64 	%p75, %fd238, %fd152;
	mov.f64 	%fd239, %fd152;
	mov.u64 	%rd378, %rd159;
	@%p75 bra 	$L__BB7_181;
	setp.gt.f64 	%p76, %fd238, %fd152;
	mov.f64 	%fd239, %fd238;
	mov.u64 	%rd378, %rd377;
	@%p76 bra 	$L__BB7_181;
	setp.lt.s64 	%p77, %rd377, %rd159;
	selp.f64 	%fd239, %fd238, %fd152, %p77;
	min.s64 	%rd378, %rd377, %rd159;
$L__BB7_181:
	mov.b64 	%rd266, %fd239;
	mov.b64 	{%r130, %r135}, %rd266;
	mov.b32 	%r146, 16;
	mov.b32 	%r147, 31;
	mov.b32 	%r148, -1;
	// begin inline asm
	shfl.sync.down.b32 %r129, %r130, %r146, %r147, %r148;
	// end inline asm
	// begin inline asm
	shfl.sync.down.b32 %r134, %r135, %r146, %r147, %r148;
	// end inline asm
	mov.b64 	%rd267, {%r129, %r134};
	mov.b64 	%fd155, %rd267;
	mov.b64 	{%r140, %r145}, %rd378;
	// begin inline asm
	shfl.sync.down.b32 %r139, %r140, %r146, %r147, %r148;
	// end inline asm
	// begin inline asm
	shfl.sync.down.b32 %r144, %r145, %r146, %r147, %r148;
	// end inline asm
	mov.b64 	%rd162, {%r139, %r144};
	setp.gt.s32 	%p78, %r48, 15;
	mov.f64 	%fd247, %fd239;
	mov.u64 	%rd386, %rd378;
	@%p78 bra 	$L__BB7_185;
	setp.lt.f64 	%p79, %fd239, %fd155;
	mov.f64 	%fd247, %fd155;
	mov.u64 	%rd386, %rd162;
	@%p79 bra 	$L__BB7_185;
	setp.gt.f64 	%p80, %fd239, %fd155;
	mov.f64 	%fd247, %fd239;
	mov.u64 	%rd386, %rd378;
	@%p80 bra 	$L__BB7_185;
	setp.lt.s64 	%p81, %rd378, %rd162;
	selp.f64 	%fd247, %fd239, %fd155, %p81;
	min.s64 	%rd386, %rd378, %rd162;
$L__BB7_185:
	setp.ne.s32 	%p82, %r48, 0;
	@%p82 bra 	$L__BB7_187;
	shr.u32 	%r149, %r16, 1;
	and.b32  	%r150, %r149, 496;
	mov.u32 	%r151, _ZN6thrust24THRUST_300001_SM_1000_NS8cuda_cub4core6detail5shmemE;
	add.s32 	%r152, %r151, %r150;
	st.shared.f64 	[%r152+8], %fd247;
	st.shared.u64 	[%r152+16], %rd386;
$L__BB7_187:
	bar.sync 	0;
	setp.ne.s32 	%p83, %r16, 0;
	@%p83 bra 	$L__BB7_209;
	ld.shared.f64 	%fd158, [_ZN6thrust24THRUST_300001_SM_1000_NS8cuda_cub4core6detail5shmemE+24];
	ld.shared.u64 	%rd165, [_ZN6thrust24THRUST_300001_SM_1000_NS8cuda_cub4core6detail5shmemE+32];
	setp.lt.f64 	%p84, %fd247, %fd158;
	mov.f64 	%fd241, %fd158;
	mov.u64 	%rd380, %rd165;
	@%p84 bra 	$L__BB7_191;
	setp.lt.f64 	%p85, %fd158, %fd247;
	mov.f64 	%fd241, %fd247;
	mov.u64 	%rd380, %rd386;
	@%p85 bra 	$L__BB7_191;
	setp.lt.s64 	%p86, %rd386, %rd165;
	selp.f64 	%fd241, %fd247, %fd158, %p86;
	min.s64 	%rd380, %rd386, %rd165;
$L__BB7_191:
	ld.shared.f64 	%fd161, [_ZN6thrust24THRUST_300001_SM_1000_NS8cuda_cub4core6detail5shmemE+40];
	ld.shared.u64 	%rd168, [_ZN6thrust24THRUST_300001_SM_1000_NS8cuda_cub4core6detail5shmemE+48];
	setp.lt.f64 	%p87, %fd241, %fd161;
	mov.f64 	%fd242, %fd161;
	mov.u64 	%rd381, %rd168;
	@%p87 bra 	$L__BB7_194;
	setp.lt.f64 	%p88, %fd161, %fd241;
	mov.f64 	%fd242, %fd241;
	mov.u64 	%rd381, %rd380;
	@%p88 bra 	$L__BB7_194;
	setp.lt.s64 	%p89, %rd380, %rd168;
	selp.f64 	%fd242, %fd241, %fd161, %p89;
	min.s64 	%rd381, %rd380, %rd168;
$L__BB7_194:
	ld.shared.f64 	%fd164, [_ZN6thrust24THRUST_300001_SM_1000_NS8cuda_cub4core6detail5shmemE+56];
	ld.shared.u64 	%rd171, [_ZN6thrust24THRUST_300001_SM_1000_NS8cuda_cub4core6detail5shmemE+64];
	setp.lt.f64 	%p90, %fd242, %fd164;
	mov.f64 	%fd243, %fd164;
	mov.u64 	%rd382, %rd171;
	@%p90 bra 	$L__BB7_197;
	setp.lt.f64 	%p91, %fd164, %fd242;
	mov.f64 	%fd243, %fd242;
	mov.u64 	%rd382, %rd381;
	@%p91 bra 	$L__BB7_197;
	setp.lt.s64 	%p92, %rd381, %rd171;
	selp.f64 	%fd243, %fd242, %fd164, %p92;
	min.s64 	%rd382, %rd381, %rd171;
$L__BB7_197:
	ld.shared.f64 	%fd167, [_ZN6thrust24THRUST_300001_SM_1000_NS8cuda_cub4core6detail5shmemE+72];
	ld.shared.u64 	%rd174, [_ZN6thrust24THRUST_300001_SM_1000_NS8cuda_cub4core6detail5shmemE+80];
	setp.lt.f64 	%p93, %fd243, %fd167;
	mov.f64 	%fd244, %fd167;
	mov.u64 	%rd383, %rd174;
	@%p93 bra 	$L__BB7_200;
	setp.lt.f64 	%p94, %fd167, %fd243;
	mov.f64 	%fd244, %fd243;
	mov.u64 	%rd383, %rd382;
	@%p94 bra 	$L__BB7_200;
	setp.lt.s64 	%p95, %rd382, %rd174;
	selp.f64 	%fd244, %fd243, %fd167, %p95;
	min.s64 	%rd383, %rd382, %rd174;
$L__BB7_200:
	ld.shared.f64 	%fd170, [_ZN6thrust24THRUST_300001_SM_1000_NS8cuda_cub4core6detail5shmemE+88];
	ld.shared.u64 	%rd177, [_ZN6thrust24THRUST_300001_SM_1000_NS8cuda_cub4core6detail5shmemE+96];
	setp.lt.f64 	%p96, %fd244, %fd170;
	mov.f64 	%fd245, %fd170;
	mov.u64 	%rd384, %rd177;
	@%p96 bra 	$L__BB7_203;
	setp.lt.f64 	%p97, %fd170, %fd244;
	mov.f64 	%fd245, %fd244;
	mov.u64 	%rd384, %rd383;
	@%p97 bra 	$L__BB7_203;
	setp.lt.s64 	%p98, %rd383, %rd177;
	selp.f64 	%fd245, %fd244, %fd170, %p98;
	min.s64 	%rd384, %rd383, %rd177;
$L__BB7_203:
	ld.shared.f64 	%fd173, [_ZN6thrust24THRUST_300001_SM_1000_NS8cuda_cub4core6detail5shmemE+104];
	ld.shared.u64 	%rd180, [_ZN6thrust24THRUST_300001_SM_1000_NS8cuda_cub4core6detail5shmemE+112];
	setp.lt.f64 	%p99, %fd245, %fd173;
	mov.f64 	%fd246, %fd173;
	mov.u64 	%rd385, %rd180;
	@%p99 bra 	$L__BB7_206;
	setp.lt.f64 	%p100, %fd173, %fd245;
	mov.f64 	%fd246, %fd245;
	mov.u64 	%rd385, %rd384;
	@%p100 bra 	$L__BB7_206;
	setp.lt.s64 	%p101, %rd384, %rd180;
	selp.f64 	%fd246, %fd245, %fd173, %p101;
	min.s64 	%rd385, %rd384, %rd180;
$L__BB7_206:
	ld.shared.f64 	%fd176, [_ZN6thrust24THRUST_300001_SM_1000_NS8cuda_cub4core6detail5shmemE+120];
	ld.shared.u64 	%rd183, [_ZN6thrust24THRUST_300001_SM_1000_NS8cuda_cub4core6detail5shmemE+128];
	setp.lt.f64 	%p102, %fd246, %fd176;
	mov.u64 	%rd386, %rd183;
	mov.f64 	%fd247, %fd176;
	@%p102 bra 	$L__BB7_209;
	setp.lt.f64 	%p103, %fd176, %fd246;
	mov.u64 	%rd386, %rd385;
	mov.f64 	%fd247, %fd246;
	@%p103 bra 	$L__BB7_209;
	setp.lt.s64 	%p104, %rd385, %rd183;
	selp.f64 	%fd247, %fd246, %fd176, %p104;
	min.s64 	%rd386, %rd385, %rd183;
$L__BB7_209:
	mov.u32 	%r376, %tid.x;
	setp.ne.s32 	%p221, %r376, 0;
	@%p221 bra 	$L__BB7_211;
	ld.param.u64 	%rd318, [_ZN6thrust24THRUST_300001_SM_1000_NS8cuda_cub4core6detail13_kernel_agentINS1_8__reduce11ReduceAgentIPN4cuda3std3__45tupleIJdlEEESC_SB_iNS1_9__extrema9arg_max_fIdl10ComparatorEEEEJSC_SC_iSG_EEEvDpT0__param_1];
	cvta.to.global.u64 	%rd317, %rd318;
	st.global.f64 	[%rd317], %fd247;
	st.global.u64 	[%rd317+8], %rd386;
$L__BB7_211:
	ret;

}
	// .globl	_ZN6thrust24THRUST_300001_SM_1000_NS8cuda_cub4core6detail13_kernel_agentINS1_8__reduce11ReduceAgentINS0_12zip_iteratorIN4cuda3std3__45tupleIJNS0_10device_ptrIdEENS0_17counting_iteratorIlNS0_11use_defaultESF_SF_EEEEEEEPNSB_IJdlEEESJ_lNS1_9__extrema9arg_max_fIdl10ComparatorEEEEJSI_SK_lSO_EEEvDpT0_
.visible .entry _ZN6thrust24THRUST_300001_SM_1000_NS8cuda_cub4core6detail13_kernel_agentINS1_8__reduce11ReduceAgentINS0_12zip_iteratorIN4cuda3std3__45tupleIJNS0_10device_ptrIdEENS0_17counting_iteratorIlNS0_11use_defaultESF_SF_EEEEEEEPNSB_IJdlEEESJ_lNS1_9__extrema9arg_max_fIdl10ComparatorEEEEJSI_SK_lSO_EEEvDpT0_(
	.param .align 8 .b8 _ZN6thrust24THRUST_300001_SM_1000_NS8cuda_cub4core6detail13_kernel_agentINS1_8__reduce11ReduceAgentINS0_12zip_iteratorIN4cuda3std3__45tupleIJNS0_10device_ptrIdEENS0_17counting_iteratorIlNS0_11use_defaultESF_SF_EEEEEEEPNSB_IJdlEEESJ_lNS1_9__extrema9arg_max_fIdl10ComparatorEEEEJSI_SK_lSO_EEEvDpT0__param_0[16],
	.param .u64 .ptr .align 1 _ZN6thrust24THRUST_300001_SM_1000_NS8cuda_cub4core6detail13_kernel_agentINS1_8__reduce11ReduceAgentINS0_12zip_iteratorIN4cuda3std3__45tupleIJNS0_10device_ptrIdEENS0_17counting_iteratorIlNS0_11use_defaultESF_SF_EEEEEEEPNSB_IJdlEEESJ_lNS1_9__extrema9arg_max_fIdl10ComparatorEEEEJSI_SK_lSO_EEEvDpT0__param_1,
	.param .u64 _ZN6thrust24THRUST_300001_SM_1000_NS8cuda_cub4core6detail13_kernel_agentINS1_8__reduce11ReduceAgentINS0_12zip_iteratorIN4cuda3std3__45tupleIJNS0_10device_ptrIdEENS0_17counting_iteratorIlNS0_11use_defaultESF_SF_EEEEEEEPNSB_IJdlEEESJ_lNS1_9__extrema9arg_max_fIdl10ComparatorEEEEJSI_SK_lSO_EEEvDpT0__param_2,
	.param .align 1 .b8 _ZN6thrust24THRUST_300001_SM_1000_NS8cuda_cub4core6detail13_kernel_agentINS1_8__reduce11ReduceAgentINS0_12zip_iteratorIN4cuda3std3__45tupleIJNS0_10device_ptrIdEENS0_17counting_iteratorIlNS0_11use_defaultESF_SF_EEEEEEEPNSB_IJdlEEESJ_lNS1_9__extrema9arg_max_fIdl10ComparatorEEEEJSI_SK_lSO_EEEvDpT0__param_3[1]
)
.maxntid 256
{
	.reg .pred 	%p<213>;
	.reg .b32 	%r<391>;
	.reg .b64 	%rd<358>;
	.reg .b64 	%fd<242>;

	ld.param.u64 	%rd194, [_ZN6thrust24THRUST_300001_SM_1000_NS8cuda_cub4core6detail13_kernel_agentINS1_8__reduce11ReduceAgentINS0_12zip_iteratorIN4cuda3std3__45tupleIJNS0_10device_ptrIdEENS0_17counting_iteratorIlNS0_11use_defaultESF_SF_EEEEEEEPNSB_IJdlEEESJ_lNS1_9__extrema9arg_max_fIdl10ComparatorEEEEJSI_SK_lSO_EEEvDpT0__param_0+8];
	ld.param.u64 	%rd193, [_ZN6thrust24THRUST_300001_SM_1000_NS8cuda_cub4core6detail13_kernel_agentINS1_8__reduce11ReduceAgentINS0_12zip_iteratorIN4cuda3std3__45tupleIJNS0_10device_ptrIdEENS0_17counting_iteratorIlNS0_11use_defaultESF_SF_EEEEEEEPNSB_IJdlEEESJ_lNS1_9__extrema9arg_max_fIdl10ComparatorEEEEJSI_SK_lSO_EEEvDpT0__param_0];
	ld.param.u64 	%rd196, [_ZN6thrust24THRUST_300001_SM_1000_NS8cuda_cub4core6detail13_kernel_agentINS1_8__reduce11ReduceAgentINS0_12zip_iteratorIN4cuda3std3__45tupleIJNS0_10device_ptrIdEENS0_17counting_iteratorIlNS0_11use_defaultESF_SF_EEEEEEEPNSB_IJdlEEESJ_lNS1_9__extrema9arg_max_fIdl10ComparatorEEEEJSI_SK_lSO_EEEvDpT0__param_2];
	setp.eq.s64 	%p1, %rd196, 0;
	@%p1 bra 	$L__BB8_206;
	cvta.to.global.u64 	%rd1, %rd193;
	setp.gt.s64 	%p2, %rd196, 1279;
	@%p2 bra 	$L__BB8_122;
	cvt.u32.u64 	%r1, %rd196;
	mov.u32 	%r2, %tid.x;
	setp.ge.s32 	%p96, %r2, %r1;
	mov.f64 	%fd188, 0d0000000000000000;
	mov.b64 	%rd300, 0;
	mov.u32 	%r385, %r2;
	@%p96 bra 	$L__BB8_4;
	cvt.u64.u32 	%rd256, %r2;
	mul.wide.u32 	%rd257, %r2, 8;
	add.s64 	%rd258, %rd1, %rd257;
	add.s64 	%rd300, %rd194, %rd256;
	ld.global.f64 	%fd188, [%rd258];
	add.s32 	%r385, %r2, 256;
$L__BB8_4:
	setp.ge.s32 	%p97, %r385, %r1;
	@%p97 bra 	$L__BB8_26;
	not.b32 	%r154, %r385;
	add.s32 	%r5, %r154, %r1;
	and.b32  	%r155, %r5, 768;
	setp.eq.s32 	%p98, %r155, 768;
	@%p98 bra 	$L__BB8_11;
	cvt.u64.u32 	%rd260, %r385;
	add.s64 	%rd291, %rd194, %rd260;
	mul.wide.u32 	%rd261, %r385, 8;
	add.s64 	%rd290, %rd1, %rd261;
	shr.u32 	%r156, %r5, 8;
	add.s32 	%r157, %r156, 1;
	and.b32  	%r158, %r157, 3;
	neg.s32 	%r383, %r158;
$L__BB8_7:
	.pragma "nounroll";
	mov.u64 	%rd9, %rd300;
	mov.f64 	%fd3, %fd188;
	ld.global.f64 	%fd4, [%rd290];
	setp.lt.f64 	%p99, %fd3, %fd4;
	mov.u64 	%rd300, %rd291;
	mov.f64 	%fd188, %fd4;
	@%p99 bra 	$L__BB8_10;
	setp.lt.f64 	%p100, %fd4, %fd3;
	mov.u64 	%rd300, %rd9;
	mov.f64 	%fd188, %fd3;
	@%p100 bra 	$L__BB8_10;
	setp.lt.s64 	%p101, %rd9, %rd291;
	min.s64 	%rd300, %rd9, %rd291;
	selp.f64 	%fd188, %fd3, %fd4, %p101;
$L__BB8_10:
	add.s32 	%r385, %r385, 256;
	add.s64 	%rd291, %rd291, 256;
	add.s64 	%rd290, %rd290, 2048;
	add.s32 	%r383, %r383, 1;
	setp.ne.s32 	%p102, %r383, 0;
	@%p102 bra 	$L__BB8_7;
$L__BB8_11:
	setp.lt.u32 	%p103, %r5, 768;
	@%p103 bra 	$L__BB8_26;
	add.s32 	%r386, %r385, 512;
$L__BB8_13:
	mov.u32 	%r13, %r386;
	add.s32 	%r159, %r13, -512;
	cvt.s64.s32 	%rd262, %r159;
	mul.wide.s32 	%rd263, %r159, 8;
	add.s64 	%rd17, %rd1, %rd263;
	add.s64 	%rd18, %rd194, %rd262;
	ld.global.f64 	%fd10, [%rd17];
	setp.lt.f64 	%p104, %fd188, %fd10;
	mov.u64 	%rd297, %rd18;
	mov.f64 	%fd185, %fd10;
	@%p104 bra 	$L__BB8_16;
	setp.lt.f64 	%p105, %fd10, %fd188;
	mov.u64 	%rd297, %rd300;
	mov.f64 	%fd185, %fd188;
	@%p105 bra 	$L__BB8_16;
	setp.lt.s64 	%p106, %rd300, %rd18;
	min.s64 	%rd297, %rd300, %rd18;
	selp.f64 	%fd185, %fd188, %fd10, %p106;
$L__BB8_16:
	add.s32 	%r160, %r13, -256;
	cvt.s64.s32 	%rd264, %r160;
	add.s64 	%rd21, %rd194, %rd264;
	ld.global.f64 	%fd13, [%rd17+2048];
	setp.lt.f64 	%p107, %fd185, %fd13;
	mov.u64 	%rd298, %rd21;
	mov.f64 	%fd186, %fd13;
	@%p107 bra 	$L__BB8_19;
	setp.lt.f64 	%p108, %fd13, %fd185;
	mov.u64 	%rd298, %rd297;
	mov.f64 	%fd186, %fd185;
	@%p108 bra 	$L__BB8_19;
	setp.lt.s64 	%p109, %rd297, %rd21;
	min.s64 	%rd298, %rd297, %rd21;
	selp.f64 	%fd186, %fd185, %fd13, %p109;
$L__BB8_19:
	cvt.s64.s32 	%rd265, %r13;
	add.s64 	%rd24, %rd194, %rd265;
	ld.global.f64 	%fd16, [%rd17+4096];
	setp.lt.f64 	%p110, %fd186, %fd16;
	mov.u64 	%rd299, %rd24;
	mov.f64 	%fd187, %fd16;
	@%p110 bra 	$L__BB8_22;
	setp.lt.f64 	%p111, %fd16, %fd186;
	mov.u64 	%rd299, %rd298;
	mov.f64 	%fd187, %fd186;
	@%p111 bra 	$L__BB8_22;
	setp.lt.s64 	%p112, %rd298, %rd24;
	min.s64 	%rd299, %rd298, %rd24;
	selp.f64 	%fd187, %fd186, %fd16, %p112;
$L__BB8_22:
	add.s32 	%r161, %r13, 256;
	cvt.s64.s32 	%rd266, %r161;
	add.s64 	%rd27, %rd194, %rd266;
	ld.global.f64 	%fd19, [%rd17+6144];
	setp.lt.f64 	%p113, %fd187, %fd19;
	mov.u64 	%rd300, %rd27;
	mov.f64 	%fd188, %fd19;
	@%p113 bra 	$L__BB8_25;
	setp.lt.f64 	%p114, %fd19, %fd187;
	mov.u64 	%rd300, %rd299;
	mov.f64 	%fd188, %fd187;
	@%p114 bra 	$L__BB8_25;
	setp.lt.s64 	%p115, %rd299, %rd27;
	min.s64 	%rd300, %rd299, %rd27;
	selp.f64 	%fd188, %fd187, %fd19, %p115;
$L__BB8_25:
	add.s32 	%r386, %r13, 1024;
	add.s32 	%r162, %r13, 512;
	setp.lt.s32 	%p116, %r162, %r1;
	@%p116 bra 	$L__BB8_13;
$L__BB8_26:
	setp.lt.s32 	%p117, %r1, 256;
	@%p117 bra 	$L__BB8_71;
	// begin inline asm
	mov.u32 %r276, %laneid;
	// end inline asm
	mov.b64 	%rd277, %fd188;
	mov.b64 	{%r278, %r283}, %rd277;
	mov.b32 	%r294, 1;
	mov.b32 	%r295, 31;
	mov.b32 	%r296, -1;
	// begin inline asm
	shfl.sync.down.b32 %r277, %r278, %r294, %r295, %r296;
	// end inline asm
	// begin inline asm
	shfl.sync.down.b32 %r282, %r283, %r294, %r295, %r296;
	// end inline asm
	mov.b64 	%rd278, {%r277, %r282};
	mov.b64 	%fd23, %rd278;
	mov.b64 	{%r288, %r293}, %rd300;
	// begin inline asm
	shfl.sync.down.b32 %r287, %r288, %r294, %r295, %r296;
	// end inline asm
	// begin inline asm
	shfl.sync.down.b32 %r292, %r293, %r294, %r295, %r296;
	// end inline asm
	mov.b64 	%rd31, {%r287, %r292};
	setp.gt.s32 	%p169, %r276, 30;
	mov.u64 	%rd302, %rd300;
	mov.f64 	%fd190, %fd188;
	@%p169 bra 	$L__BB8_31;
	setp.lt.f64 	%p170, %fd188, %fd23;
	mov.u64 	%rd302, %rd31;
	mov.f64 	%fd190, %fd23;
	@%p170 bra 	$L__BB8_31;
	setp.gt.f64 	%p171, %fd188, %fd23;
	mov.u64 	%rd302, %rd300;
	mov.f64 	%fd190, %fd188;
	@%p171 bra 	$L__BB8_31;
	setp.lt.s64 	%p172, %rd300, %rd31;
	min.s64 	%rd302, %rd300, %rd31;
	selp.f64 	%fd190, %fd188, %fd23, %p172;
$L__BB8_31:
	mov.b64 	%rd279, %fd190;
	mov.b64 	{%r298, %r303}, %rd279;
	mov.b32 	%r314, 2;
	mov.b32 	%r315, 31;
	mov.b32 	%r316, -1;
	// begin inline asm
	shfl.sync.down.b32 %r297, %r298, %r314, %r315, %r316;
	// end inline asm
	// begin inline asm
	shfl.sync.down.b32 %r302, %r303, %r314, %r315, %r316;
	// end inline asm
	mov.b64 	%rd280, {%r297, %r302};
	mov.b64 	%fd26, %rd280;
	mov.b64 	{%r308, %r313}, %rd302;
	// begin inline asm
	shfl.sync.down.b32 %r307, %r308, %r314, %r315, %r316;
	// end inline asm
	// begin inline asm
	shfl.sync.down.b32 %r312, %r313, %r314, %r315, %r316;
	// end inline asm
	mov.b64 	%rd34, {%r307, %r312};
	setp.gt.s32 	%p173, %r276, 29;
	mov.u64 	%rd303, %rd302;
	mov.f64 	%fd191, %fd190;
	@%p173 bra 	$L__BB8_35;
	setp.lt.f64 	%p174, %fd190, %fd26;
	mov.u64 	%rd303, %rd34;
	mov.f64 	%fd191, %fd26;
	@%p174 bra 	$L__BB8_35;
	setp.gt.f64 	%p175, %fd190, %fd26;
	mov.u64 	%rd303, %rd302;
	mov.f64 	%fd191, %fd190;
	@%p175 bra 	$L__BB8_35;
	setp.lt.s64 	%p176, %rd302, %rd34;
	min.s64 	%rd303, %rd302, %rd34;
	selp.f64 	%fd191, %fd190, %fd26, %p176;
$L__BB8_35:
	mov.b64 	%rd281, %fd191;
	mov.b64 	{%r318, %r323}, %rd281;
	mov.b32 	%r334, 4;
	mov.b32 	%r335, 31;
	mov.b32 	%r336, -1;
	// begin inline asm
	shfl.sync.down.b32 %r317, %r318, %r334, %r335, %r336;
	// end inline asm
	// begin inline asm
	shfl.sync.down.b32 %r322, %r323, %r334, %r335, %r336;
	// end inline asm
	mov.b64 	%rd282, {%r317, %r322};
	mov.b64 	%fd29, %rd282;
	mov.b64 	{%r328, %r333}, %rd303;
	// begin inline asm
	shfl.sync.down.b32 %r327, %r328, %r334, %r335, %r336;
	// end inline asm
	// begin inline asm
	shfl.sync.down.b32 %r332, %r333, %r334, %r335, %r336;
	// end inline asm
	mov.b64 	%rd37, {%r327, %r332};
	setp.gt.s32 	%p177, %r276, 27;
	mov.u64 	%rd304, %rd303;
	mov.f64 	%fd192, %fd191;
	@%p177 bra 	$L__BB8_39;
	setp.lt.f64 	%p178, %fd191, %fd29;
	mov.u64 	%rd304, %rd37;
	mov.f64 	%fd192, %fd29;
	@%p178 bra 	$L__BB8_39;
	setp.gt.f64 	%p179, %fd191, %fd29;
	mov.u64 	%rd304, %rd303;
	mov.f64 	%fd192, %fd191;
	@%p179 bra 	$L__BB8_39;
	setp.lt.s64 	%p180, %rd303, %rd37;
	min.s64 	%rd304, %rd303, %rd37;
	selp.f64 	%fd192, %fd191, %fd29, %p180;
$L__BB8_39:
	mov.b64 	%rd283, %fd192;
	mov.b64 	{%r338, %r343}, %rd283;
	mov.b32 	%r354, 8;
	mov.b32 	%r355, 31;
	mov.b32 	%r356, -1;
	// begin inline asm
	shfl.sync.down.b32 %r337, %r338, %r354, %r355, %r356;
	// end inline asm
	// begin inline asm
	shfl.sync.down.b32 %r342, %r343, %r354, %r355, %r356;
	// end inline asm
	mov.b64 	%rd284, {%r337, %r342};
	mov.b64 	%fd32, %rd284;
	mov.b64 	{%r348, %r353}, %rd304;
	// begin inline asm
	shfl.sync.down.b32 %r347, %r348, %r354, %r355, %r356;
	// end inline asm
	// begin inline asm
	shfl.sync.down.b32 %r352, %r353, %r354, %r355, %r356;
	// end inline asm
	mov.b64 	%rd40, {%r347, %r352};
	setp.gt.s32 	%p181, %r276, 23;
	mov.u64 	%rd305, %rd304;
	mov.f64 	%fd193, %fd192;
	@%p181 bra 	$L__BB8_43;
	setp.lt.f64 	%p182, %fd192, %fd32;
	mov.u64 	%rd305, %rd40;
	mov.f64 	%fd193, %fd32;
	@%p182 bra 	$L__BB8_43;
	setp.gt.f64 	%p183, %fd192, %fd32;
	mov.u64 	%rd305, %rd304;
	mov.f64 	%fd193, %fd192;
	@%p183 bra 	$L__BB8_43;
	setp.lt.s64 	%p184, %rd304, %rd40;
	min.s64 	%rd305, %rd304, %rd40;
	selp.f64 	%fd193, %fd192, %fd32, %p184;
$L__BB8_43:
	mov.b64 	%rd285, %fd193;
	mov.b64 	{%r358, %r363}, %rd285;
	mov.b32 	%r374, 16;
	mov.b32 	%r375, 31;
	mov.b32 	%r376, -1;
	// begin inline asm
	shfl.sync.down.b32 %r357, %r358, %r374, %r375, %r376;
	// end inline asm
	// begin inline asm
	shfl.sync.down.b32 %r362, %r363, %r374, %r375, %r376;
	// end inline asm
	mov.b64 	%rd286, {%r357, %r362};
	mov.b64 	%fd35, %rd286;
	mov.b64 	{%r368, %r373}, %rd305;
	// begin inline asm
	shfl.sync.down.b32 %r367, %r368, %r374, %r375, %r376;
	// end inline asm
	// begin inline asm
	shfl.sync.down.b32 %r372, %r373, %r374, %r375, %r376;
	// end inline asm
	mov.b64 	%rd43, {%r367, %r372};
	setp.gt.s32 	%p185, %r276, 15;
	mov.u64 	%rd357, %rd305;
	mov.f64 	%fd241, %fd193;
	@%p185 bra 	$L__BB8_47;
	setp.lt.f64 	%p186, %fd193, %fd35;
	mov.u64 	%rd357, %rd43;
	mov.f64 	%fd241, %fd35;
	@%p186 bra 	$L__BB8_47;
	setp.gt.f64 	%p187, %fd193, %fd35;
	mov.u64 	%rd357, %rd305;
	mov.f64 	%fd241, %fd193;
	@%p187 bra 	$L__BB8_47;
	setp.lt.s64 	%p188, %rd305, %rd43;
	min.s64 	%rd357, %rd305, %rd43;
	selp.f64 	%fd241, %fd193, %fd35, %p188;
$L__BB8_47:
	setp.ne.s32 	%p189, %r276, 0;
	@%p189 bra 	$L__BB8_49;
	shr.u32 	%r377, %r2, 1;
	and.b32  	%r378, %r377, 496;
	mov.u32 	%r379, _ZN6thrust24THRUST_300001_SM_1000_NS8cuda_cub4core6detail5shmemE;
	add.s32 	%r380, %r379, %r378;
	st.shared.f64 	[%r380+8], %fd241;
	st.shared.u64 	[%r380+16], %rd357;
$L__BB8_49:
	bar.sync 	0;
	setp.ne.s32 	%p190, %r2, 0;
	@%p190 bra 	$L__BB8_204;
	ld.shared.f64 	%fd38, [_ZN6thrust24THRUST_300001_SM_1000_NS8cuda_cub4core6detail5shmemE+24];
	ld.shared.u64 	%rd46, [_ZN6thrust24THRUST_300001_SM_1000_NS8cuda_cub4core6detail5shmemE+32];
	setp.lt.f64 	%p191, %fd241, %fd38;
	mov.u64 	%rd307, %rd46;
	mov.f64 	%fd195, %fd38;
	@%p191 bra 	$L__BB8_53;
	setp.lt.f64 	%p192, %fd38, %fd241;
	mov.u64 	%rd307, %rd357;
	mov.f64 	%fd195, %fd241;
	@%p192 bra 	$L__BB8_53;
	setp.lt.s64 	%p193, %rd357, %rd46;
	min.s64 	%rd307, %rd357, %rd46;
	selp.f64 	%fd195, %fd241, %fd38, %p193;
$L__BB8_53:
	ld.shared.f64 	%fd41, [_ZN6thrust24THRUST_300001_SM_1000_NS8cuda_cub4core6detail5shmemE+40];
	ld.shared.u64 	%rd49, [_ZN6thrust24THRUST_300001_SM_1000_NS8cuda_cub4core6detail5shmemE+48];
	setp.lt.f64 	%p194, %fd195, %fd41;
	mov.u64 	%rd308, %rd49;
	mov.f64 	%fd196, %fd41;
	@%p194 bra 	$L__BB8_56;
	setp.lt.f64 	%p195, %fd41, %fd195;
	mov.u64 	%rd308, %rd307;
	mov.f64 	%fd196, %fd195;
	@%p195 bra 	$L__BB8_56;
	setp.lt.s64 	%p196, %rd307, %rd49;
	min.s64 	%rd308, %rd307, %rd49;
	selp.f64 	%fd196, %fd195, %fd41, %p196;
$L__BB8_56:
	ld.shared.f64 	%fd44, [_ZN6thrust24THRUST_300001_SM_1000_NS8cuda_cub4core6detail5shmemE+56];
	ld.shared.u64 	%rd52, [_ZN6thrust24THRUST_300001_SM_1000_NS8cuda_cub4core6detail5shmemE+64];
	setp.lt.f64 	%p197, %fd196, %fd44;
	mov.u64 	%rd309, %rd52;
	mov.f64 	%fd197, %fd44;
	@%p197 bra 	$L__BB8_59;
	setp.lt.f64 	%p198, %fd44, %fd196;
	mov.u64 	%rd309, %rd308;
	mov.f64 	%fd197, %fd196;
	@%p198 bra 	$L__BB8_59;
	setp.lt.s64 	%p199, %rd308, %rd52;
	min.s64 	%rd309, %rd308, %rd52;
	selp.f64 	%fd197, %fd196, %fd44, %p199;
$L__BB8_59:
	ld.shared.f64 	%fd47, [_ZN6thrust24THRUST_300001_SM_1000_NS8cuda_cub4core6detail5shmemE+72];
	ld.shared.u64 	%rd55, [_ZN6thrust24THRUST_300001_SM_1000_NS8cuda_cub4core6detail5shmemE+80];
	setp.lt.f64 	%p200, %fd197, %fd47;
	mov.u64 	%rd310, %rd55;
	mov.f64 	%fd198, %fd47;
	@%p200 bra 	$L__BB8_62;
	setp.lt.f64 	%p201, %fd47, %fd197;
	mov.u64 	%rd310, %rd309;
	mov.f64 	%fd198, %fd197;
	@%p201 bra 	$L__BB8_62;
	setp.lt.s64 	%p202, %rd309, %rd55;
	min.s64 	%rd310, %rd309, %rd55;
	selp.f64 	%fd198, %fd197, %fd47, %p202;
$L__BB8_62:
	ld.shared.f64 	%fd50, [_ZN6thrust24THRUST_300001_SM_1000_NS8cuda_cub4core6detail5shmemE+88];
	ld.shared.u64 	%rd58, [_ZN6thrust24THRUST_300001_SM_1000_NS8cuda_cub4core6detail5shmemE+96];
	setp.lt.f64 	%p203, %fd198, %fd50;
	mov.u64 	%rd311, %rd58;
	mov.f64 	%fd199, %fd50;
	@%p203 bra 	$L__BB8_65;
	setp.lt.f64 	%p204, %fd50, %fd198;
	mov.u64 	%rd311, %rd310;
	mov.f64 	%fd199, %fd198;
	@%p204 bra 	$L__BB8_65;
	setp.lt.s64 	%p205, %rd310, %rd58;
	min.s64 	%rd311, %rd310, %rd58;
	selp.f64 	%fd199, %fd198, %fd50, %p205;
$L__BB8_65:
	ld.shared.f64 	%fd53, [_ZN6thrust24THRUST_300001_SM_1000_NS8cuda_cub4core6detail5shmemE+104];
	ld.shared.u64 	%rd61, [_ZN6thrust24THRUST_300001_SM_1000_NS8cuda_cub4core6detail5shmemE+112];
	setp.lt.f64 	%p206, %fd199, %fd53;
	mov.u64 	%rd312, %rd61;
	mov.f64 	%fd200, %fd53;
	@%p206 bra 	$L__BB8_68;
	setp.lt.f64 	%p207, %fd53, %fd199;
	mov.u64 	%rd312, %rd311;
	mov.f64 	%fd200, %fd199;
	@%p207 bra 	$L__BB8_68;
	setp.lt.s64 	%p208, %rd311, %rd61;
	min.s64 	%rd312, %rd311, %rd61;
	selp.f64 	%fd200, %fd199, %fd53, %p208;
$L__BB8_68:
	ld.shared.f64 	%fd56, [_ZN6thrust24THRUST_300001_SM_1000_NS8cuda_cub4core6detail5shmemE+120];
	ld.shared.u64 	%rd64, [_ZN6thrust24THRUST_300001_SM_1000_NS8cuda_cub4core6detail5shmemE+128];
	setp.lt.f64 	%p209, %fd200, %fd56;
	mov.u64 	%rd357, %rd64;
	mov.f64 	%fd241, %fd56;
	@%p209 bra 	$L__BB8_204;
	setp.lt.f64 	%p210, %fd56, %fd200;
	mov.u64 	%rd357, %rd312;
	mov.f64 	%fd241, %fd200;
	@%p210 bra 	$L__BB8_204;
	setp.lt.s64 	%p211, %rd312, %rd64;
	min.s64 	%rd357, %rd312, %rd64;
	selp.f64 	%fd241, %fd200, %fd56, %p211;
	bra.uni 	$L__BB8_204;
$L__BB8_71:
	// begin inline asm
	mov.u32 %r163, %laneid;
	// end inline asm
	and.b32  	%r184, %r2, 992;
	add.s32 	%r185, %r184, 32;
	setp.gt.s32 	%p118, %r185, %r1;
	not.b32 	%r186, %r184;
	add.s32 	%r187, %r1, %r186;
	selp.b32 	%r182, %r187, 31, %p118;
	mov.b64 	%rd267, %fd188;
	mov.b64 	{%r165, %r170}, %rd267;
	mov.b32 	%r181, 1;
	mov.b32 	%r183, -1;
	// begin inline asm
	shfl.sync.down.b32 %r164, %r165, %r181, %r182, %r183;
	// end inline asm
	// begin inline asm
	shfl.sync.down.b32 %r169, %r170, %r181, %r182, %r183;
	// end inline asm
	mov.b64 	%rd268, {%r164, %r169};
	mov.b64 	%fd58, %rd268;
	mov.b64 	{%r175, %r180}, %rd300;
	// begin inline asm
	shfl.sync.down.b32 %r174, %r175, %r181, %r182, %r183;
	// end inline asm
	// begin inline asm
	shfl.sync.down.b32 %r179, %r180, %r181, %r182, %r183;
	// end inline asm
	mov.b64 	%rd66, {%r174, %r179};
	setp.ge.s32 	%p119, %r163, %r182;
	mov.u64 	%rd313, %rd300;
	mov.f64 	%fd201, %fd188;
	@%p119 bra 	$L__BB8_75;
	setp.lt.f64 	%p120, %fd188, %fd58;
	mov.u64 	%rd313, %rd66;
	mov.f64 	%fd201, %fd58;
	@%p120 bra 	$L__BB8_75;
	setp.gt.f64 	%p121, %fd188, %fd58;
	mov.u64 	%rd313, %rd300;
	mov.f64 	%fd201, %fd188;
	@%p121 bra 	$L__BB8_75;
	setp.lt.s64 	%p122, %rd300, %rd66;
	min.s64 	%rd313, %rd300, %rd66;
	selp.f64 	%fd201, %fd188, %fd58, %p122;
$L__BB8_75:
	mov.b64 	%rd269, %fd201;
	mov.b64 	{%r189, %r194}, %rd269;
	mov.b32 	%r205, 2;
	mov.b32 	%r207, -1;
	// begin inline asm
	shfl.sync.down.b32 %r188, %r189, %r205, %r182, %r207;
	// end inline asm
	// begin inline asm
	shfl.sync.down.b32 %r193, %r194, %r205, %r182, %r207;
	// end inline asm
	mov.b64 	%rd270, {%r188, %r193};
	mov.b64 	%fd61, %rd270;
	mov.b64 	{%r199, %r204}, %rd313;
	// begin inline asm
	shfl.sync.down.b32 %r198, %r199, %r205, %r182, %r207;
	// end inline asm
	// begin inline asm
	shfl.sync.down.b32 %r203, %r204, %r205, %r182, %r207;
	// end inline asm
	mov.b64 	%rd69, {%r198, %r203};
	add.s32 	%r208, %r163, 2;
	setp.gt.s32 	%p123, %r208, %r182;
	mov.u64 	%rd314, %rd313;
	mov.f64 	%fd202, %fd201;
	@%p123 bra 	$L__BB8_79;
	setp.lt.f64 	%p124, %fd201, %fd61;
	mov.u64 	%rd314, %rd69;
	mov.f64 	%fd202, %fd61;
	@%p124 bra 	$L__BB8_79;
	setp.gt.f64 	%p125, %fd201, %fd61;
	mov.u64 	%rd314, %rd313;
	mov.f64 	%fd202, %fd201;
	@%p125 bra 	$L__BB8_79;
	setp.lt.s64 	%p126, %rd313, %rd69;
	min.s64 	%rd314, %rd313, %rd69;
	selp.f64 	%fd202, %fd201, %fd61, %p126;
$L__BB8_79:
	mov.b64 	%rd271, %fd202;
	mov.b64 	{%r210, %r215}, %rd271;
	mov.b32 	%r226, 4;
	mov.b32 	%r228, -1;
	// begin inline asm
	shfl.sync.down.b32 %r209, %r210, %r226, %r182, %r228;
	// end inline asm
	// begin inline asm
	shfl.sync.down.b32 %r214, %r215, %r226, %r182, %r228;
	// end inline asm
	mov.b64 	%rd272, {%r209, %r214};
	mov.b64 	%fd64, %rd272;
	mov.b64 	{%r220, %r225}, %rd314;
	// begin inline asm
	shfl.sync.down.b32 %r219, %r220, %r226, %r182, %r228;
	// end inline asm
	// begin inline asm
	shfl.sync.down.b32 %r224, %r225, %r226, %r182, %r228;
	// end inline asm
	mov.b64 	%rd72, {%r219, %r224};
	add.s32 	%r229, %r163, 4;
	setp.gt.s32 	%p127, %r229, %r182;
	mov.u64 	%rd315, %rd314;
	mov.f64 	%fd203, %fd202;
	@%p127 bra 	$L__BB8_83;
	setp.lt.f64 	%p128, %fd202, %fd64;
	mov.u64 	%rd315, %rd72;
	mov.f64 	%fd203, %fd64;
	@%p128 bra 	$L__BB8_83;
	setp.gt.f64 	%p129, %fd202, %fd64;
	mov.u64 	%rd315, %rd314;
	mov.f64 	%fd203, %fd202;
	@%p129 bra 	$L__BB8_83;
	setp.lt.s64 	%p130, %rd314, %rd72;
	min.s64 	%rd315, %rd314, %rd72;
	selp.f64 	%fd203, %fd202, %fd64, %p130;
$L__BB8_83:
	mov.b64 	%rd273, %fd203;
	mov.b64 	{%r231, %r236}, %rd273;
	mov.b32 	%r247, 8;
	mov.b32 	%r249, -1;
	// begin inline asm
	shfl.sync.down.b32 %r230, %r231, %r247, %r182, %r249;
	// end inline asm
	// begin inline asm
	shfl.sync.down.b32 %r235, %r236, %r247, %r182, %r249;
	// end inline asm
	mov.b64 	%rd274, {%r230, %r235};
	mov.b64 	%fd67, %rd274;
	mov.b64 	{%r241, %r246}, %rd315;
	// begin inline asm
	shfl.sync.down.b32 %r240, %r241, %r247, %r182, %r249;
	// end inline asm
	// begin inline asm
	shfl.sync.down.b32 %r245, %r246, %r247, %r182, %r249;
	// end inline asm
	mov.b64 	%rd75, {%r240, %r245};
	add.s32 	%r250, %r163, 8;
	setp.gt.s32 	%p131, %r250, %r182;
	mov.u64 	%rd316, %rd315;
	mov.f64 	%fd204, %fd203;
	@%p131 bra 	$L__BB8_87;
	setp.lt.f64 	%p132, %fd203, %fd67;
	mov.u64 	%rd316, %rd75;
	mov.f64 	%fd204, %fd67;
	@%p132 bra 	$L__BB8_87;
	setp.gt.f64 	%p133, %fd203, %fd67;
	mov.u64 	%rd316, %rd315;
	mov.f64 	%fd204, %fd203;
	@%p133 bra 	$L__BB8_87;
	setp.lt.s64 	%p134, %rd315, %rd75;
	min.s64 	%rd316, %rd315, %rd75;
	selp.f64 	%fd204, %fd203, %fd67, %p134;
$L__BB8_87:
	mov.b64 	%rd275, %fd204;
	mov.b64 	{%r252, %r257}, %rd275;
	mov.b32 	%r268, 16;
	mov.b32 	%r270, -1;
	// begin inline asm
	shfl.sync.down.b32 %r251, %r252, %r268, %r182, %r270;
	// end inline asm
	// begin inline asm
	shfl.sync.down.b32 %r256, %r257, %r268, %r182, %r270;
	// end inline asm
	mov.b64 	%rd276, {%r251, %r256};
	mov.b64 	%fd70, %rd276;
	mov.b64 	{%r262, %r267}, %rd316;
	// begin inline asm
	shfl.sync.down.b32 %r261, %r262, %r268, %r182, %r270;
	// end inline asm
	// begin inline asm
	shfl.sync.down.b32 %r266, %r267, %r268, %r182, %r270;
	// end inline asm
	mov.b64 	%rd78, {%r261, %r266};
	add.s32 	%r271, %r163, 16;
	setp.gt.s32 	%p135, %r271, %r182;
	mov.u64 	%rd357, %rd316;
	mov.f64 	%fd241, %fd204;
	@%p135 bra 	$L__BB8_91;
	setp.lt.f64 	%p136, %fd204, %fd70;
	mov.u64 	%rd357, %rd78;
	mov.f64 	%fd241, %fd70;
	@%p136 bra 	$L__BB8_91;
	setp.gt.f64 	%p137, %fd204, %fd70;
	mov.u64 	%rd357, %rd316;
	mov.f64 	%fd241, %fd204;
	@%p137 bra 	$L__BB8_91;
	setp.lt.s64 	%p138, %rd316, %rd78;
	min.s64 	%rd357, %rd316, %rd78;
	selp.f64 	%fd241, %fd204, %fd70, %p138;
$L__BB8_91:
	setp.ne.s32 	%p139, %r163, 0;
	@%p139 bra 	$L__BB8_93;
	shr.u32 	%r272, %r2, 1;
	and.b32  	%r273, %r272, 496;
	mov.u32 	%r274, _ZN6thrust24THRUST_300001_SM_1000_NS8cuda_cub4core6detail5shmemE;
	add.s32 	%r275, %r274, %r273;
	st.shared.f64 	[%r275+8], %fd241;
	st.shared.u64 	[%r275+16], %rd357;
$L__BB8_93:
	bar.sync 	0;
	setp.ne.s32 	%p140, %r2, 0;
	@%p140 bra 	$L__BB8_204;
	setp.lt.s32 	%p141, %r1, 33;
	mov.f64 	%fd206, %fd241;
	mov.u64 	%rd318, %rd357;
	@%p141 bra 	$L__BB8_98;
	ld.shared.f64 	%fd73, [_ZN6thrust24THRUST_300001_SM_1000_NS8cuda_cub4core6detail5shmemE+24];
	ld.shared.u64 	%rd81, [_ZN6thrust24THRUST_300001_SM_1000_NS8cuda_cub4core6detail5shmemE+32];
	setp.lt.f64 	%p142, %fd241, %fd73;
	mov.f64 	%fd206, %fd73;
	mov.u64 	%rd318, %rd81;
	@%p142 bra 	$L__BB8_98;
	setp.lt.f64 	%p143, %fd73, %fd241;
	mov.f64 	%fd206, %fd241;
	mov.u64 	%rd318, %rd357;
	@%p143 bra 	$L__BB8_98;
	setp.lt.s64 	%p144, %rd357, %rd81;
	min.s64 	%rd318, %rd357, %rd81;
	selp.f64 	%fd206, %fd241, %fd73, %p144;
$L__BB8_98:
	setp.lt.s32 	%p145, %r1, 65;
	mov.f64 	%fd207, %fd206;
	mov.u64 	%rd319, %rd318;
	@%p145 bra 	$L__BB8_102;
	ld.shared.f64 	%fd76, [_ZN6thrust24THRUST_300001_SM_1000_NS8cuda_cub4core6detail5shmemE+40];
	ld.shared.u64 	%rd84, [_ZN6thrust24THRUST_300001_SM_1000_NS8cuda_cub4core6detail5shmemE+48];
	setp.lt.f64 	%p146, %fd206, %fd76;
	mov.f64 	%fd207, %fd76;
	mov.u64 	%rd319, %rd84;
	@%p146 bra 	$L__BB8_102;
	setp.lt.f64 	%p147, %fd76, %fd206;
	mov.f64 	%fd207, %fd206;
	mov.u64 	%rd319, %rd318;
	@%p147 bra 	$L__BB8_102;
	setp.lt.s64 	%p148, %rd318, %rd84;
	min.s64 	%rd319, %rd318, %rd84;
	selp.f64 	%fd207, %fd206, %fd76, %p148;
$L__BB8_102:
	setp.lt.s32 	%p149, %r1, 97;
	mov.f64 	%fd208, %fd207;
	mov.u64 	%rd320, %rd319;
	@%p149 bra 	$L__BB8_106;
	ld.shared.f64 	%fd79, [_ZN6thrust24THRUST_300001_SM_1000_NS8cuda_cub4core6detail5shmemE+56];
	ld.shared.u64 	%rd87, [_ZN6thrust24THRUST_300001_SM_1000_NS8cuda_cub4core6detail5shmemE+64];
	setp.lt.f64 	%p150, %fd207, %fd79;
	mov.f64 	%fd208, %fd79;
	mov.u64 	%rd320, %rd87;
	@%p150 bra 	$L__BB8_106;
	setp.lt.f64 	%p151, %fd79, %fd207;
	mov.f64 	%fd208, %fd207;
	mov.u64 	%rd320, %rd319;
	@%p151 bra 	$L__BB8_106;
	setp.lt.s64 	%p152, %rd319, %rd87;
	min.s64 	%rd320, %rd319, %rd87;
	selp.f64 	%fd208, %fd207, %fd79, %p152;
$L__BB8_106:
	setp.lt.s32 	%p153, %r1, 129;
	mov.f64 	%fd209, %fd208;
	mov.u64 	%rd321, %rd320;
	@%p153 bra 	$L__BB8_110;
	ld.shared.f64 	%fd82, [_ZN6thrust24THRUST_300001_SM_1000_NS8cuda_cub4core6detail5shmemE+72];
	ld.shared.u64 	%rd90, [_ZN6thrust24THRUST_300001_SM_1000_NS8cuda_cub4core6detail5shmemE+80];
	setp.lt.f64 	%p154, %fd208, %fd82;
	mov.f64 	%fd209, %fd82;
	mov.u64 	%rd321, %rd90;
	@%p154 bra 	$L__BB8_110;
	setp.lt.f64 	%p155, %fd82, %fd208;
	mov.f64 	%fd209, %fd208;
	mov.u64 	%rd321, %rd320;
	@%p155 bra 	$L__BB8_110;
	setp.lt.s64 	%p156, %rd320, %rd90;
	min.s64 	%rd321, %rd320, %rd90;
	selp.f64 	%fd209, %fd208, %fd82, %p156;
$L__BB8_110:
	setp.lt.s32 	%p157, %r1, 161;
	mov.f64 	%fd210, %fd209;
	mov.u64 	%rd322, %rd321;
	@%p157 bra 	$L__BB8_114;
	ld.shared.f64 	%fd85, [_ZN6thrust24THRUST_300001_SM_1000_NS8cuda_cub4core6detail5shmemE+88];
	ld.shared.u64 	%rd93, [_ZN6thrust24THRUST_300001_SM_1000_NS8cuda_cub4core6detail5shmemE+96];
	setp.lt.f64 	%p158, %fd209, %fd85;
	mov.f64 	%fd210, %fd85;
	mov.u64 	%rd322, %rd93;
	@%p158 bra 	$L__BB8_114;
	setp.lt.f64 	%p159, %fd85, %fd209;
	mov.f64 	%fd210, %fd209;
	mov.u64 	%rd322, %rd321;
	@%p159 bra 	$L__BB8_114;
	setp.lt.s64 	%p160, %rd321, %rd93;
	min.s64 	%rd322, %rd321, %rd93;
	selp.f64 	%fd210, %fd209, %fd85, %p160;
$L__BB8_114:
	setp.lt.s32 	%p161, %r1, 193;
	mov.f64 	%fd211, %fd210;
	mov.u64 	%rd323, %rd322;
	@%p161 bra 	$L__BB8_118;
	ld.shared.f64 	%fd88, [_ZN6thrust24THRUST_300001_SM_1000_NS8cuda_cub4core6detail5shmemE+104];
	ld.shared.u64 	%rd96, [_ZN6thrust24THRUST_300001_SM_1000_NS8cuda_cub4core6detail5shmemE+112];
	setp.lt.f64 	%p162, %fd210, %fd88;
	mov.f64 	%fd211, %fd88;
	mov.u64 	%rd323, %rd96;
	@%p162 bra 	$L__BB8_118;
	setp.lt.f64 	%p163, %fd88, %fd210;
	mov.f64 	%fd211, %fd210;
	mov.u64 	%rd323, %rd322;
	@%p163 bra 	$L__BB8_118;
	setp.lt.s64 	%p164, %rd322, %rd96;
	min.s64 	%rd323, %rd322, %rd96;
	selp.f64 	%fd211, %fd210, %fd88, %p164;
$L__BB8_118:
	setp.lt.s32 	%p165, %r1, 225;
	mov.u64 	%rd357, %rd323;
	mov.f64 	%fd241, %fd211;
	@%p165 bra 	$L__BB8_204;
	ld.shared.f64 	%fd91, [_ZN6thrust24THRUST_300001_SM_1000_NS8cuda_cub4core6detail5shmemE+120];
	ld.shared.u64 	%rd99, [_ZN6thrust24THRUST_300001_SM_1000_NS8cuda_cub4core6detail5shmemE+128];
	setp.lt.f64 	%p166, %fd211, %fd91;
	mov.u64 	%rd357, %rd99;
	mov.f64 	%fd241, %fd91;
	@%p166 bra 	$L__BB8_204;
	setp.lt.f64 	%p167, %fd91, %fd211;
	mov.u64 	%rd357, %rd323;
	mov.f64 	%fd241, %fd211;
	@%p167 bra 	$L__BB8_204;
	setp.lt.s64 	%p168, %rd323, %rd99;
	min.s64 	%rd357, %rd323, %rd99;
	selp.f64 	%fd241, %fd211, %fd91, %p168;
	bra.uni 	$L__BB8_204;
$L__BB8_122:
	mov.u32 	%r18, %tid.x;
	cvt.u64.u32 	%rd197, %r18;
	cvta.to.global.u64 	%rd198, %rd193;
	mul.wide.u32 	%rd199, %r18, 8;
	add.s64 	%rd200, %rd198, %rd199;
	ld.global.f64 	%fd170, [%rd200];
	add.s32 	%r31, %r18, 256;
	cvt.u64.u32 	%rd201, %r31;
	ld.global.f64 	%fd171, [%rd200+2048];
	add.s32 	%r32, %r18, 512;
	cvt.u64.u32 	%rd202, %r32;
	ld.global.f64 	%fd172, [%rd200+4096];
	add.s32 	%r33, %r18, 768;
	cvt.u64.u32 	%rd203, %r33;
	ld.global.f64 	%fd173, [%rd200+6144];
	or.b32  	%r34, %r18, 1024;
	cvt.u64.u32 	%rd101, %r34;
	add.s64 	%rd344, %rd194, %rd101;
	ld.global.f64 	%fd228, [%rd200+8192];
	setp.geu.f64 	%p3, %fd170, %fd171;
	selp.f64 	%fd174, %fd170, %fd171, %p3;
	selp.b64 	%rd204, %rd197, %rd201, %p3;
	setp.geu.f64 	%p4, %fd174, %fd172;
	selp.f64 	%fd175, %fd174, %fd172, %p4;
	selp.b64 	%rd205, %rd204, %rd202, %p4;
	setp.geu.f64 	%p5, %fd175, %fd173;
	selp.f64 	%fd94, %fd175, %fd173, %p5;
	selp.b64 	%rd104, %rd205, %rd203, %p5;
	setp.lt.f64 	%p6, %fd94, %fd228;
	@%p6 bra 	$L__BB8_124;
	setp.lt.f64 	%p7, %fd228, %fd94;
	setp.lt.u64 	%p8, %rd104, %rd101;
	or.pred  	%p9, %p7, %p8;
	selp.f64 	%fd228, %fd94, %fd228, %p9;
	add.s64 	%rd206, %rd194, %rd104;
	selp.b64 	%rd344, %rd206, %rd344, %p9;
$L__BB8_124:
	setp.lt.u64 	%p10, %rd196, 2560;
	mov.b64 	%rd333, 1280;
	@%p10 bra 	$L__BB8_137;
	mov.b64 	%rd325, 1280;
	mov.f64 	%fd213, %fd228;
$L__BB8_126:
	add.s64 	%rd209, %rd325, %rd197;
	shl.b64 	%rd210, %rd325, 3;
	cvta.to.global.u64 	%rd211, %rd193;
	add.s64 	%rd213, %rd211, %rd199;
	add.s64 	%rd214, %rd213, %rd210;
	add.s64 	%rd327, %rd209, %rd194;
	ld.global.f64 	%fd214, [%rd214];
	ld.global.f64 	%fd215, [%rd214+2048];
	ld.global.f64 	%fd216, [%rd214+4096];
	ld.global.f64 	%fd217, [%rd214+6144];
	ld.global.f64 	%fd228, [%rd214+8192];
	setp.lt.f64 	%p11, %fd213, %fd214;
	@%p11 bra 	$L__BB8_128;
	setp.lt.f64 	%p12, %fd214, %fd213;
	setp.lt.s64 	%p13, %rd344, %rd327;
	or.pred  	%p14, %p12, %p13;
	selp.f64 	%fd214, %fd213, %fd214, %p14;
	selp.b64 	%rd327, %rd344, %rd327, %p14;
$L__BB8_128:
	add.s64 	%rd215, %rd325, %rd197;
	add.s64 	%rd216, %rd215, %rd194;
	add.s64 	%rd328, %rd216, 256;
	setp.lt.f64 	%p15, %fd214, %fd215;
	@%p15 bra 	$L__BB8_130;
	setp.lt.f64 	%p16, %fd215, %fd214;
	add.s64 	%rd218, %rd325, %rd197;
	add.s64 	%rd219, %rd218, %rd194;
	add.s64 	%rd220, %rd219, 256;
	setp.lt.s64 	%p17, %rd327, %rd220;
	or.pred  	%p18, %p16, %p17;
	selp.f64 	%fd215, %fd214, %fd215, %p18;
	selp.b64 	%rd328, %rd327, %rd220, %p18;
$L__BB8_130:
	add.s64 	%rd329, %rd216, 512;
	setp.lt.f64 	%p19, %fd215, %fd216;
	@%p19 bra 	$L__BB8_132;
	setp.lt.f64 	%p20, %fd216, %fd215;
	add.s64 	%rd224, %rd325, %rd197;
	add.s64 	%rd225, %rd224, %rd194;
	add.s64 	%rd226, %rd225, 512;
	setp.lt.s64 	%p21, %rd328, %rd226;
	or.pred  	%p22, %p20, %p21;
	selp.f64 	%fd216, %fd215, %fd216, %p22;
	selp.b64 	%rd329, %rd328, %rd226, %p22;
$L__BB8_132:
	add.s64 	%rd227, %rd325, %rd197;
	add.s64 	%rd228, %rd227, %rd194;
	add.s64 	%rd330, %rd228, 768;
	setp.lt.f64 	%p23, %fd216, %fd217;
	@%p23 bra 	$L__BB8_134;
	setp.lt.f64 	%p24, %fd217, %fd216;
	setp.lt.s64 	%p25, %rd329, %rd330;
	or.pred  	%p26, %p24, %p25;
	selp.f64 	%fd217, %fd216, %fd217, %p26;
	selp.b64 	%rd330, %rd329, %rd330, %p26;
$L__BB8_134:
	add.s64 	%rd344, %rd228, 1024;
	setp.lt.f64 	%p27, %fd217, %fd228;
	@%p27 bra 	$L__BB8_136;
	setp.lt.f64 	%p28, %fd228, %fd217;
	setp.lt.s64 	%p29, %rd330, %rd344;
	or.pred  	%p30, %p28, %p29;
	selp.f64 	%fd228, %fd217, %fd228, %p30;
	selp.b64 	%rd344, %rd330, %rd344, %p30;
$L__BB8_136:
	add.s64 	%rd333, %rd325, 1280;
	add.s64 	%rd231, %rd325, 2560;
	setp.le.s64 	%p31, %rd231, %rd196;
	mov.u64 	%rd325, %rd333;
	mov.f64 	%fd213, %fd228;
	@%p31 bra 	$L__BB8_126;
$L__BB8_137:
	setp.le.s64 	%p32, %rd196, %rd333;
	@%p32 bra 	$L__BB8_160;
	cvt.u32.u64 	%r35, %rd333;
	cvt.u32.u64 	%r36, %rd196;
	sub.s32 	%r19, %r36, %r35;
	setp.ge.s32 	%p33, %r18, %r19;
	@%p33 bra 	$L__BB8_160;
	cvta.to.global.u64 	%rd130, %rd193;
	not.b32 	%r38, %r18;
	add.s32 	%r39, %r38, %r36;
	sub.s32 	%r20, %r39, %r35;
	and.b32  	%r41, %r20, 768;
	setp.eq.s32 	%p34, %r41, 768;
	mov.u32 	%r389, %r18;
	@%p34 bra 	$L__BB8_145;
	add.s64 	%rd234, %rd333, %rd197;
	add.s64 	%rd335, %rd234, %rd194;
	shl.b64 	%rd235, %rd234, 3;
	add.s64 	%rd334, %rd130, %rd235;
	shr.u32 	%r42, %r20, 8;
	add.s32 	%r43, %r42, 1;
	and.b32  	%r44, %r43, 3;
	neg.s32 	%r387, %r44;
	mov.u32 	%r389, %r18;
$L__BB8_141:
	.pragma "nounroll";
	mov.u64 	%rd135, %rd344;
	mov.f64 	%fd114, %fd228;
	ld.global.f64 	%fd115, [%rd334];
	setp.lt.f64 	%p35, %fd114, %fd115;
	mov.f64 	%fd228, %fd115;
	mov.u64 	%rd344, %rd335;
	@%p35 bra 	$L__BB8_144;
	setp.lt.f64 	%p36, %fd115, %fd114;
	mov.f64 	%fd228, %fd114;
	mov.u64 	%rd344, %rd135;
	@%p36 bra 	$L__BB8_144;
	setp.lt.s64 	%p37, %rd135, %rd335;
	selp.f64 	%fd228, %fd114, %fd115, %p37;
	min.s64 	%rd344, %rd135, %rd335;
$L__BB8_144:
	add.s32 	%r389, %r389, 256;
	add.s64 	%rd335, %rd335, 256;
	add.s64 	%rd334, %rd334, 2048;
	add.s32 	%r387, %r387, 1;
	setp.ne.s32 	%p38, %r387, 0;
	@%p38 bra 	$L__BB8_141;
$L__BB8_145:
	setp.lt.u32 	%p39, %r20, 768;
	@%p39 bra 	$L__BB8_160;
	add.s32 	%r390, %r389, 512;
$L__BB8_147:
	mov.u32 	%r28, %r390;
	add.s32 	%r45, %r28, -512;
	cvt.u64.u32 	%rd236, %r45;
	add.s64 	%rd237, %rd333, %rd236;
	shl.b64 	%rd238, %rd237, 3;
	add.s64 	%rd143, %rd130, %rd238;
	add.s64 	%rd144, %rd237, %rd194;
	ld.global.f64 	%fd121, [%rd143];
	setp.lt.f64 	%p40, %fd228, %fd121;
	mov.f64 	%fd225, %fd121;
	mov.u64 	%rd341, %rd144;
	@%p40 bra 	$L__BB8_150;
	setp.lt.f64 	%p41, %fd121, %fd228;
	mov.f64 	%fd225, %fd228;
	mov.u64 	%rd341, %rd344;
	@%p41 bra 	$L__BB8_150;
	setp.lt.s64 	%p42, %rd344, %rd144;
	selp.f64 	%fd225, %fd228, %fd121, %p42;
	min.s64 	%rd341, %rd344, %rd144;
$L__BB8_150:
	add.s32 	%r46, %r28, -256;
	cvt.u64.u32 	%rd239, %r46;
	add.s64 	%rd240, %rd333, %rd239;
	add.s64 	%rd147, %rd240, %rd194;
	ld.global.f64 	%fd124, [%rd143+2048];
	setp.lt.f64 	%p43, %fd225, %fd124;
	mov.f64 	%fd226, %fd124;
	mov.u64 	%rd342, %rd147;
	@%p43 bra 	$L__BB8_153;
	setp.lt.f64 	%p44, %fd124, %fd225;
	mov.f64 	%fd226, %fd225;
	mov.u64 	%rd342, %rd341;
	@%p44 bra 	$L__BB8_153;
	setp.lt.s64 	%p45, %rd341, %rd147;
	selp.f64 	%fd226, %fd225, %fd124, %p45;
	min.s64 	%rd342, %rd341, %rd147;
$L__BB8_153:
	cvt.u64.u32 	%rd241, %r28;
	add.s64 	%rd242, %rd333, %rd241;
	add.s64 	%rd150, %rd242, %rd194;
	ld.global.f64 	%fd127, [%rd143+4096];
	setp.lt.f64 	%p46, %fd226, %fd127;
	mov.f64 	%fd227, %fd127;
	mov.u64 	%rd343, %rd150;
	@%p46 bra 	$L__BB8_156;
	setp.lt.f64 	%p47, %fd127, %fd226;
	mov.f64 	%fd227, %fd226;
	mov.u64 	%rd343, %rd342;
	@%p47 bra 	$L__BB8_156;
	setp.lt.s64 	%p48, %rd342, %rd150;
	selp.f64 	%fd227, %fd226, %fd127, %p48;
	min.s64 	%rd343, %rd342, %rd150;
$L__BB8_156:
	add.s32 	%r47, %r28, 256;
	cvt.u64.u32 	%rd243, %r47;
	add.s64 	%rd244, %rd333, %rd243;
	add.s64 	%rd153, %rd244, %rd194;
	ld.global.f64 	%fd130, [%rd143+6144];
	setp.lt.f64 	%p49, %fd227, %fd130;
	mov.f64 	%fd228, %fd130;
	mov.u64 	%rd344, %rd153;
	@%p49 bra 	$L__BB8_159;
	setp.lt.f64 	%p50, %fd130, %fd227;
	mov.f64 	%fd228, %fd227;
	mov.u64 	%rd344, %rd343;
	@%p50 bra 	$L__BB8_159;
	setp.lt.s64 	%p51, %rd343, %rd153;
	selp.f64 	%fd228, %fd227, %fd130, %p51;
	min.s64 	%rd344, %rd343, %rd153;
$L__BB8_159:
	add.s32 	%r390, %r28, 1024;
	add.s32 	%r48, %r28, 512;
	setp.lt.s32 	%p52, %r48, %r19;
	@%p52 bra 	$L__BB8_147;
$L__BB8_160:
	// begin inline asm
	mov.u32 %r49, %laneid;
	// end inline asm
	mov.b64 	%rd245, %fd228;
	mov.b64 	{%r51, %r56}, %rd245;
	mov.b32 	%r67, 1;
	mov.b32 	%r68, 31;
	mov.b32 	%r69, -1;
	// begin inline asm
	shfl.sync.down.b32 %r50, %r51, %r67, %r68, %r69;
	// end inline asm
	// begin inline asm
	shfl.sync.down.b32 %r55, %r56, %r67, %r68, %r69;
	// end inline asm
	mov.b64 	%rd246, {%r50, %r55};
	mov.b64 	%fd134, %rd246;
	mov.b64 	{%r61, %r66}, %rd344;
	// begin inline asm
	shfl.sync.down.b32 %r60, %r61, %r67, %r68, %r69;
	// end inline asm
	// begin inline asm
	shfl.sync.down.b32 %r65, %r66, %r67, %r68, %r69;
	// end inline asm
	mov.b64 	%rd157, {%r60, %r65};
	setp.gt.s32 	%p53, %r49, 30;
	mov.f64 	%fd230, %fd228;
	mov.u64 	%rd346, %rd344;
	@%p53 bra 	$L__BB8_164;
	setp.lt.f64 	%p54, %fd228, %fd134;
	mov.f64 	%fd230, %fd134;
	mov.u64 	%rd346, %rd157;
	@%p54 bra 	$L__BB8_164;
	setp.gt.f64 	%p55, %fd228, %fd134;
	mov.f64 	%fd230, %fd228;
	mov.u64 	%rd346, %rd344;
	@%p55 bra 	$L__BB8_164;
	setp.lt.s64 	%p56, %rd344, %rd157;
	selp.f64 	%fd230, %fd228, %fd134, %p56;
	min.s64 	%rd346, %rd344, %rd157;
$L__BB8_164:
	mov.b64 	%rd247, %fd230;
	mov.b64 	{%r71, %r76}, %rd247;
	mov.b32 	%r87, 2;
	mov.b32 	%r88, 31;
	mov.b32 	%r89, -1;
	// begin inline asm
	shfl.sync.down.b32 %r70, %r71, %r87, %r88, %r89;
	// end inline asm
	// begin inline asm
	shfl.sync.down.b32 %r75, %r76, %r87, %r88, %r89;
	// end inline asm
	mov.b64 	%rd248, {%r70, %r75};
	mov.b64 	%fd137, %rd248;
	mov.b64 	{%r81, %r86}, %rd346;
	// begin inline asm
	shfl.sync.down.b32 %r80, %r81, %r87, %r88, %r89;
	// end inline asm
	// begin inline asm
	shfl.sync.down.b32 %r85, %r86, %r87, %r88, %r89;
	// end inline asm
	mov.b64 	%rd160, {%r80, %r85};
	setp.gt.s32 	%p57, %r49, 29;
	mov.f64 	%fd231, %fd230;
	mov.u64 	%rd347, %rd346;
	@%p57 bra 	$L__BB8_168;
	setp.lt.f64 	%p58, %fd230, %fd137;
	mov.f64 	%fd231, %fd137;
	mov.u64 	%rd347, %rd160;
	@%p58 bra 	$L__BB8_168;
	setp.gt.f64 	%p59, %fd230, %fd137;
	mov.f64 	%fd231, %fd230;
	mov.u64 	%rd347, %rd346;
	@%p59 bra 	$L__BB8_168;
	setp.lt.s64 	%p60, %rd346, %rd160;
	selp.f64 	%fd231, %fd230, %fd137, %p60;
	min.s64 	%rd347, %rd346, %rd160;
$L__BB8_168:
	mov.b64 	%rd249, %fd231;
	mov.b64 	{%r91, %r96}, %rd249;
	mov.b32 	%r107, 4;
	mov.b32 	%r108, 31;
	mov.b32 	%r109, -1;
	// begin inline asm
	shfl.sync.down.b32 %r90, %r91, %r107, %r108, %r109;
	// end inline asm
	// begin inline asm
	shfl.sync.down.b32 %r95, %r96, %r107, %r108, %r109;
	// end inline asm
	mov.b64 	%rd250, {%r90, %r95};
	mov.b64 	%fd140, %rd250;
	mov.b64 	{%r101, %r106}, %rd347;
	// begin inline asm
	shfl.sync.down.b32 %r100, %r101, %r107, %r108, %r109;
	// end inline asm
	// begin inline asm
	shfl.sync.down.b32 %r105, %r106, %r107, %r108, %r109;
	// end inline asm
	mov.b64 	%rd163, {%r100, %r105};
	setp.gt.s32 	%p61, %r49, 27;
	mov.f64 	%fd232, %fd231;
	mov.u64 	%rd348, %rd347;
	@%p61 bra 	$L__BB8_172;
	setp.lt.f64 	%p62, %fd231, %fd140;
	mov.f64 	%fd232, %fd140;
	mov.u64 	%rd348, %rd163;
	@%p62 bra 	$L__BB8_172;
	setp.gt.f64 	%p63, %fd231, %fd140;
	mov.f64 	%fd232, %fd231;
	mov.u64 	%rd348, %rd347;
	@%p63 bra 	$L__BB8_172;
	setp.lt.s64 	%p64, %rd347, %rd163;
	selp.f64 	%fd232, %fd231, %fd140, %p64;
	min.s64 	%rd348, %rd347, %rd163;
$L__BB8_172:
	mov.b64 	%rd251, %fd232;
	mov.b64 	{%r111, %r116}, %rd251;
	mov.b32 	%r127, 8;
	mov.b32 	%r128, 31;
	mov.b32 	%r129, -1;
	// begin inline asm
	shfl.sync.down.b32 %r110, %r111, %r127, %r128, %r129;
	// end inline asm
	// begin inline asm
	shfl.sync.down.b32 %r115, %r116, %r127, %r128, %r129;
	// end inline asm
	mov.b64 	%rd252, {%r110, %r115};
	mov.b64 	%fd143, %rd252;
	mov.b64 	{%r121, %r126}, %rd348;
	// begin inline asm
	shfl.sync.down.b32 %r120, %r121, %r127, %r128, %r129;
	// end inline asm
	// begin inline asm
	shfl.sync.down.b32 %r125, %r126, %r127, %r128, %r129;
	// end inline asm
	mov.b64 	%rd166, {%r120, %r125};
	setp.gt.s32 	%p65, %r49, 23;
	mov.f64 	%fd233, %fd232;
	mov.u64 	%rd349, %rd348;
	@%p65 bra 	$L__BB8_176;
	setp.lt.f64 	%p66, %fd232, %fd143;
	mov.f64 	%fd233, %fd143;
	mov.u64 	%rd349, %rd166;
	@%p66 bra 	$L__BB8_176;
	setp.gt.f64 	%p67, %fd232, %fd143;
	mov.f64 	%fd233, %fd232;
	mov.u64 	%rd349, %rd348;
	@%p67 bra 	$L__BB8_176;
	setp.lt.s64 	%p68, %rd348, %rd166;
	selp.f64 	%fd233, %fd232, %fd143, %p68;
	min.s64 	%rd349, %rd348, %rd166;
$L__BB8_176:
	mov.b64 	%rd253, %fd233;
	mov.b64 	{%r131, %r136}, %rd253;
	mov.b32 	%r147, 16;
	mov.b32 	%r148, 31;
	mov.b32 	%r149, -1;
	// begin inline asm
	shfl.sync.down.b32 %r130, %r131, %r147, %r148, %r149;
	// end inline asm
	// begin inline asm
	shfl.sync.down.b32 %r135, %r136, %r147, %r148, %r149;
	// end inline asm
	mov.b64 	%rd254, {%r130, %r135};
	mov.b64 	%fd146, %rd254;
	mov.b64 	{%r141, %r146}, %rd349;
	// begin inline asm
	shfl.sync.down.b32 %r140, %r141, %r147, %r148, %r149;
	// end inline asm
	// begin inline asm
	shfl.sync.down.b32 %r145, %r146, %r147, %r148, %r149;
	// end inline asm
	mov.b64 	%rd169, {%r140, %r145};
	setp.gt.s32 	%p69, %r49, 15;
	mov.f64 	%fd241, %fd233;
	mov.u64 	%rd357, %rd349;
	@%p69 bra 	$L__BB8_180;
	setp.lt.f64 	%p70, %fd233, %fd146;
	mov.f64 	%fd241, %fd146;
	mov.u64 	%rd357, %rd169;
	@%p70 bra 	$L__BB8_180;
	setp.gt.f64 	%p71, %fd233, %fd146;
	mov.f64 	%fd241, %fd233;
	mov.u64 	%rd357, %rd349;
	@%p71 bra 	$L__BB8_180;
	setp.lt.s64 	%p72, %rd349, %rd169;
	selp.f64 	%fd241, %fd233, %fd146, %p72;
	min.s64 	%rd357, %rd349, %rd169;
$L__BB8_180:
	setp.ne.s32 	%p73, %r49, 0;
	@%p73 bra 	$L__BB8_182;
	shr.u32 	%r150, %r18, 1;
	and.b32  	%r151, %r150, 496;
	mov.u32 	%r152, _ZN6thrust24THRUST_300001_SM_1000_NS8cuda_cub4core6detail5shmemE;
	add.s32 	%r153, %r152, %r151;
	st.shared.f64 	[%r153+8], %fd241;
	st.shared.u64 	[%r153+16], %rd357;
$L__BB8_182:
	bar.sync 	0;
	setp.ne.s32 	%p74, %r18, 0;
	@%p74 bra 	$L__BB8_204;
	ld.shared.f64 	%fd149, [_ZN6thrust24THRUST_300001_SM_1000_NS8cuda_cub4core6detail5shmemE+24];
	ld.shared.u64 	%rd172, [_ZN6thrust24THRUST_300001_SM_1000_NS8cuda_cub4core6detail5shmemE+32];
	setp.lt.f64 	%p75, %fd241, %fd149;
	mov.f64 	%fd235, %fd149;
	mov.u64 	%rd351, %rd172;
	@%p75 bra 	$L__BB8_186;
	setp.lt.f64 	%p76, %fd149, %fd241;
	mov.f64 	%fd235, %fd241;
	mov.u64 	%rd351, %rd357;
	@%p76 bra 	$L__BB8_186;
	setp.lt.s64 	%p77, %rd357, %rd172;
	selp.f64 	%fd235, %fd241, %fd149, %p77;
	min.s64 	%rd351, %rd357, %rd172;
$L__BB8_186:
	ld.shared.f64 	%fd152, [_ZN6thrust24THRUST_300001_SM_1000_NS8cuda_cub4core6detail5shmemE+40];
	ld.shared.u64 	%rd175, [_ZN6thrust24THRUST_300001_SM_1000_NS8cuda_cub4core6detail5shmemE+48];
	setp.lt.f64 	%p78, %fd235, %fd152;
	mov.f64 	%fd236, %fd152;
	mov.u64 	%rd352, %rd175;
	@%p78 bra 	$L__BB8_189;
	setp.lt.f64 	%p79, %fd152, %fd235;
	mov.f64 	%fd236, %fd235;
	mov.u64 	%rd352, %rd351;
	@%p79 bra 	$L__BB8_189;
	setp.lt.s64 	%p80, %rd351, %rd175;
	selp.f64 	%fd236, %fd235, %fd152, %p80;
	min.s64 	%rd352, %rd351, %rd175;
$L__BB8_189:
	ld.shared.f64 	%fd155, [_ZN6thrust24THRUST_300001_SM_1000_NS8cuda_cub4core6detail5shmemE+56];
	ld.shared.u64 	%rd178, [_ZN6thrust24THRUST_300001_SM_1000_NS8cuda_cub4core6detail5shmemE+64];
	setp.lt.f64 	%p81, %fd236, %fd155;
	mov.f64 	%fd237, %fd155;
	mov.u64 	%rd353, %rd178;
	@%p81 bra 	$L__BB8_192;
	setp.lt.f64 	%p82, %fd155, %fd236;
	mov.f64 	%fd237, %fd236;
	mov.u64 	%rd353, %rd352;
	@%p82 bra 	$L__BB8_192;
	setp.lt.s64 	%p83, %rd352, %rd178;
	selp.f64 	%fd237, %fd236, %fd155, %p83;
	min.s64 	%rd353, %rd352, %rd178;
$L__BB8_192:
	ld.shared.f64 	%fd158, [_ZN6thrust24THRUST_300001_SM_1000_NS8cuda_cub4core6detail5shmemE+72];
	ld.shared.u64 	%rd181, [_ZN6thrust24THRUST_300001_SM_1000_NS8cuda_cub4core6detail5shmemE+80];
	setp.lt.f64 	%p84, %fd237, %fd158;
	mov.f64 	%fd238, %fd158;
	mov.u64 	%rd354, %rd181;
	@%p84 bra 	$L__BB8_195;
	setp.lt.f64 	%p85, %fd158, %fd237;
	mov.f64 	%fd238, %fd237;
	mov.u64 	%rd354, %rd353;
	@%p85 bra 	$L__BB8_195;
	setp.lt.s64 	%p86, %rd353, %rd181;
	selp.f64 	%fd238, %fd237, %fd158, %p86;
	min.s64 	%rd354, %rd353, %rd181;
$L__BB8_195:
	ld.shared.f64 	%fd161, [_ZN6thrust24THRUST_300001_SM_1000_NS8cuda_cub4core6detail5shmemE+88];
	ld.shared.u64 	%rd184, [_ZN6thrust24THRUST_300001_SM_1000_NS8cuda_cub4core6detail5shmemE+96];
	setp.lt.f64 	%p87, %fd238, %fd161;
	mov.f64 	%fd239, %fd161;
	mov.u64 	%rd355, %rd184;
	@%p87 bra 	$L__BB8_198;
	setp.lt.f64 	%p88, %fd161, %fd238;
	mov.f64 	%fd239, %fd238;
	mov.u64 	%rd355, %rd354;
	@%p88 bra 	$L__BB8_198;
	setp.lt.s64 	%p89, %rd354, %rd184;
	selp.f64 	%fd239, %fd238, %fd161, %p89;
	min.s64 	%rd355, %rd354, %rd184;
$L__BB8_198:
	ld.shared.f64 	%fd164, [_ZN6thrust24THRUST_300001_SM_1000_NS8cuda_cub4core6detail5shmemE+104];
	ld.shared.u64 	%rd187, [_ZN6thrust24THRUST_300001_SM_1000_NS8cuda_cub4core6detail5shmemE+112];
	setp.lt.f64 	%p90, %fd239, %fd164;
	mov.f64 	%fd240, %fd164;
	mov.u64 	%rd356, %rd187;
	@%p90 bra 	$L__BB8_201;
	setp.lt.f64 	%p91, %fd164, %fd239;
	mov.f64 	%fd240, %fd239;
	mov.u64 	%rd356, %rd355;
	@%p91 bra 	$L__BB8_201;
	setp.lt.s64 	%p92, %rd355, %rd187;
	selp.f64 	%fd240, %fd239, %fd164, %p92;
	min.s64 	%rd356, %rd355, %rd187;
$L__BB8_201:
	ld.shared.f64 	%fd167, [_ZN6thrust24THRUST_300001_SM_1000_NS8cuda_cub4core6detail5shmemE+120];
	ld.shared.u64 	%rd190, [_ZN6thrust24THRUST_300001_SM_1000_NS8cuda_cub4core6detail5shmemE+128];
	setp.lt.f64 	%p93, %fd240, %fd167;
	mov.u64 	%rd357, %rd190;
	mov.f64 	%fd241, %fd167;
	@%p93 bra 	$L__BB8_204;
	setp.lt.f64 	%p94, %fd167, %fd240;
	mov.u64 	%rd357, %rd356;
	mov.f64 	%fd241, %fd240;
	@%p94 bra 	$L__BB8_204;
	setp.lt.s64 	%p95, %rd356, %rd190;
	selp.f64 	%fd241, %fd240, %fd167, %p95;
	min.s64 	%rd357, %rd356, %rd190;
$L__BB8_204:
	mov.u32 	%r381, %tid.x;
	setp.ne.s32 	%p212, %r381, 0;
	@%p212 bra 	$L__BB8_206;
	ld.param.u64 	%rd288, [_ZN6thrust24THRUST_300001_SM_1000_NS8cuda_cub4core6detail13_kernel_agentINS1_8__reduce11ReduceAgentINS0_12zip_iteratorIN4cuda3std3__45tupleIJNS0_10device_ptrIdEENS0_17counting_iteratorIlNS0_11use_defaultESF_SF_EEEEEEEPNSB_IJdlEEESJ_lNS1_9__extrema9arg_max_fIdl10ComparatorEEEEJSI_SK_lSO_EEEvDpT0__param_1];
	cvta.to.global.u64 	%rd287, %rd288;
	st.global.f64 	[%rd287], %fd241;
	st.global.u64 	[%rd287+8], %rd357;
$L__BB8_206:
	ret;

}
	// .globl	_ZN6thrust24THRUST_300001_SM_1000_NS8cuda_cub4core6detail13_kernel_agentINS1_8__reduce11ReduceAgentINS0_12zip_iteratorIN4cuda3std3__45tupleIJNS0_10device_ptrIdEENS0_17counting_iteratorIlNS0_11use_defaultESF_SF_EEEEEEEPNSB_IJdlEEESJ_lNS1_9__extrema9arg_max_fIdl10ComparatorEEEEJSI_SK_lN3cub18CUB_300001_SM_100013GridEvenShareIlEENSR_9GridQueueIyEESO_EEEvDpT0_
.visible .entry _ZN6thrust24THRUST_300001_SM_1000_NS8cuda_cub4core6detail13_kernel_agentINS1_8__reduce11ReduceAgentINS0_12zip_iteratorIN4cuda3std3__45tupleIJNS0_10device_ptrIdEENS0_17counting_iteratorIlNS0_11use_defaultESF_SF_EEEEEEEPNSB_IJdlEEESJ_lNS1_9__extrema9arg_max_fIdl10ComparatorEEEEJSI_SK_lN3cub18CUB_300001_SM_100013GridEvenShareIlEENSR_9GridQueueIyEESO_EEEvDpT0_(
	.param .align 8 .b8 _ZN6thrust24THRUST_300001_SM_1000_NS8cuda_cub4core6detail13_kernel_agentINS1_8__reduce11ReduceAgentINS0_12zip_iteratorIN4cuda3std3__45tupleIJNS0_10device_ptrIdEENS0_17counting_iteratorIlNS0_11use_defaultESF_SF_EEEEEEEPNSB_IJdlEEESJ_lNS1_9__extrema9arg_max_fIdl10ComparatorEEEEJSI_SK_lN3cub18CUB_300001_SM_100013GridEvenShareIlEENSR_9GridQueueIyEESO_EEEvDpT0__param_0[16],
	.param .u64 .ptr .align 1 _ZN6thrust24THRUST_300001_SM_1000_NS8cuda_cub4core6detail13_kernel_agentINS1_8__reduce11ReduceAgentINS0_12zip_iteratorIN4cuda3std3__45tupleIJNS0_10device_ptrIdEENS0_17counting_iteratorIlNS0_11use_defaultESF_SF_EEEEEEEPNSB_IJdlEEESJ_lNS1_9__extrema9arg_max_fIdl10ComparatorEEEEJSI_SK_lN3cub18CUB_300001_SM_100013GridEvenShareIlEENSR_9GridQueueIyEESO_EEEvDpT0__param_1,
	.param .u64 _ZN6thrust24THRUST_300001_SM_1000_NS8cuda_cub4core6detail13_kernel_agentINS1_8__reduce11ReduceAgentINS0_12zip_iteratorIN4cuda3std3__45tupleIJNS0_10device_ptrIdEENS0_17counting_iteratorIlNS0_11use_defaultESF_SF_EEEEEEEPNSB_IJdlEEESJ_lNS1_9__extrema9arg_max_fIdl10ComparatorEEEEJSI_SK_lN3cub18CUB_300001_SM_100013GridEvenShareIlEENSR_9GridQueueIyEESO_EEEvDpT0__param_2,
	.param .align 8 .b8 _ZN6thrust24THRUST_300001_SM_1000_NS8cuda_cub4core6detail13_kernel_agentINS1_8__reduce11ReduceAgentINS0_12zip_iteratorIN4cuda3std3__45tupleIJNS0_10device_ptrIdEENS0_17counting_iteratorIlNS0_11use_defaultESF_SF_EEEEEEEPNSB_IJdlEEESJ_lNS1_9__extrema9arg_max_fIdl10ComparatorEEEEJSI_SK_lN3cub18CUB_300001_SM_100013GridEvenShareIlEENSR_9GridQueueIyEESO_EEEvDpT0__param_3[72],
	.param .align 8 .b8 _ZN6thrust24THRUST_300001_SM_1000_NS8cuda_cub4core6detail13_kernel_agentINS1_8__reduce11ReduceAgentINS0_12zip_iteratorIN4cuda3std3__45tupleIJNS0_10device_ptrIdEENS0_17counting_iteratorIlNS0_11use_defaultESF_SF_EEEEEEEPNSB_IJdlEEESJ_lNS1_9__extrema9arg_max_fIdl10ComparatorEEEEJSI_SK_lN3cub18CUB_300001_SM_100013GridEvenShareIlEENSR_9GridQueueIyEESO_EEEvDpT0__param_4[8],
	.param .align 1 .b8 _ZN6thrust24THRUST_300001_SM_1000_NS8cuda_cub4core6detail13_kernel_agentINS1_8__reduce11ReduceAgentINS0_12zip_iteratorIN4cuda3std3__45tupleIJNS0_10device_ptrIdEENS0_17counting_iteratorIlNS0_11use_defaultESF_SF_EEEEEEEPNSB_IJdlEEESJ_lNS1_9__extrema9arg_max_fIdl10ComparatorEEEEJSI_SK_lN3cub18CUB_300001_SM_100013GridEvenShareIlEENSR_9GridQueueIyEESO_EEEvDpT0__param_5[1]
)
.maxntid 256
{
	.reg .pred 	%p<215>;
	.reg .b32 	%r<399>;
	.reg .b64 	%rd<350>;
	.reg .b64 	%fd<242>;

	ld.param.u64 	%rd3, [_ZN6thrust24THRUST_300001_SM_1000_NS8cuda_cub4core6detail13_kernel_agentINS1_8__reduce11ReduceAgentINS0_12zip_iteratorIN4cuda3std3__45tupleIJNS0_10device_ptrIdEENS0_17counting_iteratorIlNS0_11use_defaultESF_SF_EEEEEEEPNSB_IJdlEEESJ_lNS1_9__extrema9arg_max_fIdl10ComparatorEEEEJSI_SK_lN3cub18CUB_300001_SM_100013GridEvenShareIlEENSR_9GridQueueIyEESO_EEEvDpT0__param_0+8];
	ld.param.u64 	%rd196, [_ZN6thrust24THRUST_300001_SM_1000_NS8cuda_cub4core6detail13_kernel_agentINS1_8__reduce11ReduceAgentINS0_12zip_iteratorIN4cuda3std3__45tupleIJNS0_10device_ptrIdEENS0_17counting_iteratorIlNS0_11use_defaultESF_SF_EEEEEEEPNSB_IJdlEEESJ_lNS1_9__extrema9arg_max_fIdl10ComparatorEEEEJSI_SK_lN3cub18CUB_300001_SM_100013GridEvenShareIlEENSR_9GridQueueIyEESO_EEEvDpT0__param_0];
	ld.param.u64 	%rd197, [_ZN6thrust24THRUST_300001_SM_1000_NS8cuda_cub4core6detail13_kernel_agentINS1_8__reduce11ReduceAgentINS0_12zip_iteratorIN4cuda3std3__45tupleIJNS0_10device_ptrIdEENS0_17counting_iteratorIlNS0_11use_defaultESF_SF_EEEEEEEPNSB_IJdlEEESJ_lNS1_9__extrema9arg_max_fIdl10ComparatorEEEEJSI_SK_lN3cub18CUB_300001_SM_100013GridEvenShareIlEENSR_9GridQueueIyEESO_EEEvDpT0__param_4];
	ld.param.u64 	%rd195, [_ZN6thrust24THRUST_300001_SM_1000_NS8cuda_cub4core6detail13_kernel_agentINS1_8__reduce11ReduceAgentINS0_12zip_iteratorIN4cuda3std3__45tupleIJNS0_10device_ptrIdEENS0_17counting_iteratorIlNS0_11use_defaultESF_SF_EEEEEEEPNSB_IJdlEEESJ_lNS1_9__extrema9arg_max_fIdl10ComparatorEEEEJSI_SK_lN3cub18CUB_300001_SM_100013GridEvenShareIlEENSR_9GridQueueIyEESO_EEEvDpT0__param_2];
	cvta.to.global.u64 	%rd1, %rd197;
	cvta.to.global.u64 	%rd2, %rd196;
	mov.u32 	%r1, %ctaid.x;
	mul.lo.s32 	%r33, %r1, 1280;
	cvt.u64.u32 	%rd4, %r33;
	mov.u32 	%r34, %nctaid.x;
	mul.lo.s32 	%r35, %r34, 1280;
	cvt.u64.u32 	%rd5, %r35;
	add.s64 	%rd198, %rd4, 1280;
	setp.le.s64 	%p1, %rd198, %rd195;
	@%p1 bra 	$L__BB9_121;
	cvt.u32.u64 	%r159, %rd4;
	cvt.u32.u64 	%r2, %rd195;
	sub.s32 	%r3, %r2, %r159;
	mov.u32 	%r4, %tid.x;
	setp.ge.s32 	%p98, %r4, %r3;
	mov.f64 	%fd188, 0d0000000000000000;
	mov.b64 	%rd292, 0;
	mov.u32 	%r393, %r4;
	@%p98 bra 	$L__BB9_3;
	cvt.u64.u32 	%rd240, %r4;
	add.s64 	%rd241, %rd4, %rd240;
	shl.b64 	%rd242, %rd241, 3;
	add.s64 	%rd243, %rd2, %rd242;
	add.s64 	%rd292, %rd3, %rd241;
	ld.global.f64 	%fd188, [%rd243];
	add.s32 	%r393, %r4, 256;
$L__BB9_3:
	setp.ge.s32 	%p99, %r393, %r3;
	@%p99 bra 	$L__BB9_25;
	not.b32 	%r161, %r393;
	add.s32 	%r162, %r161, %r2;
	sub.s32 	%r7, %r162, %r159;
	and.b32  	%r163, %r7, 768;
	setp.eq.s32 	%p100, %r163, 768;
	@%p100 bra 	$L__BB9_10;
	cvt.u64.u32 	%rd245, %r393;
	add.s64 	%rd246, %rd245, %rd4;
	add.s64 	%rd283, %rd246, %rd3;
	shl.b64 	%rd247, %rd246, 3;
	add.s64 	%rd282, %rd2, %rd247;
	shr.u32 	%r164, %r7, 8;
	add.s32 	%r165, %r164, 1;
	and.b32  	%r166, %r165, 3;
	neg.s32 	%r391, %r166;
$L__BB9_6:
	.pragma "nounroll";
	mov.u64 	%rd12, %rd292;
	mov.f64 	%fd3, %fd188;
	ld.global.f64 	%fd4, [%rd282];
	setp.lt.f64 	%p101, %fd3, %fd4;
	mov.u64 	%rd292, %rd283;
	mov.f64 	%fd188, %fd4;
	@%p101 bra 	$L__BB9_9;
	setp.lt.f64 	%p102, %fd4, %fd3;
	mov.u64 	%rd292, %rd12;
	mov.f64 	%fd188, %fd3;
	@%p102 bra 	$L__BB9_9;
	setp.lt.s64 	%p103, %rd12, %rd283;
	min.s64 	%rd292, %rd12, %rd283;
	selp.f64 	%fd188, %fd3, %fd4, %p103;
$L__BB9_9:
	add.s32 	%r393, %r393, 256;
	add.s64 	%rd283, %rd283, 256;
	add.s64 	%rd282, %rd282, 2048;
	add.s32 	%r391, %r391, 1;
	setp.ne.s32 	%p104, %r391, 0;
	@%p104 bra 	$L__BB9_6;
$L__BB9_10:
	setp.lt.u32 	%p105, %r7, 768;
	@%p105 bra 	$L__BB9_25;
	add.s32 	%r394, %r393, 512;
$L__BB9_12:
	mov.u32 	%r15, %r394;
	add.s32 	%r167, %r15, -512;
	cvt.s64.s32 	%rd248, %r167;
	add.s64 	%rd249, %rd248, %rd4;
	shl.b64 	%rd250, %rd249, 3;
	add.s64 	%rd20, %rd2, %rd250;
	add.s64 	%rd21, %rd249, %rd3;
	ld.global.f64 	%fd10, [%rd20];
	setp.lt.f64 	%p106, %fd188, %fd10;
	mov.u64 	%rd289, %rd21;
	mov.f64 	%fd185, %fd10;
	@%p106 bra 	$L__BB9_15;
	setp.lt.f64 	%p107, %fd10, %fd188;
	mov.u64 	%rd289, %rd292;
	mov.f64 	%fd185, %fd188;
	@%p107 bra 	$L__BB9_15;
	setp.lt.s64 	%p108, %rd292, %rd21;
	min.s64 	%rd289, %rd292, %rd21;
	selp.f64 	%fd185, %fd188, %fd10, %p108;
$L__BB9_15:
	add.s32 	%r168, %r15, -256;
	cvt.s64.s32 	%rd251, %r168;
	add.s64 	%rd252, %rd251, %rd4;
	add.s64 	%rd24, %rd252, %rd3;
	ld.global.f64 	%fd13, [%rd20+2048];
	setp.lt.f64 	%p109, %fd185, %fd13;
	mov.u64 	%rd290, %rd24;
	mov.f64 	%fd186, %fd13;
	@%p109 bra 	$L__BB9_18;
	setp.lt.f64 	%p110, %fd13, %fd185;
	mov.u64 	%rd290, %rd289;
	mov.f64 	%fd186, %fd185;
	@%p110 bra 	$L__BB9_18;
	setp.lt.s64 	%p111, %rd289, %rd24;
	min.s64 	%rd290, %rd289, %rd24;
	selp.f64 	%fd186, %fd185, %fd13, %p111;
$L__BB9_18:
	cvt.s64.s32 	%rd253, %r15;
	add.s64 	%rd254, %rd253, %rd4;
	add.s64 	%rd27, %rd254, %rd3;
	ld.global.f64 	%fd16, [%rd20+4096];
	setp.lt.f64 	%p112, %fd186, %fd16;
	mov.u64 	%rd291, %rd27;
	mov.f64 	%fd187, %fd16;
	@%p112 bra 	$L__BB9_21;
	setp.lt.f64 	%p113, %fd16, %fd186;
	mov.u64 	%rd291, %rd290;
	mov.f64 	%fd187, %fd186;
	@%p113 bra 	$L__BB9_21;
	setp.lt.s64 	%p114, %rd290, %rd27;
	min.s64 	%rd291, %rd290, %rd27;
	selp.f64 	%fd187, %fd186, %fd16, %p114;
$L__BB9_21:
	add.s32 	%r169, %r15, 256;
	cvt.s64.s32 	%rd255, %r169;
	add.s64 	%rd256, %rd255, %rd4;
	add.s64 	%rd30, %rd256, %rd3;
	ld.global.f64 	%fd19, [%rd20+6144];
	setp.lt.f64 	%p115, %fd187, %fd19;
	mov.u64 	%rd292, %rd30;
	mov.f64 	%fd188, %fd19;
	@%p115 bra 	$L__BB9_24;
	setp.lt.f64 	%p116, %fd19, %fd187;
	mov.u64 	%rd292, %rd291;
	mov.f64 	%fd188, %fd187;
	@%p116 bra 	$L__BB9_24;
	setp.lt.s64 	%p117, %rd291, %rd30;
	min.s64 	%rd292, %rd291, %rd30;
	selp.f64 	%fd188, %fd187, %fd19, %p117;
$L__BB9_24:
	add.s32 	%r394, %r15, 1024;
	add.s32 	%r170, %r15, 512;
	setp.lt.s32 	%p118, %r170, %r3;
	@%p118 bra 	$L__BB9_12;
$L__BB9_25:
	setp.lt.s32 	%p119, %r3, 256;
	@%p119 bra 	$L__BB9_70;
	// begin inline asm
	mov.u32 %r284, %laneid;
	// end inline asm
	mov.b64 	%rd267, %fd188;
	mov.b64 	{%r286, %r291}, %rd267;
	mov.b32 	%r302, 1;
	mov.b32 	%r303, 31;
	mov.b32 	%r304, -1;
	// begin inline asm
	shfl.sync.down.b32 %r285, %r286, %r302, %r303, %r304;
	// end inline asm
	// begin inline asm
	shfl.sync.down.b32 %r290, %r291, %r302, %r303, %r304;
	// end inline asm
	mov.b64 	%rd268, {%r285, %r290};
	mov.b64 	%fd23, %rd268;
	mov.b64 	{%r296, %r301}, %rd292;
	// begin inline asm
	shfl.sync.down.b32 %r295, %r296, %r302, %r303, %r304;
	// end inline asm
	// begin inline asm
	shfl.sync.down.b32 %r300, %r301, %r302, %r303, %r304;
	// end inline asm
	mov.b64 	%rd34, {%r295, %r300};
	setp.gt.s32 	%p171, %r284, 30;
	mov.u64 	%rd294, %rd292;
	mov.f64 	%fd190, %fd188;
	@%p171 bra 	$L__BB9_30;
	setp.lt.f64 	%p172, %fd188, %fd23;
	mov.u64 	%rd294, %rd34;
	mov.f64 	%fd190, %fd23;
	@%p172 bra 	$L__BB9_30;
	setp.gt.f64 	%p173, %fd188, %fd23;
	mov.u64 	%rd294, %rd292;
	mov.f64 	%fd190, %fd188;
	@%p173 bra 	$L__BB9_30;
	setp.lt.s64 	%p174, %rd292, %rd34;
	min.s64 	%rd294, %rd292, %rd34;
	selp.f64 	%fd190, %fd188, %fd23, %p174;
$L__BB9_30:
	mov.b64 	%rd269, %fd190;
	mov.b64 	{%r306, %r311}, %rd269;
	mov.b32 	%r322, 2;
	mov.b32 	%r323, 31;
	mov.b32 	%r324, -1;
	// begin inline asm
	shfl.sync.down.b32 %r305, %r306, %r322, %r323, %r324;
	// end inline asm
	// begin inline asm
	shfl.sync.down.b32 %r310, %r311, %r322, %r323, %r324;
	// end inline asm
	mov.b64 	%rd270, {%r305, %r310};
	mov.b64 	%fd26, %rd270;
	mov.b64 	{%r316, %r321}, %rd294;
	// begin inline asm
	shfl.sync.down.b32 %r315, %r316, %r322, %r323, %r324;
	// end inline asm
	// begin inline asm
	shfl.sync.down.b32 %r320, %r321, %r322, %r323, %r324;
	// end inline asm
	mov.b64 	%rd37, {%r315, %r320};
	setp.gt.s32 	%p175, %r284, 29;
	mov.u64 	%rd295, %rd294;
	mov.f64 	%fd191, %fd190;
	@%p175 bra 	$L__BB9_34;
	setp.lt.f64 	%p176, %fd190, %fd26;
	mov.u64 	%rd295, %rd37;
	mov.f64 	%fd191, %fd26;
	@%p176 bra 	$L__BB9_34;
	setp.gt.f64 	%p177, %fd190, %fd26;
	mov.u64 	%rd295, %rd294;
	mov.f64 	%fd191, %fd190;
	@%p177 bra 	$L__BB9_34;
	setp.lt.s64 	%p178, %rd294, %rd37;
	min.s64 	%rd295, %rd294, %rd37;
	selp.f64 	%fd191, %fd190, %fd26, %p178;
$L__BB9_34:
	mov.b64 	%rd271, %fd191;
	mov.b64 	{%r326, %r331}, %rd271;
	mov.b32 	%r342, 4;
	mov.b32 	%r343, 31;
	mov.b32 	%r344, -1;
	// begin inline asm
	shfl.sync.down.b32 %r325, %r326, %r342, %r343, %r344;
	// end inline asm
	// begin inline asm
	shfl.sync.down.b32 %r330, %r331, %r342, %r343, %r344;
	// end inline asm
	mov.b64 	%rd272, {%r325, %r330};
	mov.b64 	%fd29, %rd272;
	mov.b64 	{%r336, %r341}, %rd295;
	// begin inline asm
	shfl.sync.down.b32 %r335, %r336, %r342, %r343, %r344;
	// end inline asm
	// begin inline asm
	shfl.sync.down.b32 %r340, %r341, %r342, %r343, %r344;
	// end inline asm
	mov.b64 	%rd40, {%r335, %r340};
	setp.gt.s32 	%p179, %r284, 27;
	mov.u64 	%rd296, %rd295;
	mov.f64 	%fd192, %fd191;
	@%p179 bra 	$L__BB9_38;
	setp.lt.f64 	%p180, %fd191, %fd29;
	mov.u64 	%rd296, %rd40;
	mov.f64 	%fd192, %fd29;
	@%p180 bra 	$L__BB9_38;
	setp.gt.f64 	%p181, %fd191, %fd29;
	mov.u64 	%rd296, %rd295;
	mov.f64 	%fd192, %fd191;
	@%p181 bra 	$L__BB9_38;
	setp.lt.s64 	%p182, %rd295, %rd40;
	min.s64 	%rd296, %rd295, %rd40;
	selp.f64 	%fd192, %fd191, %fd29, %p182;
$L__BB9_38:
	mov.b64 	%rd273, %fd192;
	mov.b64 	{%r346, %r351}, %rd273;
	mov.b32 	%r362, 8;
	mov.b32 	%r363, 31;
	mov.b32 	%r364, -1;
	// begin inline asm
	shfl.sync.down.b32 %r345, %r346, %r362, %r363, %r364;
	// end inline asm
	// begin inline asm
	shfl.sync.down.b32 %r350, %r351, %r362, %r363, %r364;
	// end inline asm
	mov.b64 	%rd274, {%r345, %r350};
	mov.b64 	%fd32, %rd274;
	mov.b64 	{%r356, %r361}, %rd296;
	// begin inline asm
	shfl.sync.down.b32 %r355, %r356, %r362, %r363, %r364;
	// end inline asm
	// begin inline asm
	shfl.sync.down.b32 %r360, %r361, %r362, %r363, %r364;
	// end inline asm
	mov.b64 	%rd43, {%r355, %r360};
	setp.gt.s32 	%p183, %r284, 23;
	mov.u64 	%rd297, %rd296;
	mov.f64 	%fd193, %fd192;
	@%p183 bra 	$L__BB9_42;
	setp.lt.f64 	%p184, %fd192, %fd32;
	mov.u64 	%rd297, %rd43;
	mov.f64 	%fd193, %fd32;
	@%p184 bra 	$L__BB9_42;
	setp.gt.f64 	%p185, %fd192, %fd32;
	mov.u64 	%rd297, %rd296;
	mov.f64 	%fd193, %fd192;
	@%p185 bra 	$L__BB9_42;
	setp.lt.s64 	%p186, %rd296, %rd43;
	min.s64 	%rd297, %rd296, %rd43;
	selp.f64 	%fd193, %fd192, %fd32, %p186;
$L__BB9_42:
	mov.b64 	%rd275, %fd193;
	mov.b64 	{%r366, %r371}, %rd275;
	mov.b32 	%r382, 16;
	mov.b32 	%r383, 31;
	mov.b32 	%r384, -1;
	// begin inline asm
	shfl.sync.down.b32 %r365, %r366, %r382, %r383, %r384;
	// end inline asm
	// begin inline asm
	shfl.sync.down.b32 %r370, %r371, %r382, %r383, %r384;
	// end inline asm
	mov.b64 	%rd276, {%r365, %r370};
	mov.b64 	%fd35, %rd276;
	mov.b64 	{%r376, %r381}, %rd297;
	// begin inline asm
	shfl.sync.down.b32 %r375, %r376, %r382, %r383, %r384;
	// end inline asm
	// begin inline asm
	shfl.sync.down.b32 %r380, %r381, %r382, %r383, %r384;
	// end inline asm
	mov.b64 	%rd46, {%r375, %r380};
	setp.gt.s32 	%p187, %r284, 15;
	mov.u64 	%rd349, %rd297;
	mov.f64 	%fd241, %fd193;
	@%p187 bra 	$L__BB9_46;
	setp.lt.f64 	%p188, %fd193, %fd35;
	mov.u64 	%rd349, %rd46;
	mov.f64 	%fd241, %fd35;
	@%p188 bra 	$L__BB9_46;
	setp.gt.f64 	%p189, %fd193, %fd35;
	mov.u64 	%rd349, %rd297;
	mov.f64 	%fd241, %fd193;
	@%p189 bra 	$L__BB9_46;
	setp.lt.s64 	%p190, %rd297, %rd46;
	min.s64 	%rd349, %rd297, %rd46;
	selp.f64 	%fd241, %fd193, %fd35, %p190;
$L__BB9_46:
	setp.ne.s32 	%p191, %r284, 0;
	@%p191 bra 	$L__BB9_48;
	shr.u32 	%r385, %r4, 1;
	and.b32  	%r386, %r385, 496;
	mov.u32 	%r387, _ZN6thrust24THRUST_300001_SM_1000_NS8cuda_cub4core6detail5shmemE;
	add.s32 	%r388, %r387, %r386;
	st.shared.f64 	[%r388+8], %fd241;
	st.shared.u64 	[%r388+16], %rd349;
$L__BB9_48:
	bar.sync 	0;
	setp.ne.s32 	%p192, %r4, 0;
	@%p192 bra 	$L__BB9_208;
	ld.shared.f64 	%fd38, [_ZN6thrust24THRUST_300001_SM_1000_NS8cuda_cub4core6detail5shmemE+24];
	ld.shared.u64 	%rd49, [_ZN6thrust24THRUST_300001_SM_1000_NS8cuda_cub4core6detail5shmemE+32];
	setp.lt.f64 	%p193, %fd241, %fd38;
	mov.u64 	%rd299, %rd49;
	mov.f64 	%fd195, %fd38;
	@%p193 bra 	$L__BB9_52;
	setp.lt.f64 	%p194, %fd38, %fd241;
	mov.u64 	%rd299, %rd349;
	mov.f64 	%fd195, %fd241;
	@%p194 bra 	$L__BB9_52;
	setp.lt.s64 	%p195, %rd349, %rd49;
	min.s64 	%rd299, %rd349, %rd49;
	selp.f64 	%fd195, %fd241, %fd38, %p195;
$L__BB9_52:
	ld.shared.f64 	%fd41, [_ZN6thrust24THRUST_300001_SM_1000_NS8cuda_cub4core6detail5shmemE+40];
	ld.shared.u64 	%rd52, [_ZN6thrust24THRUST_300001_SM_1000_NS8cuda_cub4core6detail5shmemE+48];
	setp.lt.f64 	%p196, %fd195, %fd41;
	mov.u64 	%rd300, %rd52;
	mov.f64 	%fd196, %fd41;
	@%p196 bra 	$L__BB9_55;
	setp.lt.f64 	%p197, %fd41, %fd195;
	mov.u64 	%rd300, %rd299;
	mov.f64 	%fd196, %fd195;
	@%p197 bra 	$L__BB9_55;
	setp.lt.s64 	%p198, %rd299, %rd52;
	min.s64 	%rd300, %rd299, %rd52;
	selp.f64 	%fd196, %fd195, %fd41, %p198;
$L__BB9_55:
	ld.shared.f64 	%fd44, [_ZN6thrust24THRUST_300001_SM_1000_NS8cuda_cub4core6detail5shmemE+56];
	ld.shared.u64 	%rd55, [_ZN6thrust24THRUST_300001_SM_1000_NS8cuda_cub4core6detail5shmemE+64];
	setp.lt.f64 	%p199, %fd196, %fd44;
	mov.u64 	%rd301, %rd55;
	mov.f64 	%fd197, %fd44;
	@%p199 bra 	$L__BB9_58;
	setp.lt.f64 	%p200, %fd44, %fd196;
	mov.u64 	%rd301, %rd300;
	mov.f64 	%fd197, %fd196;
	@%p200 bra 	$L__BB9_58;
	setp.lt.s64 	%p201, %rd300, %rd55;
	min.s64 	%rd301, %rd300, %rd55;
	selp.f64 	%fd197, %fd196, %fd44, %p201;
$L__BB9_58:
	ld.shared.f64 	%fd47, [_ZN6thrust24THRUST_300001_SM_1000_NS8cuda_cub4core6detail5shmemE+72];
	ld.shared.u64 	%rd58, [_ZN6thrust24THRUST_300001_SM_1000_NS8cuda_cub4core6detail5shmemE+80];
	setp.lt.f64 	%p202, %fd197, %fd47;
	mov.u64 	%rd302, %rd58;
	mov.f64 	%fd198, %fd47;
	@%p202 bra 	$L__BB9_61;
	setp.lt.f64 	%p203, %fd47, %fd197;
	mov.u64 	%rd302, %rd301;
	mov.f64 	%fd198, %fd197;
	@%p203 bra 	$L__BB9_61;
	setp.lt.s64 	%p204, %rd301, %rd58;
	min.s64 	%rd302, %rd301, %rd58;
	selp.f64 	%fd198, %fd197, %fd47, %p204;
$L__BB9_61:
	ld.shared.f64 	%fd50, [_ZN6thrust24THRUST_300001_SM_1000_NS8cuda_cub4core6detail5shmemE+88];
	ld.shared.u64 	%rd61, [_ZN6thrust24THRUST_300001_SM_1000_NS8cuda_cub4core6detail5shmemE+96];
	setp.lt.f64 	%p205, %fd198, %fd50;
	mov.u64 	%rd303, %rd61;
	mov.f64 	%fd199, %fd50;
	@%p205 bra 	$L__BB9_64;
	setp.lt.f64 	%p206, %fd50, %fd198;
	mov.u64 	%rd303, %rd302;
	mov.f64 	%fd199, %fd198;
	@%p206 bra 	$L__BB9_64;
	setp.lt.s64 	%p207, %rd302, %rd61;
	min.s64 	%rd303, %rd302, %rd61;
	selp.f64 	%fd199, %fd198, %fd50, %p207;
$L__BB9_64:
	ld.shared.f64 	%fd53, [_ZN6thrust24THRUST_300001_SM_1000_NS8cuda_cub4core6detail5shmemE+104];
	ld.shared.u64 	%rd64, [_ZN6thrust24THRUST_300001_SM_1000_NS8cuda_cub4core6detail5shmemE+112];
	setp.lt.f64 	%p208, %fd199, %fd53;
	mov.u64 	%rd304, %rd64;
	mov.f64 	%fd200, %fd53;
	@%p208 bra 	$L__BB9_67;
	setp.lt.f64 	%p209, %fd53, %fd199;
	mov.u64 	%rd304, %rd303;
	mov.f64 	%fd200, %fd199;
	@%p209 bra 	$L__BB9_67;
	setp.lt.s64 	%p210, %rd303, %rd64;
	min.s64 	%rd304, %rd303, %rd64;
	selp.f64 	%fd200, %fd199, %fd53, %p210;
$L__BB9_67:
	ld.shared.f64 	%fd56, [_ZN6thrust24THRUST_300001_SM_1000_NS8cuda_cub4core6detail5shmemE+120];
	ld.shared.u64 	%rd67, [_ZN6thrust24THRUST_300001_SM_1000_NS8cuda_cub4core6detail5shmemE+128];
	setp.lt.f64 	%p211, %fd200, %fd56;
	mov.u64 	%rd349, %rd67;
	mov.f64 	%fd241, %fd56;
	@%p211 bra 	$L__BB9_208;
	setp.lt.f64 	%p212, %fd56, %fd200;
	mov.u64 	%rd349, %rd304;
	mov.f64 	%fd241, %fd200;
	@%p212 bra 	$L__BB9_208;
	setp.lt.s64 	%p213, %rd304, %rd67;
	min.s64 	%rd349, %rd304, %rd67;
	selp.f64 	%fd241, %fd200, %fd56, %p213;
	bra.uni 	$L__BB9_208;
$L__BB9_70:
	// begin inline asm
	mov.u32 %r171, %laneid;
	// end inline asm
	and.b32  	%r192, %r4, 992;
	add.s32 	%r193, %r192, 32;
	setp.gt.s32 	%p120, %r193, %r3;
	not.b32 	%r194, %r192;
	add.s32 	%r195, %r3, %r194;
	selp.b32 	%r190, %r195, 31, %p120;
	mov.b64 	%rd257, %fd188;
	mov.b64 	{%r173, %r178}, %rd257;
	mov.b32 	%r189, 1;
	mov.b32 	%r191, -1;
	// begin inline asm
	shfl.sync.down.b32 %r172, %r173, %r189, %r190, %r191;
	// end inline asm
	// begin inline asm
	shfl.sync.down.b32 %r177, %r178, %r189, %r190, %r191;
	// end inline asm
	mov.b64 	%rd258, {%r172, %r177};
	mov.b64 	%fd58, %rd258;
	mov.b64 	{%r183, %r188}, %rd292;
	// begin inline asm
	shfl.sync.down.b32 %r182, %r183, %r189, %r190, %r191;
	// end inline asm
	// begin inline asm
	shfl.sync.down.b32 %r187, %r188, %r189, %r190, %r191;
	// end inline asm
	mov.b64 	%rd69, {%r182, %r187};
	setp.ge.s32 	%p121, %r171, %r190;
	mov.u64 	%rd305, %rd292;
	mov.f64 	%fd201, %fd188;
	@%p121 bra 	$L__BB9_74;
	setp.lt.f64 	%p122, %fd188, %fd58;
	mov.u64 	%rd305, %rd69;
	mov.f64 	%fd201, %fd58;
	@%p122 bra 	$L__BB9_74;
	setp.gt.f64 	%p123, %fd188, %fd58;
	mov.u64 	%rd305, %rd292;
	mov.f64 	%fd201, %fd188;
	@%p123 bra 	$L__BB9_74;
	setp.lt.s64 	%p124, %rd292, %rd69;
	min.s64 	%rd305, %rd292, %rd69;
	selp.f64 	%fd201, %fd188, %fd58, %p124;
$L__BB9_74:
	mov.b64 	%rd259, %fd201;
	mov.b64 	{%r197, %r202}, %rd259;
	mov.b32 	%r213, 2;
	mov.b32 	%r215, -1;
	// begin inline asm
	shfl.sync.down.b32 %r196, %r197, %r213, %r190, %r215;
	// end inline asm
	// begin inline asm
	shfl.sync.down.b32 %r201, %r202, %r213, %r190, %r215;
	// end inline asm
	mov.b64 	%rd260, {%r196, %r201};
	mov.b64 	%fd61, %rd260;
	mov.b64 	{%r207, %r212}, %rd305;
	// begin inline asm
	shfl.sync.down.b32 %r206, %r207, %r213, %r190, %r215;
	// end inline asm
	// begin inline asm
	shfl.sync.down.b32 %r211, %r212, %r213, %r190, %r215;
	// end inline asm
	mov.b64 	%rd72, {%r206, %r211};
	add.s32 	%r216, %r171, 2;
	setp.gt.s32 	%p125, %r216, %r190;
	mov.u64 	%rd306, %rd305;
	mov.f64 	%fd202, %fd201;
	@%p125 bra 	$L__BB9_78;
	setp.lt.f64 	%p126, %fd201, %fd61;
	mov.u64 	%rd306, %rd72;
	mov.f64 	%fd202, %fd61;
	@%p126 bra 	$L__BB9_78;
	setp.gt.f64 	%p127, %fd201, %fd61;
	mov.u64 	%rd306, %rd305;
	mov.f64 	%fd202, %fd201;
	@%p127 bra 	$L__BB9_78;
	setp.lt.s64 	%p128, %rd305, %rd72;
	min.s64 	%rd306, %rd305, %rd72;
	selp.f64 	%fd202, %fd201, %fd61, %p128;
$L__BB9_78:
	mov.b64 	%rd261, %fd202;
	mov.b64 	{%r218, %r223}, %rd261;
	mov.b32 	%r234, 4;
	mov.b32 	%r236, -1;
	// begin inline asm
	shfl.sync.down.b32 %r217, %r218, %r234, %r190, %r236;
	// end inline asm
	// begin inline asm
	shfl.sync.down.b32 %r222, %r223, %r234, %r190, %r236;
	// end inline asm
	mov.b64 	%rd262, {%r217, %r222};
	mov.b64 	%fd64, %rd262;
	mov.b64 	{%r228, %r233}, %rd306;
	// begin inline asm
	shfl.sync.down.b32 %r227, %r228, %r234, %r190, %r236;
	// end inline asm
	// begin inline asm
	shfl.sync.down.b32 %r232, %r233, %r234, %r190, %r236;
	// end inline asm
	mov.b64 	%rd75, {%r227, %r232};
	add.s32 	%r237, %r171, 4;
	setp.gt.s32 	%p129, %r237, %r190;
	mov.u64 	%rd307, %rd306;
	mov.f64 	%fd203, %fd202;
	@%p129 bra 	$L__BB9_82;
	setp.lt.f64 	%p130, %fd202, %fd64;
	mov.u64 	%rd307, %rd75;
	mov.f64 	%fd203, %fd64;
	@%p130 bra 	$L__BB9_82;
	setp.gt.f64 	%p131, %fd202, %fd64;
	mov.u64 	%rd307, %rd306;
	mov.f64 	%fd203, %fd202;
	@%p131 bra 	$L__BB9_82;
	setp.lt.s64 	%p132, %rd306, %rd75;
	min.s64 	%rd307, %rd306, %rd75;
	selp.f64 	%fd203, %fd202, %fd64, %p132;
$L__BB9_82:
	mov.b64 	%rd263, %fd203;
	mov.b64 	{%r239, %r244}, %rd263;
	mov.b32 	%r255, 8;
	mov.b32 	%r257, -1;
	// begin inline asm
	shfl.sync.down.b32 %r238, %r239, %r255, %r190, %r257;
	// end inline asm
	// begin inline asm
	shfl.sync.down.b32 %r243, %r244, %r255, %r190, %r257;
	// end inline asm
	mov.b64 	%rd264, {%r238, %r243};
	mov.b64 	%fd67, %rd264;
	mov.b64 	{%r249, %r254}, %rd307;
	// begin inline asm
	shfl.sync.down.b32 %r248, %r249, %r255, %r190, %r257;
	// end inline asm
	// begin inline asm
	shfl.sync.down.b32 %r253, %r254, %r255, %r190, %r257;
	// end inline asm
	mov.b64 	%rd78, {%r248, %r253};
	add.s32 	%r258, %r171, 8;
	setp.gt.s32 	%p133, %r258, %r190;
	mov.u64 	%rd308, %rd307;
	mov.f64 	%fd204, %fd203;
	@%p133 bra 	$L__BB9_86;
	setp.lt.f64 	%p134, %fd203, %fd67;
	mov.u64 	%rd308, %rd78;
	mov.f64 	%fd204, %fd67;
	@%p134 bra 	$L__BB9_86;
	setp.gt.f64 	%p135, %fd203, %fd67;
	mov.u64 	%rd308, %rd307;
	mov.f64 	%fd204, %fd203;
	@%p135 bra 	$L__BB9_86;
	setp.lt.s64 	%p136, %rd307, %rd78;
	min.s64 	%rd308, %rd307, %rd78;
	selp.f64 	%fd204, %fd203, %fd67, %p136;
$L__BB9_86:
	mov.b64 	%rd265, %fd204;
	mov.b64 	{%r260, %r265}, %rd265;
	mov.b32 	%r276, 16;
	mov.b32 	%r278, -1;
	// begin inline asm
	shfl.sync.down.b32 %r259, %r260, %r276, %r190, %r278;
	// end inline asm
	// begin inline asm
	shfl.sync.down.b32 %r264, %r265, %r276, %r190, %r278;
	// end inline asm
	mov.b64 	%rd266, {%r259, %r264};
	mov.b64 	%fd70, %rd266;
	mov.b64 	{%r270, %r275}, %rd308;
	// begin inline asm
	shfl.sync.down.b32 %r269, %r270, %r276, %r190, %r278;
	// end inline asm
	// begin inline asm
	shfl.sync.down.b32 %r274, %r275, %r276, %r190, %r278;
	// end inline asm
	mov.b64 	%rd81, {%r269, %r274};
	add.s32 	%r279, %r171, 16;
	setp.gt.s32 	%p137, %r279, %r190;
	mov.u64 	%rd349, %rd308;
	mov.f64 	%fd241, %fd204;
	@%p137 bra 	$L__BB9_90;
	setp.lt.f64 	%p138, %fd204, %fd70;
	mov.u64 	%rd349, %rd81;
	mov.f64 	%fd241, %fd70;
	@%p138 bra 	$L__BB9_90;
	setp.gt.f64 	%p139, %fd204, %fd70;
	mov.u64 	%rd349, %rd308;
	mov.f64 	%fd241, %fd204;
	@%p139 bra 	$L__BB9_90;
	setp.lt.s64 	%p140, %rd308, %rd81;
	min.s64 	%rd349, %rd308, %rd81;
	selp.f64 	%fd241, %fd204, %fd70, %p140;
$L__BB9_90:
	setp.ne.s32 	%p141, %r171, 0;
	@%p141 bra 	$L__BB9_92;
	shr.u32 	%r280, %r4, 1;
	and.b32  	%r281, %r280, 496;
	mov.u32 	%r282, _ZN6thrust24THRUST_300001_SM_1000_NS8cuda_cub4core6detail5shmemE;
	add.s32 	%r283, %r282, %r281;
	st.shared.f64 	[%r283+8], %fd241;
	st.shared.u64 	[%r283+16], %rd349;
$L__BB9_92:
	bar.sync 	0;
	setp.ne.s32 	%p142, %r4, 0;
	@%p142 bra 	$L__BB9_208;
	setp.lt.s32 	%p143, %r3, 33;
	mov.f64 	%fd206, %fd241;
	mov.u64 	%rd310, %rd349;
	@%p143 bra 	$L__BB9_97;
	ld.shared.f64 	%fd73, [_ZN6thrust24THRUST_300001_SM_1000_NS8cuda_cub4core6detail5shmemE+24];
	ld.shared.u64 	%rd84, [_ZN6thrust24THRUST_300001_SM_1000_NS8cuda_cub4core6detail5shmemE+32];
	setp.lt.f64 	%p144, %fd241, %fd73;
	mov.f64 	%fd206, %fd73;
	mov.u64 	%rd310, %rd84;
	@%p144 bra 	$L__BB9_97;
	setp.lt.f64 	%p145, %fd73, %fd241;
	mov.f64 	%fd206, %fd241;
	mov.u64 	%rd310, %rd349;
	@%p145 bra 	$L__BB9_97;
	setp.lt.s64 	%p146, %rd349, %rd84;
	selp.f64 	%fd206, %fd241, %fd73, %p146;
	min.s64 	%rd310, %rd349, %rd84;
$L__BB9_97:
	setp.lt.s32 	%p147, %r3, 65;
	mov.f64 	%fd207, %fd206;
	mov.u64 	%rd311, %rd310;
	@%p147 bra 	$L__BB9_101;
	ld.shared.f64 	%fd76, [_ZN6thrust24THRUST_300001_SM_1000_NS8cuda_cub4core6detail5shmemE+40];
	ld.shared.u64 	%rd87, [_ZN6thrust24THRUST_300001_SM_1000_NS8cuda_cub4core6detail5shmemE+48];
	setp.lt.f64 	%p148, %fd206, %fd76;
	mov.f64 	%fd207, %fd76;
	mov.u64 	%rd311, %rd87;
	@%p148 bra 	$L__BB9_101;
	setp.lt.f64 	%p149, %fd76, %fd206;
	mov.f64 	%fd207, %fd206;
	mov.u64 	%rd311, %rd310;
	@%p149 bra 	$L__BB9_101;
	setp.lt.s64 	%p150, %rd310, %rd87;
	selp.f64 	%fd207, %fd206, %fd76, %p150;
	min.s64 	%rd311, %rd310, %rd87;
$L__BB9_101:
	setp.lt.s32 	%p151, %r3, 97;
	mov.f64 	%fd208, %fd207;
	mov.u64 	%rd312, %rd311;
	@%p151 bra 	$L__BB9_105;
	ld.shared.f64 	%fd79, [_ZN6thrust24THRUST_300001_SM_1000_NS8cuda_cub4core6detail5shmemE+56];
	ld.shared.u64 	%rd90, [_ZN6thrust24THRUST_300001_SM_1000_NS8cuda_cub4core6detail5shmemE+64];
	setp.lt.f64 	%p152, %fd207, %fd79;
	mov.f64 	%fd208, %fd79;
	mov.u64 	%rd312, %rd90;
	@%p152 bra 	$L__BB9_105;
	setp.lt.f64 	%p153, %fd79, %fd207;
	mov.f64 	%fd208, %fd207;
	mov.u64 	%rd312, %rd311;
	@%p153 bra 	$L__BB9_105;
	setp.lt.s64 	%p154, %rd311, %rd90;
	selp.f64 	%fd208, %fd207, %fd79, %p154;
	min.s64 	%rd312, %rd311, %rd90;
$L__BB9_105:
	setp.lt.s32 	%p155, %r3, 129;
	mov.f64 	%fd209, %fd208;
	mov.u64 	%rd313, %rd312;
	@%p155 bra 	$L__BB9_109;
	ld.shared.f64 	%fd82, [_ZN6thrust24THRUST_300001_SM_1000_NS8cuda_cub4core6detail5shmemE+72];
	ld.shared.u64 	%rd93, [_ZN6thrust24THRUST_300001_SM_1000_NS8cuda_cub4core6detail5shmemE+80];
	setp.lt.f64 	%p156, %fd208, %fd82;
	mov.f64 	%fd209, %fd82;
	mov.u64 	%rd313, %rd93;
	@%p156 bra 	$L__BB9_109;
	setp.lt.f64 	%p157, %fd82, %fd208;
	mov.f64 	%fd209, %fd208;
	mov.u64 	%rd313, %rd312;
	@%p157 bra 	$L__BB9_109;
	setp.lt.s64 	%p158, %rd312, %rd93;
	selp.f64 	%fd209, %fd208, %fd82, %p158;
	min.s64 	%rd313, %rd312, %rd93;
$L__BB9_109:
	setp.lt.s32 	%p159, %r3, 161;
	mov.f64 	%fd210, %fd209;
	mov.u64 	%rd314, %rd313;
	@%p159 bra 	$L__BB9_113;
	ld.shared.f64 	%fd85, [_ZN6thrust24THRUST_300001_SM_1000_NS8cuda_cub4core6detail5shmemE+88];
	ld.shared.u64 	%rd96, [_ZN6thrust24THRUST_300001_SM_1000_NS8cuda_cub4core6detail5shmemE+96];
	setp.lt.f64 	%p160, %fd209, %fd85;
	mov.f64 	%fd210, %fd85;
	mov.u64 	%rd314, %rd96;
	@%p160 bra 	$L__BB9_113;
	setp.lt.f64 	%p161, %fd85, %fd209;
	mov.f64 	%fd210, %fd209;
	mov.u64 	%rd314, %rd313;
	@%p161 bra 	$L__BB9_113;
	setp.lt.s64 	%p162, %rd313, %rd96;
	selp.f64 	%fd210, %fd209, %fd85, %p162;
	min.s64 	%rd314, %rd313, %rd96;
$L__BB9_113:
	setp.lt.s32 	%p163, %r3, 193;
	mov.f64 	%fd211, %fd210;
	mov.u64 	%rd315, %rd314;
	@%p163 bra 	$L__BB9_117;
	ld.shared.f64 	%fd88, [_ZN6thrust24THRUST_300001_SM_1000_NS8cuda_cub4core6detail5shmemE+104];
	ld.shared.u64 	%rd99, [_ZN6thrust24THRUST_300001_SM_1000_NS8cuda_cub4core6detail5shmemE+112];
	setp.lt.f64 	%p164, %fd210, %fd88;
	mov.f64 	%fd211, %fd88;
	mov.u64 	%rd315, %rd99;
	@%p164 bra 	$L__BB9_117;
	setp.lt.f64 	%p165, %fd88, %fd210;
	mov.f64 	%fd211, %fd210;
	mov.u64 	%rd315, %rd314;
	@%p165 bra 	$L__BB9_117;
	setp.lt.s64 	%p166, %rd314, %rd99;
	selp.f64 	%fd211, %fd210, %fd88, %p166;
	min.s64 	%rd315, %rd314, %rd99;
$L__BB9_117:
	setp.lt.s32 	%p167, %r3, 225;
	mov.u64 	%rd349, %rd315;
	mov.f64 	%fd241, %fd211;
	@%p167 bra 	$L__BB9_208;
	ld.shared.f64 	%fd91, [_ZN6thrust24THRUST_300001_SM_1000_NS8cuda_cub4core6detail5shmemE+120];
	ld.shared.u64 	%rd102, [_ZN6thrust24THRUST_300001_SM_1000_NS8cuda_cub4core6detail5shmemE+128];
	setp.lt.f64 	%p168, %fd211, %fd91;
	mov.u64 	%rd349, %rd102;
	mov.f64 	%fd241, %fd91;
	@%p168 bra 	$L__BB9_208;
	setp.lt.f64 	%p169, %fd91, %fd211;
	mov.u64 	%rd349, %rd315;
	mov.f64 	%fd241, %fd211;
	@%p169 bra 	$L__BB9_208;
	setp.lt.s64 	%p170, %rd315, %rd102;
	selp.f64 	%fd241, %fd211, %fd91, %p170;
	min.s64 	%rd349, %rd315, %rd102;
	bra.uni 	$L__BB9_208;
$L__BB9_121:
	mov.u32 	%r20, %tid.x;
	add.s64 	%rd104, %rd3, %rd4;
	cvt.u64.u32 	%rd105, %r20;
	add.s64 	%rd199, %rd105, %rd4;
	shl.b64 	%rd200, %rd199, 3;
	add.s64 	%rd201, %rd2, %rd200;
	ld.global.f64 	%fd170, [%rd201];
	add.s32 	%r36, %r20, 256;
	cvt.u64.u32 	%rd202, %r36;
	ld.global.f64 	%fd171, [%rd201+2048];
	add.s32 	%r37, %r20, 512;
	cvt.u64.u32 	%rd203, %r37;
	ld.global.f64 	%fd172, [%rd201+4096];
	add.s32 	%r38, %r20, 768;
	cvt.u64.u32 	%rd204, %r38;
	ld.global.f64 	%fd173, [%rd201+6144];
	or.b32  	%r39, %r20, 1024;
	cvt.u64.u32 	%rd106, %r39;
	add.s64 	%rd337, %rd104, %rd106;
	ld.global.f64 	%fd229, [%rd201+8192];
	setp.geu.f64 	%p2, %fd170, %fd171;
	selp.f64 	%fd174, %fd170, %fd171, %p2;
	selp.b64 	%rd205, %rd105, %rd202, %p2;
	setp.geu.f64 	%p3, %fd174, %fd172;
	selp.f64 	%fd175, %fd174, %fd172, %p3;
	selp.b64 	%rd206, %rd205, %rd203, %p3;
	setp.geu.f64 	%p4, %fd175, %fd173;
	selp.f64 	%fd94, %fd175, %fd173, %p4;
	selp.b64 	%rd108, %rd206, %rd204, %p4;
	setp.lt.f64 	%p5, %fd94, %fd229;
	@%p5 bra 	$L__BB9_123;
	setp.lt.f64 	%p6, %fd229, %fd94;
	setp.lt.u64 	%p7, %rd108, %rd106;
	or.pred  	%p8, %p6, %p7;
	selp.f64 	%fd229, %fd94, %fd229, %p8;
	add.s64 	%rd207, %rd104, %rd108;
	selp.b64 	%rd337, %rd207, %rd337, %p8;
$L__BB9_123:
	setp.le.u64 	%p9, %rd195, %rd5;
	@%p9 bra 	$L__BB9_164;
	setp.ne.s32 	%p10, %r20, 0;
	@%p10 bra 	$L__BB9_126;
	atom.global.add.u64 	%rd208, [%rd1+8], 1280;
	add.s64 	%rd209, %rd208, %rd5;
	st.shared.u64 	[_ZN6thrust24THRUST_300001_SM_1000_NS8cuda_cub4core6detail5shmemE+152], %rd209;
$L__BB9_126:
	bar.sync 	0;
	ld.shared.u64 	%rd325, [_ZN6thrust24THRUST_300001_SM_1000_NS8cuda_cub4core6detail5shmemE+152];
	add.s64 	%rd210, %rd325, 1280;
	setp.gt.s64 	%p11, %rd210, %rd195;
	@%p11 bra 	$L__BB9_141;
	mov.f64 	%fd213, %fd229;
	mov.u64 	%rd318, %rd337;
$L__BB9_128:
	add.s64 	%rd211, %rd325, %rd105;
	shl.b64 	%rd212, %rd211, 3;
	add.s64 	%rd213, %rd2, %rd212;
	add.s64 	%rd319, %rd211, %rd3;
	ld.global.f64 	%fd214, [%rd213];
	add.s64 	%rd320, %rd319, 256;
	ld.global.f64 	%fd215, [%rd213+2048];
	add.s64 	%rd321, %rd319, 512;
	ld.global.f64 	%fd216, [%rd213+4096];
	add.s64 	%rd322, %rd319, 768;
	ld.global.f64 	%fd217, [%rd213+6144];
	add.s64 	%rd337, %rd319, 1024;
	ld.global.f64 	%fd229, [%rd213+8192];
	setp.lt.f64 	%p12, %fd213, %fd214;
	@%p12 bra 	$L__BB9_130;
	setp.lt.f64 	%p13, %fd214, %fd213;
	setp.lt.s64 	%p14, %rd318, %rd319;
	or.pred  	%p15, %p13, %p14;
	selp.f64 	%fd214, %fd213, %fd214, %p15;
	selp.b64 	%rd319, %rd318, %rd319, %p15;
$L__BB9_130:
	setp.lt.f64 	%p16, %fd214, %fd215;
	@%p16 bra 	$L__BB9_132;
	setp.lt.f64 	%p17, %fd215, %fd214;
	setp.lt.s64 	%p18, %rd319, %rd320;
	or.pred  	%p19, %p17, %p18;
	selp.f64 	%fd215, %fd214, %fd215, %p19;
	selp.b64 	%rd320, %rd319, %rd320, %p19;
$L__BB9_132:
	setp.lt.f64 	%p20, %fd215, %fd216;
	@%p20 bra 	$L__BB9_134;
	setp.lt.f64 	%p21, %fd216, %fd215;
	setp.lt.s64 	%p22, %rd320, %rd321;
	or.pred  	%p23, %p21, %p22;
	selp.f64 	%fd216, %fd215, %fd216, %p23;
	selp.b64 	%rd321, %rd320, %rd321, %p23;
$L__BB9_134:
	setp.lt.f64 	%p24, %fd216, %fd217;
	@%p24 bra 	$L__BB9_136;
	setp.lt.f64 	%p25, %fd217, %fd216;
	setp.lt.s64 	%p26, %rd321, %rd322;
	or.pred  	%p27, %p25, %p26;
	selp.f64 	%fd217, %fd216, %fd217, %p27;
	selp.b64 	%rd322, %rd321, %rd322, %p27;
$L__BB9_136:
	setp.lt.f64 	%p28, %fd217, %fd229;
	@%p28 bra 	$L__BB9_138;
	setp.lt.f64 	%p29, %fd229, %fd217;
	setp.lt.s64 	%p30, %rd322, %rd337;
	or.pred  	%p31, %p29, %p30;
	selp.f64 	%fd229, %fd217, %fd229, %p31;
	selp.b64 	%rd337, %rd322, %rd337, %p31;
$L__BB9_138:
	setp.ne.s32 	%p32, %r20, 0;
	bar.sync 	0;
	@%p32 bra 	$L__BB9_140;
	atom.global.add.u64 	%rd214, [%rd1+8], 1280;
	add.s64 	%rd215, %rd214, %rd5;
	st.shared.u64 	[_ZN6thrust24THRUST_300001_SM_1000_NS8cuda_cub4core6detail5shmemE+152], %rd215;
$L__BB9_140:
	bar.sync 	0;
	ld.shared.u64 	%rd325, [_ZN6thrust24THRUST_300001_SM_1000_NS8cuda_cub4core6detail5shmemE+152];
	add.s64 	%rd216, %rd325, 1280;
	setp.le.s64 	%p33, %rd216, %rd195;
	mov.f64 	%fd213, %fd229;
	mov.u64 	%rd318, %rd337;
	@%p33 bra 	$L__BB9_128;
$L__BB9_141:
	setp.le.s64 	%p34, %rd195, %rd325;
	@%p34 bra 	$L__BB9_164;
	cvt.u32.u64 	%r40, %rd325;
	cvt.u32.u64 	%r41, %rd195;
	sub.s32 	%r21, %r41, %r40;
	setp.ge.s32 	%p35, %r20, %r21;
	@%p35 bra 	$L__BB9_164;
	not.b32 	%r43, %r20;
	add.s32 	%r44, %r43, %r41;
	sub.s32 	%r22, %r44, %r40;
	and.b32  	%r46, %r22, 768;
	setp.eq.s32 	%p36, %r46, 768;
	mov.u32 	%r397, %r20;
	@%p36 bra 	$L__BB9_149;
	add.s64 	%rd218, %rd325, %rd105;
	add.s64 	%rd327, %rd218, %rd3;
	shl.b64 	%rd219, %rd218, 3;
	add.s64 	%rd326, %rd2, %rd219;
	shr.u32 	%r47, %r22, 8;
	add.s32 	%r48, %r47, 1;
	and.b32  	%r49, %r48, 3;
	neg.s32 	%r395, %r49;
	mov.u32 	%r397, %r20;
$L__BB9_145:
	.pragma "nounroll";
	mov.u64 	%rd136, %rd337;
	mov.f64 	%fd114, %fd229;
	ld.global.f64 	%fd115, [%rd326];
	setp.lt.f64 	%p37, %fd114, %fd115;
	mov.f64 	%fd229, %fd115;
	mov.u64 	%rd337, %rd327;
	@%p37 bra 	$L__BB9_148;
	setp.lt.f64 	%p38, %fd115, %fd114;
	mov.f64 	%fd229, %fd114;
	mov.u64 	%rd337, %rd136;
	@%p38 bra 	$L__BB9_148;
	setp.lt.s64 	%p39, %rd136, %rd327;
	selp.f64 	%fd229, %fd114, %fd115, %p39;
	min.s64 	%rd337, %rd136, %rd327;
$L__BB9_148:
	add.s32 	%r397, %r397, 256;
	add.s64 	%rd327, %rd327, 256;
	add.s64 	%rd326, %rd326, 2048;
	add.s32 	%r395, %r395, 1;
	setp.ne.s32 	%p40, %r395, 0;
	@%p40 bra 	$L__BB9_145;
$L__BB9_149:
	setp.lt.u32 	%p41, %r22, 768;
	@%p41 bra 	$L__BB9_164;
	add.s32 	%r398, %r397, 512;
$L__BB9_151:
	mov.u32 	%r30, %r398;
	add.s32 	%r50, %r30, -512;
	cvt.u64.u32 	%rd220, %r50;
	add.s64 	%rd221, %rd325, %rd220;
	shl.b64 	%rd222, %rd221, 3;
	add.s64 	%rd144, %rd2, %rd222;
	add.s64 	%rd145, %rd221, %rd3;
	ld.global.f64 	%fd121, [%rd144];
	setp.lt.f64 	%p42, %fd229, %fd121;
	mov.f64 	%fd225, %fd121;
	mov.u64 	%rd333, %rd145;
	@%p42 bra 	$L__BB9_154;
	setp.lt.f64 	%p43, %fd121, %fd229;
	mov.f64 	%fd225, %fd229;
	mov.u64 	%rd333, %rd337;
	@%p43 bra 	$L__BB9_154;
	setp.lt.s64 	%p44, %rd337, %rd145;
	selp.f64 	%fd225, %fd229, %fd121, %p44;
	min.s64 	%rd333, %rd337, %rd145;
$L__BB9_154:
	add.s32 	%r51, %r30, -256;
	cvt.u64.u32 	%rd223, %r51;
	add.s64 	%rd224, %rd325, %rd223;
	add.s64 	%rd148, %rd224, %rd3;
	ld.global.f64 	%fd124, [%rd144+2048];
	setp.lt.f64 	%p45, %fd225, %fd124;
	mov.f64 	%fd226, %fd124;
	mov.u64 	%rd334, %rd148;
	@%p45 bra 	$L__BB9_157;
	setp.lt.f64 	%p46, %fd124, %fd225;
	mov.f64 	%fd226, %fd225;
	mov.u64 	%rd334, %rd333;
	@%p46 bra 	$L__BB9_157;
	setp.lt.s64 	%p47, %rd333, %rd148;
	selp.f64 	%fd226, %fd225, %fd124, %p47;
	min.s64 	%rd334, %rd333, %rd148;
$L__BB9_157:
	cvt.u64.u32 	%rd225, %r30;
	add.s64 	%rd226, %rd325, %rd225;
	add.s64 	%rd151, %rd226, %rd3;
	ld.global.f64 	%fd127, [%rd144+4096];
	setp.lt.f64 	%p48, %fd226, %fd127;
	mov.f64 	%fd227, %fd127;
	mov.u64 	%rd335, %rd151;
	@%p48 bra 	$L__BB9_160;
	setp.lt.f64 	%p49, %fd127, %fd226;
	mov.f64 	%fd227, %fd226;
	mov.u64 	%rd335, %rd334;
	@%p49 bra 	$L__BB9_160;
	setp.lt.s64 	%p50, %rd334, %rd151;
	selp.f64 	%fd227, %fd226, %fd127, %p50;
	min.s64 	%rd335, %rd334, %rd151;
$L__BB9_160:
	add.s32 	%r52, %r30, 256;
	cvt.u64.u32 	%rd227, %r52;
	add.s64 	%rd228, %rd325, %rd227;
	add.s64 	%rd154, %rd228, %rd3;
	ld.global.f64 	%fd130, [%rd144+6144];
	setp.lt.f64 	%p51, %fd227, %fd130;
	mov.f64 	%fd229, %fd130;
	mov.u64 	%rd337, %rd154;
	@%p51 bra 	$L__BB9_163;
	setp.lt.f64 	%p52, %fd130, %fd227;
	mov.f64 	%fd229, %fd227;
	mov.u64 	%rd337, %rd335;
	@%p52 bra 	$L__BB9_163;
	setp.lt.s64 	%p53, %rd335, %rd154;
	selp.f64 	%fd229, %fd227, %fd130, %p53;
	min.s64 	%rd337, %rd335, %rd154;
$L__BB9_163:
	add.s32 	%r398, %r30, 1024;
	add.s32 	%r53, %r30, 512;
	setp.lt.s32 	%p54, %r53, %r21;
	@%p54 bra 	$L__BB9_151;
$L__BB9_164:
	// begin inline asm
	mov.u32 %r54, %laneid;
	// end inline asm
	mov.b64 	%rd229, %fd229;
	mov.b64 	{%r56, %r61}, %rd229;
	mov.b32 	%r72, 1;
	mov.b32 	%r73, 31;
	mov.b32 	%r74, -1;
	// begin inline asm
	shfl.sync.down.b32 %r55, %r56, %r72, %r73, %r74;
	// end inline asm
	// begin inline asm
	shfl.sync.down.b32 %r60, %r61, %r72, %r73, %r74;
	// end inline asm
	mov.b64 	%rd230, {%r55, %r60};
	mov.b64 	%fd134, %rd230;
	mov.b64 	{%r66, %r71}, %rd337;
	// begin inline asm
	shfl.sync.down.b32 %r65, %r66, %r72, %r73, %r74;
	// end inline asm
	// begin inline asm
	shfl.sync.down.b32 %r70, %r71, %r72, %r73, %r74;
	// end inline asm
	mov.b64 	%rd158, {%r65, %r70};
	setp.gt.s32 	%p55, %r54, 30;
	mov.f64 	%fd230, %fd229;
	mov.u64 	%rd338, %rd337;
	@%p55 bra 	$L__BB9_168;
	setp.lt.f64 	%p56, %fd229, %fd134;
	mov.f64 	%fd230, %fd134;
	mov.u64 	%rd338, %rd158;
	@%p56 bra 	$L__BB9_168;
	setp.gt.f64 	%p57, %fd229, %fd134;
	mov.f64 	%fd230, %fd229;
	mov.u64 	%rd338, %rd337;
	@%p57 bra 	$L__BB9_168;
	setp.lt.s64 	%p58, %rd337, %rd158;
	selp.f64 	%fd230, %fd229, %fd134, %p58;
	min.s64 	%rd338, %rd337, %rd158;
$L__BB9_168:
	mov.b64 	%rd231, %fd230;
	mov.b64 	{%r76, %r81}, %rd231;
	mov.b32 	%r92, 2;
	mov.b32 	%r93, 31;
	mov.b32 	%r94, -1;
	// begin inline asm
	shfl.sync.down.b32 %r75, %r76, %r92, %r93, %r94;
	// end inline asm
	// begin inline asm
	shfl.sync.down.b32 %r80, %r81, %r92, %r93, %r94;
	// end inline asm
	mov.b64 	%rd232, {%r75, %r80};
	mov.b64 	%fd137, %rd232;
	mov.b64 	{%r86, %r91}, %rd338;
	// begin inline asm
	shfl.sync.down.b32 %r85, %r86, %r92, %r93, %r94;
	// end inline asm
	// begin inline asm
	shfl.sync.down.b32 %r90, %r91, %r92, %r93, %r94;
	// end inline asm
	mov.b64 	%rd161, {%r85, %r90};
	setp.gt.s32 	%p59, %r54, 29;
	mov.f64 	%fd231, %fd230;
	mov.u64 	%rd339, %rd338;
	@%p59 bra 	$L__BB9_172;
	setp.lt.f64 	%p60, %fd230, %fd137;
	mov.f64 	%fd231, %fd137;
	mov.u64 	%rd339, %rd161;
	@%p60 bra 	$L__BB9_172;
	setp.gt.f64 	%p61, %fd230, %fd137;
	mov.f64 	%fd231, %fd230;
	mov.u64 	%rd339, %rd338;
	@%p61 bra 	$L__BB9_172;
	setp.lt.s64 	%p62, %rd338, %rd161;
	selp.f64 	%fd231, %fd230, %fd137, %p62;
	min.s64 	%rd339, %rd338, %rd161;
$L__BB9_172:
	mov.b64 	%rd233, %fd231;
	mov.b64 	{%r96, %r101}, %rd233;
	mov.b32 	%r112, 4;
	mov.b32 	%r113, 31;
	mov.b32 	%r114, -1;
	// begin inline asm
	shfl.sync.down.b32 %r95, %r96, %r112, %r113, %r114;
	// end inline asm
	// begin inline asm
	shfl.sync.down.b32 %r100, %r101, %r112, %r113, %r114;
	// end inline asm
	mov.b64 	%rd234, {%r95, %r100};
	mov.b64 	%fd140, %rd234;
	mov.b64 	{%r106, %r111}, %rd339;
	// begin inline asm
	shfl.sync.down.b32 %r105, %r106, %r112, %r113, %r114;
	// end inline asm
	// begin inline asm
	shfl.sync.down.b32 %r110, %r111, %r112, %r113, %r114;
	// end inline asm
	mov.b64 	%rd164, {%r105, %r110};
	setp.gt.s32 	%p63, %r54, 27;
	mov.f64 	%fd232, %fd231;
	mov.u64 	%rd340, %rd339;
	@%p63 bra 	$L__BB9_176;
	setp.lt.f64 	%p64, %fd231, %fd140;
	mov.f64 	%fd232, %fd140;
	mov.u64 	%rd340, %rd164;
	@%p64 bra 	$L__BB9_176;
	setp.gt.f64 	%p65, %fd231, %fd140;
	mov.f64 	%fd232, %fd231;
	mov.u64 	%rd340, %rd339;
	@%p65 bra 	$L__BB9_176;
	setp.lt.s64 	%p66, %rd339, %rd164;
	selp.f64 	%fd232, %fd231, %fd140, %p66;
	min.s64 	%rd340, %rd339, %rd164;
$L__BB9_176:
	mov.b64 	%rd235, %fd232;
	mov.b64 	{%r116, %r121}, %rd235;
	mov.b32 	%r132, 8;
	mov.b32 	%r133, 31;
	mov.b32 	%r134, -1;
	// begin inline asm
	shfl.sync.down.b32 %r115, %r116, %r132, %r133, %r134;
	// end inline asm
	// begin inline asm
	shfl.sync.down.b32 %r120, %r121, %r132, %r133, %r134;
	// end inline asm
	mov.b64 	%rd236, {%r115, %r120};
	mov.b64 	%fd143, %rd236;
	mov.b64 	{%r126, %r131}, %rd340;
	// begin inline asm
	shfl.sync.down.b32 %r125, %r126, %r132, %r133, %r134;
	// end inline asm
	// begin inline asm
	shfl.sync.down.b32 %r130, %r131, %r132, %r133, %r134;
	// end inline asm
	mov.b64 	%rd167, {%r125, %r130};
	setp.gt.s32 	%p67, %r54, 23;
	mov.f64 	%fd233, %fd232;
	mov.u64 	%rd341, %rd340;
	@%p67 bra 	$L__BB9_180;
	setp.lt.f64 	%p68, %fd232, %fd143;
	mov.f64 	%fd233, %fd143;
	mov.u64 	%rd341, %rd167;
	@%p68 bra 	$L__BB9_180;
	setp.gt.f64 	%p69, %fd232, %fd143;
	mov.f64 	%fd233, %fd232;
	mov.u64 	%rd341, %rd340;
	@%p69 bra 	$L__BB9_180;
	setp.lt.s64 	%p70, %rd340, %rd167;
	selp.f64 	%fd233, %fd232, %fd143, %p70;
	min.s64 	%rd341, %rd340, %rd167;
$L__BB9_180:
	mov.b64 	%rd237, %fd233;
	mov.b64 	{%r136, %r141}, %rd237;
	mov.b32 	%r152, 16;
	mov.b32 	%r153, 31;
	mov.b32 	%r154, -1;
	// begin inline asm
	shfl.sync.down.b32 %r135, %r136, %r152, %r153, %r154;
	// end inline asm
	// begin inline asm
	shfl.sync.down.b32 %r140, %r141, %r152, %r153, %r154;
	// end inline asm
	mov.b64 	%rd238, {%r135, %r140};
	mov.b64 	%fd146, %rd238;
	mov.b64 	{%r146, %r151}, %rd341;
	// begin inline asm
	shfl.sync.down.b32 %r145, %r146, %r152, %r153, %r154;
	// end inline asm
	// begin inline asm
	shfl.sync.down.b32 %r150, %r151, %r152, %r153, %r154;
	// end inline asm
	mov.b64 	%rd170, {%r145, %r150};
	setp.gt.s32 	%p71, %r54, 15;
	mov.f64 	%fd241, %fd233;
	mov.u64 	%rd349, %rd341;
	@%p71 bra 	$L__BB9_184;
	setp.lt.f64 	%p72, %fd233, %fd146;
	mov.f64 	%fd241, %fd146;
	mov.u64 	%rd349, %rd170;
	@%p72 bra 	$L__BB9_184;
	setp.gt.f64 	%p73, %fd233, %fd146;
	mov.f64 	%fd241, %fd233;
	mov.u64 	%rd349, %rd341;
	@%p73 bra 	$L__BB9_184;
	setp.lt.s64 	%p74, %rd341, %rd170;
	selp.f64 	%fd241, %fd233, %fd146, %p74;
	min.s64 	%rd349, %rd341, %rd170;
$L__BB9_184:
	setp.ne.s32 	%p75, %r54, 0;
	@%p75 bra 	$L__BB9_186;
	shr.u32 	%r155, %r20, 1;
	and.b32  	%r156, %r155, 496;
	mov.u32 	%r157, _ZN6thrust24THRUST_300001_SM_1000_NS8cuda_cub4core6detail5shmemE;
	add.s32 	%r158, %r157, %r156;
	st.shared.f64 	[%r158+8], %fd241;
	st.shared.u64 	[%r158+16], %rd349;
$L__BB9_186:
	bar.sync 	0;
	setp.ne.s32 	%p76, %r20, 0;
	@%p76 bra 	$L__BB9_208;
	ld.shared.f64 	%fd149, [_ZN6thrust24THRUST_300001_SM_1000_NS8cuda_cub4core6detail5shmemE+24];
	ld.shared.u64 	%rd173, [_ZN6thrust24THRUST_300001_SM_1000_NS8cuda_cub4core6detail5shmemE+32];
	setp.lt.f64 	%p77, %fd241, %fd149;
	mov.f64 	%fd235, %fd149;
	mov.u64 	%rd343, %rd173;
	@%p77 bra 	$L__BB9_190;
	setp.lt.f64 	%p78, %fd149, %fd241;
	mov.f64 	%fd235, %fd241;
	mov.u64 	%rd343, %rd349;
	@%p78 bra 	$L__BB9_190;
	setp.lt.s64 	%p79, %rd349, %rd173;
	selp.f64 	%fd235, %fd241, %fd149, %p79;
	min.s64 	%rd343, %rd349, %rd173;
$L__BB9_190:
	ld.shared.f64 	%fd152, [_ZN6thrust24THRUST_300001_SM_1000_NS8cuda_cub4core6detail5shmemE+40];
	ld.shared.u64 	%rd176, [_ZN6thrust24THRUST_300001_SM_1000_NS8cuda_cub4core6detail5shmemE+48];
	setp.lt.f64 	%p80, %fd235, %fd152;
	mov.f64 	%fd236, %fd152;
	mov.u64 	%rd344, %rd176;
	@%p80 bra 	$L__BB9_193;
	setp.lt.f64 	%p81, %fd152, %fd235;
	mov.f64 	%fd236, %fd235;
	mov.u64 	%rd344, %rd343;
	@%p81 bra 	$L__BB9_193;
	setp.lt.s64 	%p82, %rd343, %rd176;
	selp.f64 	%fd236, %fd235, %fd152, %p82;
	min.s64 	%rd344, %rd343, %rd176;
$L__BB9_193:
	ld.shared.f64 	%fd155, [_ZN6thrust24THRUST_300001_SM_1000_NS8cuda_cub4core6detail5shmemE+56];
	ld.shared.u64 	%rd179, [_ZN6thrust24THRUST_300001_SM_1000_NS8cuda_cub4core6detail5shmemE+64];
	setp.lt.f64 	%p83, %fd236, %fd155;
	mov.f64 	%fd237, %fd155;
	mov.u64 	%rd345, %rd179;
	@%p83 bra 	$L__BB9_196;
	setp.lt.f64 	%p84, %fd155, %fd236;
	mov.f64 	%fd237, %fd236;
	mov.u64 	%rd345, %rd344;
	@%p84 bra 	$L__BB9_196;
	setp.lt.s64 	%p85, %rd344, %rd179;
	selp.f64 	%fd237, %fd236, %fd155, %p85;
	min.s64 	%rd345, %rd344, %rd179;
$L__BB9_196:
	ld.shared.f64 	%fd158, [_ZN6thrust24THRUST_300001_SM_1000_NS8cuda_cub4core6detail5shmemE+72];
	ld.shared.u64 	%rd182, [_ZN6thrust24THRUST_300001_SM_1000_NS8cuda_cub4core6detail5shmemE+80];
	setp.lt.f64 	%p86, %fd237, %fd158;
	mov.f64 	%fd238, %fd158;
	mov.u64 	%rd346, %rd182;
	@%p86 bra 	$L__BB9_199;
	setp.lt.f64 	%p87, %fd158, %fd237;
	mov.f64 	%fd238, %fd237;
	mov.u64 	%rd346, %rd345;
	@%p87 bra 	$L__BB9_199;
	setp.lt.s64 	%p88, %rd345, %rd182;
	selp.f64 	%fd238, %fd237, %fd158, %p88;
	min.s64 	%rd346, %rd345, %rd182;
$L__BB9_199:
	ld.shared.f64 	%fd161, [_ZN6thrust24THRUST_300001_SM_1000_NS8cuda_cub4core6detail5shmemE+88];
	ld.shared.u64 	%rd185, [_ZN6thrust24THRUST_300001_SM_1000_NS8cuda_cub4core6detail5shmemE+96];
	setp.lt.f64 	%p89, %fd238, %fd161;
	mov.f64 	%fd239, %fd161;
	mov.u64 	%rd347, %rd185;
	@%p89 bra 	$L__BB9_202;
	setp.lt.f64 	%p90, %fd161, %fd238;
	mov.f64 	%fd239, %fd238;
	mov.u64 	%rd347, %rd346;
	@%p90 bra 	$L__BB9_202;
	setp.lt.s64 	%p91, %rd346, %rd185;
	selp.f64 	%fd239, %fd238, %fd161, %p91;
	min.s64 	%rd347, %rd346, %rd185;
$L__BB9_202:
	ld.shared.f64 	%fd164, [_ZN6thrust24THRUST_300001_SM_1000_NS8cuda_cub4core6detail5shmemE+104];
	ld.shared.u64 	%rd188, [_ZN6thrust24THRUST_300001_SM_1000_NS8cuda_cub4core6detail5shmemE+112];
	setp.lt.f64 	%p92, %fd239, %fd164;
	mov.f64 	%fd240, %fd164;
	mov.u64 	%rd348, %rd188;
	@%p92 bra 	$L__BB9_205;
	setp.lt.f64 	%p93, %fd164, %fd239;
	mov.f64 	%fd240, %fd239;
	mov.u64 	%rd348, %rd347;
	@%p93 bra 	$L__BB9_205;
	setp.lt.s64 	%p94, %rd347, %rd188;
	selp.f64 	%fd240, %fd239, %fd164, %p94;
	min.s64 	%rd348, %rd347, %rd188;
$L__BB9_205:
	ld.shared.f64 	%fd167, [_ZN6thrust24THRUST_300001_SM_1000_NS8cuda_cub4core6detail5shmemE+120];
	ld.shared.u64 	%rd191, [_ZN6thrust24THRUST_300001_SM_1000_NS8cuda_cub4core6detail5shmemE+128];
	setp.lt.f64 	%p95, %fd240, %fd167;
	mov.u64 	%rd349, %rd191;
	mov.f64 	%fd241, %fd167;
	@%p95 bra 	$L__BB9_208;
	setp.lt.f64 	%p96, %fd167, %fd240;
	mov.u64 	%rd349, %rd348;
	mov.f64 	%fd241, %fd240;
	@%p96 bra 	$L__BB9_208;
	setp.lt.s64 	%p97, %rd348, %rd191;
	selp.f64 	%fd241, %fd240, %fd167, %p97;
	min.s64 	%rd349, %rd348, %rd191;
$L__BB9_208:
	mov.u32 	%r389, %tid.x;
	setp.ne.s32 	%p214, %r389, 0;
	@%p214 bra 	$L__BB9_210;
	ld.param.u64 	%rd280, [_ZN6thrust24THRUST_300001_SM_1000_NS8cuda_cub4core6detail13_kernel_agentINS1_8__reduce11ReduceAgentINS0_12zip_iteratorIN4cuda3std3__45tupleIJNS0_10device_ptrIdEENS0_17counting_iteratorIlNS0_11use_defaultESF_SF_EEEEEEEPNSB_IJdlEEESJ_lNS1_9__extrema9arg_max_fIdl10ComparatorEEEEJSI_SK_lN3cub18CUB_300001_SM_100013GridEvenShareIlEENSR_9GridQueueIyEESO_EEEvDpT0__param_1];
	cvta.to.global.u64 	%rd277, %rd280;
	mul.wide.u32 	%rd278, %r1, 16;
	add.s64 	%rd279, %rd277, %rd278;
	st.global.f64 	[%rd279], %fd241;
	st.global.u64 	[%rd279+8], %rd349;
$L__BB9_210:
	ret;

}
	// .globl	_ZN6thrust24THRUST_300001_SM_1000_NS8cuda_cub4core6detail13_kernel_agentINS1_8__reduce10DrainAgentIlEEJN3cub18CUB_300001_SM_10009GridQueueIyEElEEEvDpT0_
.visible .entry _ZN6thrust24THRUST_300001_SM_1000_NS8cuda_cub4core6detail13_kernel_agentINS1_8__reduce10DrainAgentIlEEJN3cub18CUB_300001_SM_10009GridQueueIyEElEEEvDpT0_(
	.param .align 8 .b8 _ZN6thrust24THRUST_300001_SM_1000_NS8cuda_cub4core6detail13_kernel_agentINS1_8__reduce10DrainAgentIlEEJN3cub18CUB_300001_SM_10009GridQueueIyEElEEEvDpT0__param_0[8],
	.param .u64 _ZN6thrust24THRUST_300001_SM_1000_NS8cuda_cub4core6detail13_kernel_agentINS1_8__reduce10DrainAgentIlEEJN3cub18CUB_300001_SM_10009GridQueueIyEElEEEvDpT0__param_1
)
.maxntid 1
{
	.reg .b64 	%rd<5>;

	ld.param.u64 	%rd1, [_ZN6thrust24THRUST_300001_SM_1000_NS8cuda_cub4core6detail13_kernel_agentINS1_8__reduce10DrainAgentIlEEJN3cub18CUB_300001_SM_10009GridQueueIyEElEEEvDpT0__param_0];
	ld.param.u64 	%rd2, [_ZN6thrust24THRUST_300001_SM_1000_NS8cuda_cub4core6detail13_kernel_agentINS1_8__reduce10DrainAgentIlEEJN3cub18CUB_300001_SM_10009GridQueueIyEElEEEvDpT0__param_1];
	cvta.to.global.u64 	%rd3, %rd1;
	st.global.u64 	[%rd3], %rd2;
	mov.b64 	%rd4, 0;
	st.global.u64 	[%rd3+8], %rd4;
	ret;

}
	// .globl	_ZN6thrust24THRUST_300001_SM_1000_NS8cuda_cub4core6detail13_kernel_agentINS1_8__reduce11ReduceAgentIPN4cuda3std3__45tupleIJdlEEESC_SB_lNS1_9__extrema9arg_max_fIdl10ComparatorEEEEJSC_SC_iSG_EEEvDpT0_
.visible .entry _ZN6thrust24THRUST_300001_SM_1000_NS8cuda_cub4core6detail13_kernel_agentINS1_8__reduce11ReduceAgentIPN4cuda3std3__45tupleIJdlEEESC_SB_lNS1_9__extrema9arg_max_fIdl10ComparatorEEEEJSC_SC_iSG_EEEvDpT0_(
	.param .u64 .ptr .align 1 _ZN6thrust24THRUST_300001_SM_1000_NS8cuda_cub4core6detail13_kernel_agentINS1_8__reduce11ReduceAgentIPN4cuda3std3__45tupleIJdlEEESC_SB_lNS1_9__extrema9arg_max_fIdl10ComparatorEEEEJSC_SC_iSG_EEEvDpT0__param_0,
	.param .u64 .ptr .align 1 _ZN6thrust24THRUST_300001_SM_1000_NS8cuda_cub4core6detail13_kernel_agentINS1_8__reduce11ReduceAgentIPN4cuda3std3__45tupleIJdlEEESC_SB_lNS1_9__extrema9arg_max_fIdl10ComparatorEEEEJSC_SC_iSG_EEEvDpT0__param_1,
	.param .u32 _ZN6thrust24THRUST_300001_SM_1000_NS8cuda_cub4core6detail13_kernel_agentINS1_8__reduce11ReduceAgentIPN4cuda3std3__45tupleIJdlEEESC_SB_lNS1_9__extrema9arg_max_fIdl10ComparatorEEEEJSC_SC_iSG_EEEvDpT0__param_2,
	.param .align 1 .b8 _ZN6thrust24THRUST_300001_SM_1000_NS8cuda_cub4core6detail13_kernel_agentINS1_8__reduce11ReduceAgentIPN4cuda3std3__45tupleIJdlEEESC_SB_lNS1_9__extrema9arg_max_fIdl10ComparatorEEEEJSC_SC_iSG_EEEvDpT0__param_3[1]
)
.maxntid 256
{
	.reg .pred 	%p<264>;
	.reg .b32 	%r<374>;
	.reg .b64 	%rd<508>;
	.reg .b64 	%fd<293>;

	ld.param.u64 	%rd237, [_ZN6thrust24THRUST_300001_SM_1000_NS8cuda_cub4core6detail13_kernel_agentINS1_8__reduce11ReduceAgentIPN4cuda3std3__45tupleIJdlEEESC_SB_lNS1_9__extrema9arg_max_fIdl10ComparatorEEEEJSC_SC_iSG_EEEvDpT0__param_0];
	ld.param.u32 	%r29, [_ZN6thrust24THRUST_300001_SM_1000_NS8cuda_cub4core6detail13_kernel_agentINS1_8__reduce11ReduceAgentIPN4cuda3std3__45tupleIJdlEEESC_SB_lNS1_9__extrema9arg_max_fIdl10ComparatorEEEEJSC_SC_iSG_EEEvDpT0__param_2];
	cvt.s64.s32 	%rd1, %r29;
	setp.eq.s32 	%p1, %r29, 0;
	@%p1 bra 	$L__BB11_234;
	setp.gt.s32 	%p2, %r29, 1279;
	@%p2 bra 	$L__BB11_121;
	mov.u32 	%r1, %tid.x;
	setp.ge.s32 	%p147, %r1, %r29;
	mov.f64 	%fd224, 0d0000000000000000;
	mov.b64 	%rd431, 0;
	mov.u32 	%r368, %r1;
	@%p147 bra 	$L__BB11_4;
	mul.wide.u32 	%rd375, %r1, 16;
	add.s64 	%rd372, %rd237, %rd375;
	// begin inline asm
	ld.global.nc.u64 %rd371, [%rd372];
	// end inline asm
	add.s64 	%rd374, %rd372, 8;
	// begin inline asm
	ld.global.nc.u64 %rd431, [%rd374];
	// end inline asm
	mov.b64 	%fd224, %rd371;
	add.s32 	%r368, %r1, 256;
$L__BB11_4:
	setp.ge.s32 	%p148, %r368, %r29;
	@%p148 bra 	$L__BB11_25;
	not.b32 	%r141, %r368;
	add.s32 	%r4, %r29, %r141;
	and.b32  	%r142, %r4, 768;
	setp.eq.s32 	%p149, %r142, 768;
	@%p149 bra 	$L__BB11_11;
	mul.wide.u32 	%rd377, %r368, 16;
	add.s64 	%rd422, %rd237, %rd377;
	shr.u32 	%r143, %r4, 8;
	add.s32 	%r144, %r143, 1;
	and.b32  	%r145, %r144, 3;
	neg.s32 	%r366, %r145;
$L__BB11_7:
	.pragma "nounroll";
	mov.u64 	%rd6, %rd431;
	mov.f64 	%fd3, %fd224;
	// begin inline asm
	ld.global.nc.u64 %rd378, [%rd422];
	// end inline asm
	add.s64 	%rd381, %rd422, 8;
	// begin inline asm
	ld.global.nc.u64 %rd380, [%rd381];
	// end inline asm
	mov.b64 	%fd4, %rd378;
	setp.lt.f64 	%p150, %fd3, %fd4;
	mov.u64 	%rd431, %rd380;
	mov.f64 	%fd224, %fd4;
	@%p150 bra 	$L__BB11_10;
	setp.gt.f64 	%p151, %fd3, %fd4;
	mov.u64 	%rd431, %rd6;
	mov.f64 	%fd224, %fd3;
	@%p151 bra 	$L__BB11_10;
	setp.lt.s64 	%p152, %rd6, %rd380;
	min.s64 	%rd431, %rd6, %rd380;
	selp.f64 	%fd224, %fd3, %fd4, %p152;
$L__BB11_10:
	add.s32 	%r368, %r368, 256;
	add.s64 	%rd422, %rd422, 4096;
	add.s32 	%r366, %r366, 1;
	setp.ne.s32 	%p153, %r366, 0;
	@%p153 bra 	$L__BB11_7;
$L__BB11_11:
	setp.lt.u32 	%p154, %r4, 768;
	@%p154 bra 	$L__BB11_25;
$L__BB11_12:
	mul.wide.s32 	%rd386, %r368, 16;
	add.s64 	%rd383, %rd237, %rd386;
	// begin inline asm
	ld.global.nc.u64 %rd382, [%rd383];
	// end inline asm
	add.s64 	%rd385, %rd383, 8;
	// begin inline asm
	ld.global.nc.u64 %rd384, [%rd385];
	// end inline asm
	mov.b64 	%fd10, %rd382;
	setp.lt.f64 	%p155, %fd224, %fd10;
	mov.u64 	%rd428, %rd384;
	mov.f64 	%fd221, %fd10;
	@%p155 bra 	$L__BB11_15;
	setp.gt.f64 	%p156, %fd224, %fd10;
	mov.u64 	%rd428, %rd431;
	mov.f64 	%fd221, %fd224;
	@%p156 bra 	$L__BB11_15;
	setp.lt.s64 	%p157, %rd431, %rd384;
	min.s64 	%rd428, %rd431, %rd384;
	selp.f64 	%fd221, %fd224, %fd10, %p157;
$L__BB11_15:
	add.s64 	%rd388, %rd383, 4096;
	// begin inline asm
	ld.global.nc.u64 %rd387, [%rd388];
	// end inline asm
	add.s64 	%rd390, %rd383, 4104;
	// begin inline asm
	ld.global.nc.u64 %rd389, [%rd390];
	// end inline asm
	mov.b64 	%fd13, %rd387;
	setp.lt.f64 	%p158, %fd221, %fd13;
	mov.u64 	%rd429, %rd389;
	mov.f64 	%fd222, %fd13;
	@%p158 bra 	$L__BB11_18;
	setp.gt.f64 	%p159, %fd221, %fd13;
	mov.u64 	%rd429, %rd428;
	mov.f64 	%fd222, %fd221;
	@%p159 bra 	$L__BB11_18;
	setp.lt.s64 	%p160, %rd428, %rd389;
	min.s64 	%rd429, %rd428, %rd389;
	selp.f64 	%fd222, %fd221, %fd13, %p160;
$L__BB11_18:
	add.s64 	%rd392, %rd383, 8192;
	// begin inline asm
	ld.global.nc.u64 %rd391, [%rd392];
	// end inline asm
	add.s64 	%rd394, %rd383, 8200;
	// begin inline asm
	ld.global.nc.u64 %rd393, [%rd394];
	// end inline asm
	mov.b64 	%fd16, %rd391;
	setp.lt.f64 	%p161, %fd222, %fd16;
	mov.u64 	%rd430, %rd393;
	mov.f64 	%fd223, %fd16;
	@%p161 bra 	$L__BB11_21;
	setp.gt.f64 	%p162, %fd222, %fd16;
	mov.u64 	%rd430, %rd429;
	mov.f64 	%fd223, %fd222;
	@%p162 bra 	$L__BB11_21;
	setp.lt.s64 	%p163, %rd429, %rd393;
	min.s64 	%rd430, %rd429, %rd393;
	selp.f64 	%fd223, %fd222, %fd16, %p163;
$L__BB11_21:
	add.s64 	%rd396, %rd383, 12288;
	// begin inline asm
	ld.global.nc.u64 %rd395, [%rd396];
	// end inline asm
	add.s64 	%rd398, %rd383, 12296;
	// begin inline asm
	ld.global.nc.u64 %rd397, [%rd398];
	// end inline asm
	mov.b64 	%fd19, %rd395;
	setp.lt.f64 	%p164, %fd223, %fd19;
	mov.u64 	%rd431, %rd397;
	mov.f64 	%fd224, %fd19;
	@%p164 bra 	$L__BB11_24;
	setp.gt.f64 	%p165, %fd223, %fd19;
	mov.u64 	%rd431, %rd430;
	mov.f64 	%fd224, %fd223;
	@%p165 bra 	$L__BB11_24;
	setp.lt.s64 	%p166, %rd430, %rd397;
	min.s64 	%rd431, %rd430, %rd397;
	selp.f64 	%fd224, %fd223, %fd19, %p166;
$L__BB11_24:
	add.s32 	%r368, %r368, 1024;
	setp.lt.s32 	%p167, %r368, %r29;
	@%p167 bra 	$L__BB11_12;
$L__BB11_25:
	setp.lt.s32 	%p168, %r29, 256;
	@%p168 bra 	$L__BB11_70;
	// begin inline asm
	mov.u32 %r259, %laneid;
	// end inline asm
	mov.b64 	%rd409, %fd224;
	mov.b64 	{%r261, %r266}, %rd409;
	mov.b32 	%r277, 1;
	mov.b32 	%r278, 31;
	mov.b32 	%r279, -1;
	// begin inline asm
	shfl.sync.down.b32 %r260, %r261, %r277, %r278, %r279;
	// end inline asm
	// begin inline asm
	shfl.sync.down.b32 %r265, %r266, %r277, %r278, %r279;
	// end inline asm
	mov.b64 	%rd410, {%r260, %r265};
	mov.b64 	%fd23, %rd410;
	mov.b64 	{%r271, %r276}, %rd431;
	// begin inline asm
	shfl.sync.down.b32 %r270, %r271, %r277, %r278, %r279;
	// end inline asm
	// begin inline asm
	shfl.sync.down.b32 %r275, %r276, %r277, %r278, %r279;
	// end inline asm
	mov.b64 	%rd28, {%r270, %r275};
	setp.gt.s32 	%p220, %r259, 30;
	mov.u64 	%rd433, %rd431;
	mov.f64 	%fd226, %fd224;
	@%p220 bra 	$L__BB11_30;
	setp.lt.f64 	%p221, %fd224, %fd23;
	mov.u64 	%rd433, %rd28;
	mov.f64 	%fd226, %fd23;
	@%p221 bra 	$L__BB11_30;
	setp.gt.f64 	%p222, %fd224, %fd23;
	mov.u64 	%rd433, %rd431;
	mov.f64 	%fd226, %fd224;
	@%p222 bra 	$L__BB11_30;
	setp.lt.s64 	%p223, %rd431, %rd28;
	min.s64 	%rd433, %rd431, %rd28;
	selp.f64 	%fd226, %fd224, %fd23, %p223;
$L__BB11_30:
	mov.b64 	%rd411, %fd226;
	mov.b64 	{%r281, %r286}, %rd411;
	mov.b32 	%r297, 2;
	mov.b32 	%r298, 31;
	mov.b32 	%r299, -1;
	// begin inline asm
	shfl.sync.down.b32 %r280, %r281, %r297, %r298, %r299;
	// end inline asm
	// begin inline asm
	shfl.sync.down.b32 %r285, %r286, %r297, %r298, %r299;
	// end inline asm
	mov.b64 	%rd412, {%r280, %r285};
	mov.b64 	%fd26, %rd412;
	mov.b64 	{%r291, %r296}, %rd433;
	// begin inline asm
	shfl.sync.down.b32 %r290, %r291, %r297, %r298, %r299;
	// end inline asm
	// begin inline asm
	shfl.sync.down.b32 %r295, %r296, %r297, %r298, %r299;
	// end inline asm
	mov.b64 	%rd31, {%r290, %r295};
	setp.gt.s32 	%p224, %r259, 29;
	mov.u64 	%rd434, %rd433;
	mov.f64 	%fd227, %fd226;
	@%p224 bra 	$L__BB11_34;
	setp.lt.f64 	%p225, %fd226, %fd26;
	mov.u64 	%rd434, %rd31;
	mov.f64 	%fd227, %fd26;
	@%p225 bra 	$L__BB11_34;
	setp.gt.f64 	%p226, %fd226, %fd26;
	mov.u64 	%rd434, %rd433;
	mov.f64 	%fd227, %fd226;
	@%p226 bra 	$L__BB11_34;
	setp.lt.s64 	%p227, %rd433, %rd31;
	min.s64 	%rd434, %rd433, %rd31;
	selp.f64 	%fd227, %fd226, %fd26, %p227;
$L__BB11_34:
	mov.b64 	%rd413, %fd227;
	mov.b64 	{%r301, %r306}, %rd413;
	mov.b32 	%r317, 4;
	mov.b32 	%r318, 31;
	mov.b32 	%r319, -1;
	// begin inline asm
	shfl.sync.down.b32 %r300, %r301, %r317, %r318, %r319;
	// end inline asm
	// begin inline asm
	shfl.sync.down.b32 %r305, %r306, %r317, %r318, %r319;
	// end inline asm
	mov.b64 	%rd414, {%r300, %r305};
	mov.b64 	%fd29, %rd414;
	mov.b64 	{%r311, %r316}, %rd434;
	// begin inline asm
	shfl.sync.down.b32 %r310, %r311, %r317, %r318, %r319;
	// end inline asm
	// begin inline asm
	shfl.sync.down.b32 %r315, %r316, %r317, %r318, %r319;
	// end inline asm
	mov.b64 	%rd34, {%r310, %r315};
	setp.gt.s32 	%p228, %r259, 27;
	mov.u64 	%rd435, %rd434;
	mov.f64 	%fd228, %fd227;
	@%p228 bra 	$L__BB11_38;
	setp.lt.f64 	%p229, %fd227, %fd29;
	mov.u64 	%rd435, %rd34;
	mov.f64 	%fd228, %fd29;
	@%p229 bra 	$L__BB11_38;
	setp.gt.f64 	%p230, %fd227, %fd29;
	mov.u64 	%rd435, %rd434;
	mov.f64 	%fd228, %fd227;
	@%p230 bra 	$L__BB11_38;
	setp.lt.s64 	%p231, %rd434, %rd34;
	min.s64 	%rd435, %rd434, %rd34;
	selp.f64 	%fd228, %fd227, %fd29, %p231;
$L__BB11_38:
	mov.b64 	%rd415, %fd228;
	mov.b64 	{%r321, %r326}, %rd415;
	mov.b32 	%r337, 8;
	mov.b32 	%r338, 31;
	mov.b32 	%r339, -1;
	// begin inline asm
	shfl.sync.down.b32 %r320, %r321, %r337, %r338, %r339;
	// end inline asm
	// begin inline asm
	shfl.sync.down.b32 %r325, %r326, %r337, %r338, %r339;
	// end inline asm
	mov.b64 	%rd416, {%r320, %r325};
	mov.b64 	%fd32, %rd416;
	mov.b64 	{%r331, %r336}, %rd435;
	// begin inline asm
	shfl.sync.down.b32 %r330, %r331, %r337, %r338, %r339;
	// end inline asm
	// begin inline asm
	shfl.sync.down.b32 %r335, %r336, %r337, %r338, %r339;
	// end inline asm
	mov.b64 	%rd37, {%r330, %r335};
	setp.gt.s32 	%p232, %r259, 23;
	mov.u64 	%rd436, %rd435;
	mov.f64 	%fd229, %fd228;
	@%p232 bra 	$L__BB11_42;
	setp.lt.f64 	%p233, %fd228, %fd32;
	mov.u64 	%rd436, %rd37;
	mov.f64 	%fd229, %fd32;
	@%p233 bra 	$L__BB11_42;
	setp.gt.f64 	%p234, %fd228, %fd32;
	mov.u64 	%rd436, %rd435;
	mov.f64 	%fd229, %fd228;
	@%p234 bra 	$L__BB11_42;
	setp.lt.s64 	%p235, %rd435, %rd37;
	min.s64 	%rd436, %rd435, %rd37;
	selp.f64 	%fd229, %fd228, %fd32, %p235;
$L__BB11_42:
	mov.b64 	%rd417, %fd229;
	mov.b64 	{%r341, %r346}, %rd417;
	mov.b32 	%r357, 16;
	mov.b32 	%r358, 31;
	mov.b32 	%r359, -1;
	// begin inline asm
	shfl.sync.down.b32 %r340, %r341, %r357, %r358, %r359;
	// end inline asm
	// begin inline asm
	shfl.sync.down.b32 %r345, %r346, %r357, %r358, %r359;
	// end inline asm
	mov.b64 	%rd418, {%r340, %r345};
	mov.b64 	%fd35, %rd418;
	mov.b64 	{%r351, %r356}, %rd436;
	// begin inline asm
	shfl.sync.down.b32 %r350, %r351, %r357, %r358, %r359;
	// end inline asm
	// begin inline asm
	shfl.sync.down.b32 %r355, %r356, %r357, %r358, %r359;
	// end inline asm
	mov.b64 	%rd40, {%r350, %r355};
	setp.gt.s32 	%p236, %r259, 15;
	mov.u64 	%rd507, %rd436;
	mov.f64 	%fd292, %fd229;
	@%p236 bra 	$L__BB11_46;
	setp.lt.f64 	%p237, %fd229, %fd35;
	mov.u64 	%rd507, %rd40;
	mov.f64 	%fd292, %fd35;
	@%p237 bra 	$L__BB11_46;
	setp.gt.f64 	%p238, %fd229, %fd35;
	mov.u64 	%rd507, %rd436;
	mov.f64 	%fd292, %fd229;
	@%p238 bra 	$L__BB11_46;
	setp.lt.s64 	%p239, %rd436, %rd40;
	min.s64 	%rd507, %rd436, %rd40;
	selp.f64 	%fd292, %fd229, %fd35, %p239;
$L__BB11_46:
	setp.ne.s32 	%p240, %r259, 0;
	@%p240 bra 	$L__BB11_48;
	shr.u32 	%r360, %r1, 1;
	and.b32  	%r361, %r360, 496;
	mov.u32 	%r362, _ZN6thrust24THRUST_300001_SM_1000_NS8cuda_cub4core6detail5shmemE;
	add.s32 	%r363, %r362, %r361;
	st.shared.f64 	[%r363+8], %fd292;
	st.shared.u64 	[%r363+16], %rd507;
$L__BB11_48:
	bar.sync 	0;
	setp.ne.s32 	%p241, %r1, 0;
	@%p241 bra 	$L__BB11_232;
	ld.shared.f64 	%fd38, [_ZN6thrust24THRUST_300001_SM_1000_NS8cuda_cub4core6detail5shmemE+24];
	ld.shared.u64 	%rd43, [_ZN6thrust24THRUST_300001_SM_1000_NS8cuda_cub4core6detail5shmemE+32];
	setp.lt.f64 	%p242, %fd292, %fd38;
	mov.u64 	%rd438, %rd43;
	mov.f64 	%fd231, %fd38;
	@%p242 bra 	$L__BB11_52;
	setp.lt.f64 	%p243, %fd38, %fd292;
	mov.u64 	%rd438, %rd507;
	mov.f64 	%fd231, %fd292;
	@%p243 bra 	$L__BB11_52;
	setp.lt.s64 	%p244, %rd507, %rd43;
	min.s64 	%rd438, %rd507, %rd43;
	selp.f64 	%fd231, %fd292, %fd38, %p244;
$L__BB11_52:
	ld.shared.f64 	%fd41, [_ZN6thrust24THRUST_300001_SM_1000_NS8cuda_cub4core6detail5shmemE+40];
	ld.shared.u64 	%rd46, [_ZN6thrust24THRUST_300001_SM_1000_NS8cuda_cub4core6detail5shmemE+48];
	setp.lt.f64 	%p245, %fd231, %fd41;
	mov.u64 	%rd439, %rd46;
	mov.f64 	%fd232, %fd41;
	@%p245 bra 	$L__BB11_55;
	setp.lt.f64 	%p246, %fd41, %fd231;
	mov.u64 	%rd439, %rd438;
	mov.f64 	%fd232, %fd231;
	@%p246 bra 	$L__BB11_55;
	setp.lt.s64 	%p247, %rd438, %rd46;
	min.s64 	%rd439, %rd438, %rd46;
	selp.f64 	%fd232, %fd231, %fd41, %p247;
$L__BB11_55:
	ld.shared.f64 	%fd44, [_ZN6thrust24THRUST_300001_SM_1000_NS8cuda_cub4core6detail5shmemE+56];
	ld.shared.u64 	%rd49, [_ZN6thrust24THRUST_300001_SM_1000_NS8cuda_cub4core6detail5shmemE+64];
	setp.lt.f64 	%p248, %fd232, %fd44;
	mov.u64 	%rd440, %rd49;
	mov.f64 	%fd233, %fd44;
	@%p248 bra 	$L__BB11_58;
	setp.lt.f64 	%p249, %fd44, %fd232;
	mov.u64 	%rd440, %rd439;
	mov.f64 	%fd233, %fd232;
	@%p249 bra 	$L__BB11_58;
	setp.lt.s64 	%p250, %rd439, %rd49;
	min.s64 	%rd440, %rd439, %rd49;
	selp.f64 	%fd233, %fd232, %fd44, %p250;
$L__BB11_58:
	ld.shared.f64 	%fd47, [_ZN6thrust24THRUST_300001_SM_1000_NS8cuda_cub4core6detail5shmemE+72];
	ld.shared.u64 	%rd52, [_ZN6thrust24THRUST_300001_SM_1000_NS8cuda_cub4core6detail5shmemE+80];
	setp.lt.f64 	%p251, %fd233, %fd47;
	mov.u64 	%rd441, %rd52;
	mov.f64 	%fd234, %fd47;
	@%p251 bra 	$L__BB11_61;
	setp.lt.f64 	%p252, %fd47, %fd233;
	mov.u64 	%rd441, %rd440;
	mov.f64 	%fd234, %fd233;
	@%p252 bra 	$L__BB11_61;
	setp.lt.s64 	%p253, %rd440, %rd52;
	min.s64 	%rd441, %rd440, %rd52;
	selp.f64 	%fd234, %fd233, %fd47, %p253;
$L__BB11_61:
	ld.shared.f64 	%fd50, [_ZN6thrust24THRUST_300001_SM_1000_NS8cuda_cub4core6detail5shmemE+88];
	ld.shared.u64 	%rd55, [_ZN6thrust24THRUST_300001_SM_1000_NS8cuda_cub4core6detail5shmemE+96];
	setp.lt.f64 	%p254, %fd234, %fd50;
	mov.u64 	%rd442, %rd55;
	mov.f64 	%fd235, %fd50;
	@%p254 bra 	$L__BB11_64;
	setp.lt.f64 	%p255, %fd50, %fd234;
	mov.u64 	%rd442, %rd441;
	mov.f64 	%fd235, %fd234;
	@%p255 bra 	$L__BB11_64;
	setp.lt.s64 	%p256, %rd441, %rd55;
	min.s64 	%rd442, %rd441, %rd55;
	selp.f64 	%fd235, %fd234, %fd50, %p256;
$L__BB11_64:
	ld.shared.f64 	%fd53, [_ZN6thrust24THRUST_300001_SM_1000_NS8cuda_cub4core6detail5shmemE+104];
	ld.shared.u64 	%rd58, [_ZN6thrust24THRUST_300001_SM_1000_NS8cuda_cub4core6detail5shmemE+112];
	setp.lt.f64 	%p257, %fd235, %fd53;
	mov.u64 	%rd443, %rd58;
	mov.f64 	%fd236, %fd53;
	@%p257 bra 	$L__BB11_67;
	setp.lt.f64 	%p258, %fd53, %fd235;
	mov.u64 	%rd443, %rd442;
	mov.f64 	%fd236, %fd235;
	@%p258 bra 	$L__BB11_67;
	setp.lt.s64 	%p259, %rd442, %rd58;
	min.s64 	%rd443, %rd442, %rd58;
	selp.f64 	%fd236, %fd235, %fd53, %p259;
$L__BB11_67:
	ld.shared.f64 	%fd56, [_ZN6thrust24THRUST_300001_SM_1000_NS8cuda_cub4core6detail5shmemE+120];
	ld.shared.u64 	%rd61, [_ZN6thrust24THRUST_300001_SM_1000_NS8cuda_cub4core6detail5shmemE+128];
	setp.lt.f64 	%p260, %fd236, %fd56;
	mov.u64 	%rd507, %rd61;
	mov.f64 	%fd292, %fd56;
	@%p260 bra 	$L__BB11_232;
	setp.lt.f64 	%p261, %fd56, %fd236;
	mov.u64 	%rd507, %rd443;
	mov.f64 	%fd292, %fd236;
	@%p261 bra 	$L__BB11_232;
	setp.lt.s64 	%p262, %rd443, %rd61;
	min.s64 	%rd507, %rd443, %rd61;
	selp.f64 	%fd292, %fd236, %fd56, %p262;
	bra.uni 	$L__BB11_232;
$L__BB11_70:
	// begin inline asm
	mov.u32 %r146, %laneid;
	// end inline asm
	and.b32  	%r167, %r1, 992;
	add.s32 	%r168, %r167, 32;
	setp.gt.s32 	%p169, %r168, %r29;
	not.b32 	%r169, %r167;
	add.s32 	%r170, %r29, %r169;
	selp.b32 	%r165, %r170, 31, %p169;
	mov.b64 	%rd399, %fd224;
	mov.b64 	{%r148, %r153}, %rd399;
	mov.b32 	%r164, 1;
	mov.b32 	%r166, -1;
	// begin inline asm
	shfl.sync.down.b32 %r147, %r148, %r164, %r165, %r166;
	// end inline asm
	// begin inline asm
	shfl.sync.down.b32 %r152, %r153, %r164, %r165, %r166;
	// end inline asm
	mov.b64 	%rd400, {%r147, %r152};
	mov.b64 	%fd58, %rd400;
	mov.b64 	{%r158, %r163}, %rd431;
	// begin inline asm
	shfl.sync.down.b32 %r157, %r158, %r164, %r165, %r166;
	// end inline asm
	// begin inline asm
	shfl.sync.down.b32 %r162, %r163, %r164, %r165, %r166;
	// end inline asm
	mov.b64 	%rd63, {%r157, %r162};
	setp.ge.s32 	%p170, %r146, %r165;
	mov.u64 	%rd444, %rd431;
	mov.f64 	%fd237, %fd224;
	@%p170 bra 	$L__BB11_74;
	setp.lt.f64 	%p171, %fd224, %fd58;
	mov.u64 	%rd444, %rd63;
	mov.f64 	%fd237, %fd58;
	@%p171 bra 	$L__BB11_74;
	setp.gt.f64 	%p172, %fd224, %fd58;
	mov.u64 	%rd444, %rd431;
	mov.f64 	%fd237, %fd224;
	@%p172 bra 	$L__BB11_74;
	setp.lt.s64 	%p173, %rd431, %rd63;
	min.s64 	%rd444, %rd431, %rd63;
	selp.f64 	%fd237, %fd224, %fd58, %p173;
$L__BB11_74:
	mov.b64 	%rd401, %fd237;
	mov.b64 	{%r172, %r177}, %rd401;
	mov.b32 	%r188, 2;
	mov.b32 	%r190, -1;
	// begin inline asm
	shfl.sync.down.b32 %r171, %r172, %r188, %r165, %r190;
	// end inline asm
	// begin inline asm
	shfl.sync.down.b32 %r176, %r177, %r188, %r165, %r190;
	// end inline asm
	mov.b64 	%rd402, {%r171, %r176};
	mov.b64 	%fd61, %rd402;
	mov.b64 	{%r182, %r187}, %rd444;
	// begin inline asm
	shfl.sync.down.b32 %r181, %r182, %r188, %r165, %r190;
	// end inline asm
	// begin inline asm
	shfl.sync.down.b32 %r186, %r187, %r188, %r165, %r190;
	// end inline asm
	mov.b64 	%rd66, {%r181, %r186};
	add.s32 	%r191, %r146, 2;
	setp.gt.s32 	%p174, %r191, %r165;
	mov.u64 	%rd445, %rd444;
	mov.f64 	%fd238, %fd237;
	@%p174 bra 	$L__BB11_78;
	setp.lt.f64 	%p175, %fd237, %fd61;
	mov.u64 	%rd445, %rd66;
	mov.f64 	%fd238, %fd61;
	@%p175 bra 	$L__BB11_78;
	setp.gt.f64 	%p176, %fd237, %fd61;
	mov.u64 	%rd445, %rd444;
	mov.f64 	%fd238, %fd237;
	@%p176 bra 	$L__BB11_78;
	setp.lt.s64 	%p177, %rd444, %rd66;
	min.s64 	%rd445, %rd444, %rd66;
	selp.f64 	%fd238, %fd237, %fd61, %p177;
$L__BB11_78:
	mov.b64 	%rd403, %fd238;
	mov.b64 	{%r193, %r198}, %rd403;
	mov.b32 	%r209, 4;
	mov.b32 	%r211, -1;
	// begin inline asm
	shfl.sync.down.b32 %r192, %r193, %r209, %r165, %r211;
	// end inline asm
	// begin inline asm
	shfl.sync.down.b32 %r197, %r198, %r209, %r165, %r211;
	// end inline asm
	mov.b64 	%rd404, {%r192, %r197};
	mov.b64 	%fd64, %rd404;
	mov.b64 	{%r203, %r208}, %rd445;
	// begin inline asm
	shfl.sync.down.b32 %r202, %r203, %r209, %r165, %r211;
	// end inline asm
	// begin inline asm
	shfl.sync.down.b32 %r207, %r208, %r209, %r165, %r211;
	// end inline asm
	mov.b64 	%rd69, {%r202, %r207};
	add.s32 	%r212, %r146, 4;
	setp.gt.s32 	%p178, %r212, %r165;
	mov.u64 	%rd446, %rd445;
	mov.f64 	%fd239, %fd238;
	@%p178 bra 	$L__BB11_82;
	setp.lt.f64 	%p179, %fd238, %fd64;
	mov.u64 	%rd446, %rd69;
	mov.f64 	%fd239, %fd64;
	@%p179 bra 	$L__BB11_82;
	setp.gt.f64 	%p180, %fd238, %fd64;
	mov.u64 	%rd446, %rd445;
	mov.f64 	%fd239, %fd238;
	@%p180 bra 	$L__BB11_82;
	setp.lt.s64 	%p181, %rd445, %rd69;
	min.s64 	%rd446, %rd445, %rd69;
	selp.f64 	%fd239, %fd238, %fd64, %p181;
$L__BB11_82:
	mov.b64 	%rd405, %fd239;
	mov.b64 	{%r214, %r219}, %rd405;
	mov.b32 	%r230, 8;
	mov.b32 	%r232, -1;
	// begin inline asm
	shfl.sync.down.b32 %r213, %r214, %r230, %r165, %r232;
	// end inline asm
	// begin inline asm
	shfl.sync.down.b32 %r218, %r219, %r230, %r165, %r232;
	// end inline asm
	mov.b64 	%rd406, {%r213, %r218};
	mov.b64 	%fd67, %rd406;
	mov.b64 	{%r224, %r229}, %rd446;
	// begin inline asm
	shfl.sync.down.b32 %r223, %r224, %r230, %r165, %r232;
	// end inline asm
	// begin inline asm
	shfl.sync.down.b32 %r228, %r229, %r230, %r165, %r232;
	// end inline asm
	mov.b64 	%rd72, {%r223, %r228};
	add.s32 	%r233, %r146, 8;
	setp.gt.s32 	%p182, %r233, %r165;
	mov.u64 	%rd447, %rd446;
	mov.f64 	%fd240, %fd239;
	@%p182 bra 	$L__BB11_86;
	setp.lt.f64 	%p183, %fd239, %fd67;
	mov.u64 	%rd447, %rd72;
	mov.f64 	%fd240, %fd67;
	@%p183 bra 	$L__BB11_86;
	setp.gt.f64 	%p184, %fd239, %fd67;
	mov.u64 	%rd447, %rd446;
	mov.f64 	%fd240, %fd239;
	@%p184 bra 	$L__BB11_86;
	setp.lt.s64 	%p185, %rd446, %rd72;
	min.s64 	%rd447, %rd446, %rd72;
	selp.f64 	%fd240, %fd239, %fd67, %p185;
$L__BB11_86:
	mov.b64 	%rd407, %fd240;
	mov.b64 	{%r235, %r240}, %rd407;
	mov.b32 	%r251, 16;
	mov.b32 	%r253, -1;
	// begin inline asm
	shfl.sync.down.b32 %r234, %r235, %r251, %r165, %r253;
	// end inline asm
	// begin inline asm
	shfl.sync.down.b32 %r239, %r240, %r251, %r165, %r253;
	// end inline asm
	mov.b64 	%rd408, {%r234, %r239};
	mov.b64 	%fd70, %rd408;
	mov.b64 	{%r245, %r250}, %rd447;
	// begin inline asm
	shfl.sync.down.b32 %r244, %r245, %r251, %r165, %r253;
	// end inline asm
	// begin inline asm
	shfl.sync.down.b32 %r249, %r250, %r251, %r165, %r253;
	// end inline asm
	mov.b64 	%rd75, {%r244, %r249};
	add.s32 	%r254, %r146, 16;
	setp.gt.s32 	%p186, %r254, %r165;
	mov.u64 	%rd507, %rd447;
	mov.f64 	%fd292, %fd240;
	@%p186 bra 	$L__BB11_90;
	setp.lt.f64 	%p187, %fd240, %fd70;
	mov.u64 	%rd507, %rd75;
	mov.f64 	%fd292, %fd70;
	@%p187 bra 	$L__BB11_90;
	setp.gt.f64 	%p188, %fd240, %fd70;
	mov.u64 	%rd507, %rd447;
	mov.f64 	%fd292, %fd240;
	@%p188 bra 	$L__BB11_90;
	setp.lt.s64 	%p189, %rd447, %rd75;
	min.s64 	%rd507, %rd447, %rd75;
	selp.f64 	%fd292, %fd240, %fd70, %p189;
$L__BB11_90:
	setp.ne.s32 	%p190, %r146, 0;
	@%p190 bra 	$L__BB11_92;
	shr.u32 	%r255, %r1, 1;
	and.b32  	%r256, %r255, 496;
	mov.u32 	%r257, _ZN6thrust24THRUST_300001_SM_1000_NS8cuda_cub4core6detail5shmemE;
	add.s32 	%r258, %r257, %r256;
	st.shared.f64 	[%r258+8], %fd292;
	st.shared.u64 	[%r258+16], %rd507;
$L__BB11_92:
	bar.sync 	0;
	setp.ne.s32 	%p191, %r1, 0;
	@%p191 bra 	$L__BB11_232;
	setp.lt.s32 	%p192, %r29, 33;
	mov.f64 	%fd242, %fd292;
	mov.u64 	%rd449, %rd507;
	@%p192 bra 	$L__BB11_97;
	ld.shared.f64 	%fd73, [_ZN6thrust24THRUST_300001_SM_1000_NS8cuda_cub4core6detail5shmemE+24];
	ld.shared.u64 	%rd78, [_ZN6thrust24THRUST_300001_SM_1000_NS8cuda_cub4core6detail5shmemE+32];
	setp.lt.f64 	%p193, %fd292, %fd73;
	mov.f64 	%fd242, %fd73;
	mov.u64 	%rd449, %rd78;
	@%p193 bra 	$L__BB11_97;
	setp.lt.f64 	%p194, %fd73, %fd292;
	mov.f64 	%fd242, %fd292;
	mov.u64 	%rd449, %rd507;
	@%p194 bra 	$L__BB11_97;
	setp.lt.s64 	%p195, %rd507, %rd78;
	min.s64 	%rd449, %rd507, %rd78;
	selp.f64 	%fd242, %fd292, %fd73, %p195;
$L__BB11_97:
	setp.lt.s32 	%p196, %r29, 65;
	mov.f64 	%fd243, %fd242;
	mov.u64 	%rd450, %rd449;
	@%p196 bra 	$L__BB11_101;
	ld.shared.f64 	%fd76, [_ZN6thrust24THRUST_300001_SM_1000_NS8cuda_cub4core6detail5shmemE+40];
	ld.shared.u64 	%rd81, [_ZN6thrust24THRUST_300001_SM_1000_NS8cuda_cub4core6detail5shmemE+48];
	setp.lt.f64 	%p197, %fd242, %fd76;
	mov.f64 	%fd243, %fd76;
	mov.u64 	%rd450, %rd81;
	@%p197 bra 	$L__BB11_101;
	setp.lt.f64 	%p198, %fd76, %fd242;
	mov.f64 	%fd243, %fd242;
	mov.u64 	%rd450, %rd449;
	@%p198 bra 	$L__BB11_101;
	setp.lt.s64 	%p199, %rd449, %rd81;
	min.s64 	%rd450, %rd449, %rd81;
	selp.f64 	%fd243, %fd242, %fd76, %p199;
$L__BB11_101:
	setp.lt.s32 	%p200, %r29, 97;
	mov.f64 	%fd244, %fd243;
	mov.u64 	%rd451, %rd450;
	@%p200 bra 	$L__BB11_105;
	ld.shared.f64 	%fd79, [_ZN6thrust24THRUST_300001_SM_1000_NS8cuda_cub4core6detail5shmemE+56];
	ld.shared.u64 	%rd84, [_ZN6thrust24THRUST_300001_SM_1000_NS8cuda_cub4core6detail5shmemE+64];
	setp.lt.f64 	%p201, %fd243, %fd79;
	mov.f64 	%fd244, %fd79;
	mov.u64 	%rd451, %rd84;
	@%p201 bra 	$L__BB11_105;
	setp.lt.f64 	%p202, %fd79, %fd243;
	mov.f64 	%fd244, %fd243;
	mov.u64 	%rd451, %rd450;
	@%p202 bra 	$L__BB11_105;
	setp.lt.s64 	%p203, %rd450, %rd84;
	min.s64 	%rd451, %rd450, %rd84;
	selp.f64 	%fd244, %fd243, %fd79, %p203;
$L__BB11_105:
	setp.lt.s32 	%p204, %r29, 129;
	mov.f64 	%fd245, %fd244;
	mov.u64 	%rd452, %rd451;
	@%p204 bra 	$L__BB11_109;
	ld.shared.f64 	%fd82, [_ZN6thrust24THRUST_300001_SM_1000_NS8cuda_cub4core6detail5shmemE+72];
	ld.shared.u64 	%rd87, [_ZN6thrust24THRUST_300001_SM_1000_NS8cuda_cub4core6detail5shmemE+80];
	setp.lt.f64 	%p205, %fd244, %fd82;
	mov.f64 	%fd245, %fd82;
	mov.u64 	%rd452, %rd87;
	@%p205 bra 	$L__BB11_109;
	setp.lt.f64 	%p206, %fd82, %fd244;
	mov.f64 	%fd245, %fd244;
	mov.u64 	%rd452, %rd451;
	@%p206 bra 	$L__BB11_109;
	setp.lt.s64 	%p207, %rd451, %rd87;
	min.s64 	%rd452, %rd451, %rd87;
	selp.f64 	%fd245, %fd244, %fd82, %p207;
$L__BB11_109:
	setp.lt.s32 	%p208, %r29, 161;
	mov.f64 	%fd246, %fd245;
	mov.u64 	%rd453, %rd452;
	@%p208 bra 	$L__BB11_113;
	ld.shared.f64 	%fd85, [_ZN6thrust24THRUST_300001_SM_1000_NS8cuda_cub4core6detail5shmemE+88];
	ld.shared.u64 	%rd90, [_ZN6thrust24THRUST_300001_SM_1000_NS8cuda_cub4core6detail5shmemE+96];
	setp.lt.f64 	%p209, %fd245, %fd85;
	mov.f64 	%fd246, %fd85;
	mov.u64 	%rd453, %rd90;
	@%p209 bra 	$L__BB11_113;
	setp.lt.f64 	%p210, %fd85, %fd245;
	mov.f64 	%fd246, %fd245;
	mov.u64 	%rd453, %rd452;
	@%p210 bra 	$L__BB11_113;
	setp.lt.s64 	%p211, %rd452, %rd90;
	min.s64 	%rd453, %rd452, %rd90;
	selp.f64 	%fd246, %fd245, %fd85, %p211;
$L__BB11_113:
	setp.lt.s32 	%p212, %r29, 193;
	mov.f64 	%fd247, %fd246;
	mov.u64 	%rd454, %rd453;
	@%p212 bra 	$L__BB11_117;
	ld.shared.f64 	%fd88, [_ZN6thrust24THRUST_300001_SM_1000_NS8cuda_cub4core6detail5shmemE+104];
	ld.shared.u64 	%rd93, [_ZN6thrust24THRUST_300001_SM_1000_NS8cuda_cub4core6detail5shmemE+112];
	setp.lt.f64 	%p213, %fd246, %fd88;
	mov.f64 	%fd247, %fd88;
	mov.u64 	%rd454, %rd93;
	@%p213 bra 	$L__BB11_117;
	setp.lt.f64 	%p214, %fd88, %fd246;
	mov.f64 	%fd247, %fd246;
	mov.u64 	%rd454, %rd453;
	@%p214 bra 	$L__BB11_117;
	setp.lt.s64 	%p215, %rd453, %rd93;
	min.s64 	%rd454, %rd453, %rd93;
	selp.f64 	%fd247, %fd246, %fd88, %p215;
$L__BB11_117:
	setp.lt.s32 	%p216, %r29, 225;
	mov.u64 	%rd507, %rd454;
	mov.f64 	%fd292, %fd247;
	@%p216 bra 	$L__BB11_232;
	ld.shared.f64 	%fd91, [_ZN6thrust24THRUST_300001_SM_1000_NS8cuda_cub4core6detail5shmemE+120];
	ld.shared.u64 	%rd96, [_ZN6thrust24THRUST_300001_SM_1000_NS8cuda_cub4core6detail5shmemE+128];
	setp.lt.f64 	%p217, %fd247, %fd91;
	mov.u64 	%rd507, %rd96;
	mov.f64 	%fd292, %fd91;
	@%p217 bra 	$L__BB11_232;
	setp.lt.f64 	%p218, %fd91, %fd247;
	mov.u64 	%rd507, %rd454;
	mov.f64 	%fd292, %fd247;
	@%p218 bra 	$L__BB11_232;
	setp.lt.s64 	%p219, %rd454, %rd96;
	min.s64 	%rd507, %rd454, %rd96;
	selp.f64 	%fd292, %fd247, %fd91, %p219;
	bra.uni 	$L__BB11_232;
$L__BB11_121:
	mov.u32 	%r16, %tid.x;
	cvt.u64.u32 	%rd98, %r16;
	mul.wide.u32 	%rd259, %r16, 16;
	add.s64 	%rd240, %rd237, %rd259;
	// begin inline asm
	ld.global.nc.u64 %rd239, [%rd240];
	// end inline asm
	add.s64 	%rd242, %rd240, 8;
	// begin inline asm
	ld.global.nc.u64 %rd241, [%rd242];
	// end inline asm
	mov.b64 	%fd93, %rd239;
	add.s64 	%rd244, %rd240, 4096;
	// begin inline asm
	ld.global.nc.u64 %rd243, [%rd244];
	// end inline asm
	add.s64 	%rd246, %rd240, 4104;
	// begin inline asm
	ld.global.nc.u64 %rd455, [%rd246];
	// end inline asm
	mov.b64 	%fd248, %rd243;
	add.s64 	%rd248, %rd240, 8192;
	// begin inline asm
	ld.global.nc.u64 %rd247, [%rd248];
	// end inline asm
	add.s64 	%rd250, %rd240, 8200;
	// begin inline asm
	ld.global.nc.u64 %rd456, [%rd250];
	// end inline asm
	mov.b64 	%fd249, %rd247;
	add.s64 	%rd252, %rd240, 12288;
	// begin inline asm
	ld.global.nc.u64 %rd251, [%rd252];
	// end inline asm
	add.s64 	%rd254, %rd240, 12296;
	// begin inline asm
	ld.global.nc.u64 %rd457, [%rd254];
	// end inline asm
	mov.b64 	%fd250, %rd251;
	add.s64 	%rd256, %rd240, 16384;
	// begin inline asm
	ld.global.nc.u64 %rd255, [%rd256];
	// end inline asm
	add.s64 	%rd258, %rd240, 16392;
	// begin inline asm
	ld.global.nc.u64 %rd494, [%rd258];
	// end inline asm
	mov.b64 	%fd279, %rd255;
	setp.lt.f64 	%p3, %fd93, %fd248;
	@%p3 bra 	$L__BB11_123;
	setp.lt.f64 	%p4, %fd248, %fd93;
	setp.lt.s64 	%p5, %rd241, %rd455;
	or.pred  	%p6, %p4, %p5;
	selp.b64 	%rd455, %rd241, %rd455, %p6;
	selp.f64 	%fd248, %fd93, %fd248, %p6;
$L__BB11_123:
	setp.lt.f64 	%p7, %fd248, %fd249;
	@%p7 bra 	$L__BB11_125;
	setp.gt.f64 	%p8, %fd248, %fd249;
	setp.lt.s64 	%p9, %rd455, %rd456;
	or.pred  	%p10, %p8, %p9;
	selp.b64 	%rd456, %rd455, %rd456, %p10;
	selp.f64 	%fd249, %fd248, %fd249, %p10;
$L__BB11_125:
	setp.lt.f64 	%p11, %fd249, %fd250;
	@%p11 bra 	$L__BB11_127;
	setp.gt.f64 	%p12, %fd249, %fd250;
	setp.lt.s64 	%p13, %rd456, %rd457;
	or.pred  	%p14, %p12, %p13;
	selp.b64 	%rd457, %rd456, %rd457, %p14;
	selp.f64 	%fd250, %fd249, %fd250, %p14;
$L__BB11_127:
	setp.lt.f64 	%p15, %fd250, %fd279;
	@%p15 bra 	$L__BB11_129;
	setp.gt.f64 	%p16, %fd250, %fd279;
	setp.lt.s64 	%p17, %rd457, %rd494;
	or.pred  	%p18, %p16, %p17;
	selp.b64 	%rd494, %rd457, %rd494, %p18;
	selp.f64 	%fd279, %fd250, %fd279, %p18;
$L__BB11_129:
	setp.lt.u32 	%p19, %r29, 2560;
	mov.b64 	%rd473, 1280;
	@%p19 bra 	$L__BB11_165;
	add.s64 	%rd263, %rd1, -2560;
	mul.hi.u64 	%rd264, %rd263, -3689348814741910323;
	shr.u64 	%rd113, %rd264, 10;
	setp.lt.u64 	%p20, %rd263, 1280;
	mov.b64 	%rd473, 1280;
	@%p20 bra 	$L__BB11_153;
	add.s64 	%rd266, %rd113, 1;
	and.b64  	%rd459, %rd266, 36028797018963966;
	shl.b64 	%rd267, %rd98, 4;
	add.s64 	%rd268, %rd267, %rd237;
	add.s64 	%rd460, %rd268, 57352;
	mov.b64 	%rd473, 1280;
$L__BB11_132:
	add.s64 	%rd270, %rd460, -36872;
	// begin inline asm
	ld.global.nc.u64 %rd269, [%rd270];
	// end inline asm
	add.s64 	%rd272, %rd460, -36864;
	// begin inline asm
	ld.global.nc.u64 %rd463, [%rd272];
	// end inline asm
	mov.b64 	%fd253, %rd269;
	add.s64 	%rd274, %rd460, -32776;
	// begin inline asm
	ld.global.nc.u64 %rd273, [%rd274];
	// end inline asm
	add.s64 	%rd276, %rd460, -32768;
	// begin inline asm
	ld.global.nc.u64 %rd464, [%rd276];
	// end inline asm
	mov.b64 	%fd254, %rd273;
	add.s64 	%rd278, %rd460, -28680;
	// begin inline asm
	ld.global.nc.u64 %rd277, [%rd278];
	// end inline asm
	add.s64 	%rd280, %rd460, -28672;
	// begin inline asm
	ld.global.nc.u64 %rd465, [%rd280];
	// end inline asm
	mov.b64 	%fd255, %rd277;
	add.s64 	%rd282, %rd460, -24584;
	// begin inline asm
	ld.global.nc.u64 %rd281, [%rd282];
	// end inline asm
	add.s64 	%rd284, %rd460, -24576;
	// begin inline asm
	ld.global.nc.u64 %rd466, [%rd284];
	// end inline asm
	mov.b64 	%fd256, %rd281;
	add.s64 	%rd286, %rd460, -20488;
	// begin inline asm
	ld.global.nc.u64 %rd285, [%rd286];
	// end inline asm
	add.s64 	%rd288, %rd460, -20480;
	// begin inline asm
	ld.global.nc.u64 %rd467, [%rd288];
	// end inline asm
	mov.b64 	%fd257, %rd285;
	setp.lt.f64 	%p21, %fd279, %fd253;
	@%p21 bra 	$L__BB11_134;
	setp.gt.f64 	%p22, %fd279, %fd253;
	setp.lt.s64 	%p23, %rd494, %rd463;
	or.pred  	%p24, %p22, %p23;
	selp.b64 	%rd463, %rd494, %rd463, %p24;
	selp.f64 	%fd253, %fd279, %fd253, %p24;
$L__BB11_134:
	setp.lt.f64 	%p25, %fd253, %fd254;
	@%p25 bra 	$L__BB11_136;
	setp.gt.f64 	%p26, %fd253, %fd254;
	setp.lt.s64 	%p27, %rd463, %rd464;
	or.pred  	%p28, %p26, %p27;
	selp.b64 	%rd464, %rd463, %rd464, %p28;
	selp.f64 	%fd254, %fd253, %fd254, %p28;
$L__BB11_136:
	setp.lt.f64 	%p29, %fd254, %fd255;
	@%p29 bra 	$L__BB11_138;
	setp.gt.f64 	%p30, %fd254, %fd255;
	setp.lt.s64 	%p31, %rd464, %rd465;
	or.pred  	%p32, %p30, %p31;
	selp.b64 	%rd465, %rd464, %rd465, %p32;
	selp.f64 	%fd255, %fd254, %fd255, %p32;
$L__BB11_138:
	setp.lt.f64 	%p33, %fd255, %fd256;
	@%p33 bra 	$L__BB11_140;
	setp.gt.f64 	%p34, %fd255, %fd256;
	setp.lt.s64 	%p35, %rd465, %rd466;
	or.pred  	%p36, %p34, %p35;
	selp.b64 	%rd466, %rd465, %rd466, %p36;
	selp.f64 	%fd256, %fd255, %fd256, %p36;
$L__BB11_140:
	setp.lt.f64 	%p37, %fd256, %fd257;
	@%p37 bra 	$L__BB11_142;
	setp.gt.f64 	%p38, %fd256, %fd257;
	setp.lt.s64 	%p39, %rd466, %rd467;
	or.pred  	%p40, %p38, %p39;
	selp.b64 	%rd467, %rd466, %rd467, %p40;
	selp.f64 	%fd257, %fd256, %fd257, %p40;
$L__BB11_142:
	add.s64 	%rd290, %rd460, -16392;
	// begin inline asm
	ld.global.nc.u64 %rd289, [%rd290];
	// end inline asm
	add.s64 	%rd292, %rd460, -16384;
	// begin inline asm
	ld.global.nc.u64 %rd468, [%rd292];
	// end inline asm
	mov.b64 	%fd258, %rd289;
	add.s64 	%rd294, %rd460, -12296;
	// begin inline asm
	ld.global.nc.u64 %rd293, [%rd294];
	// end inline asm
	add.s64 	%rd296, %rd460, -12288;
	// begin inline asm
	ld.global.nc.u64 %rd469, [%rd296];
	// end inline asm
	mov.b64 	%fd259, %rd293;
	add.s64 	%rd298, %rd460, -8200;
	// begin inline asm
	ld.global.nc.u64 %rd297, [%rd298];
	// end inline asm
	add.s64 	%rd300, %rd460, -8192;
	// begin inline asm
	ld.global.nc.u64 %rd470, [%rd300];
	// end inline asm
	mov.b64 	%fd260, %rd297;
	add.s64 	%rd302, %rd460, -4104;
	// begin inline asm
	ld.global.nc.u64 %rd301, [%rd302];
	// end inline asm
	add.s64 	%rd304, %rd460, -4096;
	// begin inline asm
	ld.global.nc.u64 %rd471, [%rd304];
	// end inline asm
	mov.b64 	%fd261, %rd301;
	add.s64 	%rd306, %rd460, -8;
	// begin inline asm
	ld.global.nc.u64 %rd305, [%rd306];
	// end inline asm
	// begin inline asm
	ld.global.nc.u64 %rd494, [%rd460];
	// end inline asm
	mov.b64 	%fd279, %rd305;
	setp.lt.f64 	%p41, %fd257, %fd258;
	@%p41 bra 	$L__BB11_144;
	setp.gt.f64 	%p42, %fd257, %fd258;
	setp.lt.s64 	%p43, %rd467, %rd468;
	or.pred  	%p44, %p42, %p43;
	selp.b64 	%rd468, %rd467, %rd468, %p44;
	selp.f64 	%fd258, %fd257, %fd258, %p44;
$L__BB11_144:
	setp.lt.f64 	%p45, %fd258, %fd259;
	@%p45 bra 	$L__BB11_146;
	setp.gt.f64 	%p46, %fd258, %fd259;
	setp.lt.s64 	%p47, %rd468, %rd469;
	or.pred  	%p48, %p46, %p47;
	selp.b64 	%rd469, %rd468, %rd469, %p48;
	selp.f64 	%fd259, %fd258, %fd259, %p48;
$L__BB11_146:
	setp.lt.f64 	%p49, %fd259, %fd260;
	@%p49 bra 	$L__BB11_148;
	setp.gt.f64 	%p50, %fd259, %fd260;
	setp.lt.s64 	%p51, %rd469, %rd470;
	or.pred  	%p52, %p50, %p51;
	selp.b64 	%rd470, %rd469, %rd470, %p52;
	selp.f64 	%fd260, %fd259, %fd260, %p52;
$L__BB11_148:
	setp.lt.f64 	%p53, %fd260, %fd261;
	@%p53 bra 	$L__BB11_150;
	setp.gt.f64 	%p54, %fd260, %fd261;
	setp.lt.s64 	%p55, %rd470, %rd471;
	or.pred  	%p56, %p54, %p55;
	selp.b64 	%rd471, %rd470, %rd471, %p56;
	selp.f64 	%fd261, %fd260, %fd261, %p56;
$L__BB11_150:
	setp.lt.f64 	%p57, %fd261, %fd279;
	@%p57 bra 	$L__BB11_152;
	setp.gt.f64 	%p58, %fd261, %fd279;
	setp.lt.s64 	%p59, %rd471, %rd494;
	or.pred  	%p60, %p58, %p59;
	selp.b64 	%rd494, %rd471, %rd494, %p60;
	selp.f64 	%fd279, %fd261, %fd279, %p60;
$L__BB11_152:
	add.s64 	%rd473, %rd473, 2560;
	add.s64 	%rd460, %rd460, 40960;
	add.s64 	%rd459, %rd459, -2;
	setp.ne.s64 	%p61, %rd459, 0;
	@%p61 bra 	$L__BB11_132;
$L__BB11_153:
	and.b64  	%rd309, %rd113, 1;
	setp.eq.b64 	%p62, %rd309, 1;
	@%p62 bra 	$L__BB11_165;
	shl.b64 	%rd330, %rd473, 4;
	add.s64 	%rd311, %rd240, %rd330;
	// begin inline asm
	ld.global.nc.u64 %rd310, [%rd311];
	// end inline asm
	add.s64 	%rd313, %rd311, 8;
	// begin inline asm
	ld.global.nc.u64 %rd477, [%rd313];
	// end inline asm
	mov.b64 	%fd265, %rd310;
	add.s64 	%rd315, %rd311, 4096;
	// begin inline asm
	ld.global.nc.u64 %rd314, [%rd315];
	// end inline asm
	add.s64 	%rd317, %rd311, 4104;
	// begin inline asm
	ld.global.nc.u64 %rd478, [%rd317];
	// end inline asm
	mov.b64 	%fd266, %rd314;
	add.s64 	%rd319, %rd311, 8192;
	// begin inline asm
	ld.global.nc.u64 %rd318, [%rd319];
	// end inline asm
	add.s64 	%rd321, %rd311, 8200;
	// begin inline asm
	ld.global.nc.u64 %rd479, [%rd321];
	// end inline asm
	mov.b64 	%fd267, %rd318;
	add.s64 	%rd323, %rd311, 12288;
	// begin inline asm
	ld.global.nc.u64 %rd322, [%rd323];
	// end inline asm
	add.s64 	%rd325, %rd311, 12296;
	// begin inline asm
	ld.global.nc.u64 %rd480, [%rd325];
	// end inline asm
	mov.b64 	%fd268, %rd322;
	add.s64 	%rd327, %rd311, 16384;
	// begin inline asm
	ld.global.nc.u64 %rd326, [%rd327];
	// end inline asm
	add.s64 	%rd329, %rd311, 16392;
	// begin inline asm
	ld.global.nc.u64 %rd481, [%rd329];
	// end inline asm
	mov.b64 	%fd269, %rd326;
	setp.lt.f64 	%p63, %fd279, %fd265;
	@%p63 bra 	$L__BB11_156;
	setp.gt.f64 	%p64, %fd279, %fd265;
	setp.lt.s64 	%p65, %rd494, %rd477;
	or.pred  	%p66, %p64, %p65;
	selp.b64 	%rd477, %rd494, %rd477, %p66;
	selp.f64 	%fd265, %fd279, %fd265, %p66;
$L__BB11_156:
	setp.lt.f64 	%p67, %fd265, %fd266;
	@%p67 bra 	$L__BB11_158;
	setp.gt.f64 	%p68, %fd265, %fd266;
	setp.lt.s64 	%p69, %rd477, %rd478;
	or.pred  	%p70, %p68, %p69;
	selp.b64 	%rd478, %rd477, %rd478, %p70;
	selp.f64 	%fd266, %fd265, %fd266, %p70;
$L__BB11_158:
	setp.lt.f64 	%p71, %fd266, %fd267;
	@%p71 bra 	$L__BB11_160;
	setp.gt.f64 	%p72, %fd266, %fd267;
	setp.lt.s64 	%p73, %rd478, %rd479;
	or.pred  	%p74, %p72, %p73;
	selp.b64 	%rd479, %rd478, %rd479, %p74;
	selp.f64 	%fd267, %fd266, %fd267, %p74;
$L__BB11_160:
	setp.lt.f64 	%p75, %fd267, %fd268;
	@%p75 bra 	$L__BB11_162;
	setp.gt.f64 	%p76, %fd267, %fd268;
	setp.lt.s64 	%p77, %rd479, %rd480;
	or.pred  	%p78, %p76, %p77;
	selp.b64 	%rd480, %rd479, %rd480, %p78;
	selp.f64 	%fd268, %fd267, %fd268, %p78;
$L__BB11_162:
	setp.lt.f64 	%p79, %fd268, %fd269;
	@%p79 bra 	$L__BB11_164;
	setp.gt.f64 	%p80, %fd268, %fd269;
	setp.lt.s64 	%p81, %rd480, %rd481;
	or.pred  	%p82, %p80, %p81;
	selp.b64 	%rd481, %rd480, %rd481, %p82;
	selp.f64 	%fd269, %fd268, %fd269, %p82;
$L__BB11_164:
	add.s64 	%rd473, %rd473, 1280;
	mov.u64 	%rd494, %rd481;
	mov.f64 	%fd279, %fd269;
$L__BB11_165:
	cvt.s64.s32 	%rd331, %r29;
	setp.ge.s64 	%p83, %rd473, %rd331;
	@%p83 bra 	$L__BB11_188;
	cvt.u32.u64 	%r17, %rd473;
	sub.s32 	%r18, %r29, %r17;
	setp.ge.s32 	%p84, %r16, %r18;
	@%p84 bra 	$L__BB11_188;
	not.b32 	%r30, %r16;
	add.s32 	%r31, %r29, %r30;
	sub.s32 	%r19, %r31, %r17;
	and.b32  	%r32, %r19, 768;
	setp.eq.s32 	%p85, %r32, 768;
	mov.u32 	%r372, %r16;
	@%p85 bra 	$L__BB11_173;
	cvt.u64.u32 	%rd333, %r16;
	add.s64 	%rd334, %rd473, %rd333;
	shl.b64 	%rd335, %rd334, 4;
	add.s64 	%rd484, %rd237, %rd335;
	shr.u32 	%r33, %r19, 8;
	add.s32 	%r34, %r33, 1;
	and.b32  	%r35, %r34, 3;
	neg.s32 	%r370, %r35;
	mov.u32 	%r372, %r16;
$L__BB11_169:
	.pragma "nounroll";
	mov.u64 	%rd177, %rd494;
	mov.f64 	%fd155, %fd279;
	// begin inline asm
	ld.global.nc.u64 %rd336, [%rd484];
	// end inline asm
	add.s64 	%rd339, %rd484, 8;
	// begin inline asm
	ld.global.nc.u64 %rd338, [%rd339];
	// end inline asm
	mov.b64 	%fd156, %rd336;
	setp.lt.f64 	%p86, %fd155, %fd156;
	mov.f64 	%fd279, %fd156;
	mov.u64 	%rd494, %rd338;
	@%p86 bra 	$L__BB11_172;
	setp.gt.f64 	%p87, %fd155, %fd156;
	mov.f64 	%fd279, %fd155;
	mov.u64 	%rd494, %rd177;
	@%p87 bra 	$L__BB11_172;
	setp.lt.s64 	%p88, %rd177, %rd338;
	selp.f64 	%fd279, %fd155, %fd156, %p88;
	min.s64 	%rd494, %rd177, %rd338;
$L__BB11_172:
	add.s32 	%r372, %r372, 256;
	add.s64 	%rd484, %rd484, 4096;
	add.s32 	%r370, %r370, 1;
	setp.ne.s32 	%p89, %r370, 0;
	@%p89 bra 	$L__BB11_169;
$L__BB11_173:
	setp.lt.u32 	%p90, %r19, 768;
	@%p90 bra 	$L__BB11_188;
	cvt.u64.u32 	%rd340, %r372;
	add.s64 	%rd341, %rd473, %rd340;
	shl.b64 	%rd342, %rd341, 4;
	add.s64 	%rd343, %rd342, %rd237;
	add.s64 	%rd489, %rd343, 12296;
$L__BB11_175:
	add.s64 	%rd345, %rd489, -12296;
	// begin inline asm
	ld.global.nc.u64 %rd344, [%rd345];
	// end inline asm
	add.s64 	%rd347, %rd489, -12288;
	// begin inline asm
	ld.global.nc.u64 %rd346, [%rd347];
	// end inline asm
	mov.b64 	%fd162, %rd344;
	setp.lt.f64 	%p91, %fd279, %fd162;
	mov.f64 	%fd276, %fd162;
	mov.u64 	%rd491, %rd346;
	@%p91 bra 	$L__BB11_178;
	setp.gt.f64 	%p92, %fd279, %fd162;
	mov.f64 	%fd276, %fd279;
	mov.u64 	%rd491, %rd494;
	@%p92 bra 	$L__BB11_178;
	setp.lt.s64 	%p93, %rd494, %rd346;
	selp.f64 	%fd276, %fd279, %fd162, %p93;
	min.s64 	%rd491, %rd494, %rd346;
$L__BB11_178:
	add.s64 	%rd349, %rd489, -8200;
	// begin inline asm
	ld.global.nc.u64 %rd348, [%rd349];
	// end inline asm
	add.s64 	%rd351, %rd489, -8192;
	// begin inline asm
	ld.global.nc.u64 %rd350, [%rd351];
	// end inline asm
	mov.b64 	%fd165, %rd348;
	setp.lt.f64 	%p94, %fd276, %fd165;
	mov.f64 	%fd277, %fd165;
	mov.u64 	%rd492, %rd350;
	@%p94 bra 	$L__BB11_181;
	setp.gt.f64 	%p95, %fd276, %fd165;
	mov.f64 	%fd277, %fd276;
	mov.u64 	%rd492, %rd491;
	@%p95 bra 	$L__BB11_181;
	setp.lt.s64 	%p96, %rd491, %rd350;
	selp.f64 	%fd277, %fd276, %fd165, %p96;
	min.s64 	%rd492, %rd491, %rd350;
$L__BB11_181:
	add.s64 	%rd353, %rd489, -4104;
	// begin inline asm
	ld.global.nc.u64 %rd352, [%rd353];
	// end inline asm
	add.s64 	%rd355, %rd489, -4096;
	// begin inline asm
	ld.global.nc.u64 %rd354, [%rd355];
	// end inline asm
	mov.b64 	%fd168, %rd352;
	setp.lt.f64 	%p97, %fd277, %fd168;
	mov.f64 	%fd278, %fd168;
	mov.u64 	%rd493, %rd354;
	@%p97 bra 	$L__BB11_184;
	setp.gt.f64 	%p98, %fd277, %fd168;
	mov.f64 	%fd278, %fd277;
	mov.u64 	%rd493, %rd492;
	@%p98 bra 	$L__BB11_184;
	setp.lt.s64 	%p99, %rd492, %rd354;
	selp.f64 	%fd278, %fd277, %fd168, %p99;
	min.s64 	%rd493, %rd492, %rd354;
$L__BB11_184:
	add.s64 	%rd357, %rd489, -8;
	// begin inline asm
	ld.global.nc.u64 %rd356, [%rd357];
	// end inline asm
	// begin inline asm
	ld.global.nc.u64 %rd358, [%rd489];
	// end inline asm
	mov.b64 	%fd171, %rd356;
	setp.lt.f64 	%p100, %fd278, %fd171;
	mov.f64 	%fd279, %fd171;
	mov.u64 	%rd494, %rd358;
	@%p100 bra 	$L__BB11_187;
	setp.gt.f64 	%p101, %fd278, %fd171;
	mov.f64 	%fd279, %fd278;
	mov.u64 	%rd494, %rd493;
	@%p101 bra 	$L__BB11_187;
	setp.lt.s64 	%p102, %rd493, %rd358;
	selp.f64 	%fd279, %fd278, %fd171, %p102;
	min.s64 	%rd494, %rd493, %rd358;
$L__BB11_187:
	add.s32 	%r372, %r372, 1024;
	add.s64 	%rd489, %rd489, 16384;
	setp.lt.s32 	%p103, %r372, %r18;
	@%p103 bra 	$L__BB11_175;
$L__BB11_188:
	// begin inline asm
	mov.u32 %r36, %laneid;
	// end inline asm
	mov.b64 	%rd360, %fd279;
	mov.b64 	{%r38, %r43}, %rd360;
	mov.b32 	%r54, 1;
	mov.b32 	%r55, 31;
	mov.b32 	%r56, -1;
	// begin inline asm
	shfl.sync.down.b32 %r37, %r38, %r54, %r55, %r56;
	// end inline asm
	// begin inline asm
	shfl.sync.down.b32 %r42, %r43, %r54, %r55, %r56;
	// end inline asm
	mov.b64 	%rd361, {%r37, %r42};
	mov.b64 	%fd175, %rd361;
	mov.b64 	{%r48, %r53}, %rd494;
	// begin inline asm
	shfl.sync.down.b32 %r47, %r48, %r54, %r55, %r56;
	// end inline asm
	// begin inline asm
	shfl.sync.down.b32 %r52, %r53, %r54, %r55, %r56;
	// end inline asm
	mov.b64 	%rd201, {%r47, %r52};
	setp.gt.s32 	%p104, %r36, 30;
	mov.f64 	%fd281, %fd279;
	mov.u64 	%rd496, %rd494;
	@%p104 bra 	$L__BB11_192;
	setp.lt.f64 	%p105, %fd279, %fd175;
	mov.f64 	%fd281, %fd175;
	mov.u64 	%rd496, %rd201;
	@%p105 bra 	$L__BB11_192;
	setp.gt.f64 	%p106, %fd279, %fd175;
	mov.f64 	%fd281, %fd279;
	mov.u64 	%rd496, %rd494;
	@%p106 bra 	$L__BB11_192;
	setp.lt.s64 	%p107, %rd494, %rd201;
	selp.f64 	%fd281, %fd279, %fd175, %p107;
	min.s64 	%rd496, %rd494, %rd201;
$L__BB11_192:
	mov.b64 	%rd362, %fd281;
	mov.b64 	{%r58, %r63}, %rd362;
	mov.b32 	%r74, 2;
	mov.b32 	%r75, 31;
	mov.b32 	%r76, -1;
	// begin inline asm
	shfl.sync.down.b32 %r57, %r58, %r74, %r75, %r76;
	// end inline asm
	// begin inline asm
	shfl.sync.down.b32 %r62, %r63, %r74, %r75, %r76;
	// end inline asm
	mov.b64 	%rd363, {%r57, %r62};
	mov.b64 	%fd178, %rd363;
	mov.b64 	{%r68, %r73}, %rd496;
	// begin inline asm
	shfl.sync.down.b32 %r67, %r68, %r74, %r75, %r76;
	// end inline asm
	// begin inline asm
	shfl.sync.down.b32 %r72, %r73, %r74, %r75, %r76;
	// end inline asm
	mov.b64 	%rd204, {%r67, %r72};
	setp.gt.s32 	%p108, %r36, 29;
	mov.f64 	%fd282, %fd281;
	mov.u64 	%rd497, %rd496;
	@%p108 bra 	$L__BB11_196;
	setp.lt.f64 	%p109, %fd281, %fd178;
	mov.f64 	%fd282, %fd178;
	mov.u64 	%rd497, %rd204;
	@%p109 bra 	$L__BB11_196;
	setp.gt.f64 	%p110, %fd281, %fd178;
	mov.f64 	%fd282, %fd281;
	mov.u64 	%rd497, %rd496;
	@%p110 bra 	$L__BB11_196;
	setp.lt.s64 	%p111, %rd496, %rd204;
	selp.f64 	%fd282, %fd281, %fd178, %p111;
	min.s64 	%rd497, %rd496, %rd204;
$L__BB11_196:
	mov.b64 	%rd364, %fd282;
	mov.b64 	{%r78, %r83}, %rd364;
	mov.b32 	%r94, 4;
	mov.b32 	%r95, 31;
	mov.b32 	%r96, -1;
	// begin inline asm
	shfl.sync.down.b32 %r77, %r78, %r94, %r95, %r96;
	// end inline asm
	// begin inline asm
	shfl.sync.down.b32 %r82, %r83, %r94, %r95, %r96;
	// end inline asm
	mov.b64 	%rd365, {%r77, %r82};
	mov.b64 	%fd181, %rd365;
	mov.b64 	{%r88, %r93}, %rd497;
	// begin inline asm
	shfl.sync.down.b32 %r87, %r88, %r94, %r95, %r96;
	// end inline asm
	// begin inline asm
	shfl.sync.down.b32 %r92, %r93, %r94, %r95, %r96;
	// end inline asm
	mov.b64 	%rd207, {%r87, %r92};
	setp.gt.s32 	%p112, %r36, 27;
	mov.f64 	%fd283, %fd282;
	mov.u64 	%rd498, %rd497;
	@%p112 bra 	$L__BB11_200;
	setp.lt.f64 	%p113, %fd282, %fd181;
	mov.f64 	%fd283, %fd181;
	mov.u64 	%rd498, %rd207;
	@%p113 bra 	$L__BB11_200;
	setp.gt.f64 	%p114, %fd282, %fd181;
	mov.f64 	%fd283, %fd282;
	mov.u64 	%rd498, %rd497;
	@%p114 bra 	$L__BB11_200;
	setp.lt.s64 	%p115, %rd497, %rd207;
	selp.f64 	%fd283, %fd282, %fd181, %p115;
	min.s64 	%rd498, %rd497, %rd207;
$L__BB11_200:
	mov.b64 	%rd366, %fd283;
	mov.b64 	{%r98, %r103}, %rd366;
	mov.b32 	%r114, 8;
	mov.b32 	%r115, 31;
	mov.b32 	%r116, -1;
	// begin inline asm
	shfl.sync.down.b32 %r97, %r98, %r114, %r115, %r116;
	// end inline asm
	// begin inline asm
	shfl.sync.down.b32 %r102, %r103, %r114, %r115, %r116;
	// end inline asm
	mov.b64 	%rd367, {%r97, %r102};
	mov.b64 	%fd184, %rd367;
	mov.b64 	{%r108, %r113}, %rd498;
	// begin inline asm
	shfl.sync.down.b32 %r107, %r108, %r114, %r115, %r116;
	// end inline asm
	// begin inline asm
	shfl.sync.down.b32 %r112, %r113, %r114, %r115, %r116;
	// end inline asm
	mov.b64 	%rd210, {%r107, %r112};
	setp.gt.s32 	%p116, %r36, 23;
	mov.f64 	%fd284, %fd283;
	mov.u64 	%rd499, %rd498;
	@%p116 bra 	$L__BB11_204;
	setp.lt.f64 	%p117, %fd283, %fd184;
	mov.f64 	%fd284, %fd184;
	mov.u64 	%rd499, %rd210;
	@%p117 bra 	$L__BB11_204;
	setp.gt.f64 	%p118, %fd283, %fd184;
	mov.f64 	%fd284, %fd283;
	mov.u64 	%rd499, %rd498;
	@%p118 bra 	$L__BB11_204;
	setp.lt.s64 	%p119, %rd498, %rd210;
	selp.f64 	%fd284, %fd283, %fd184, %p119;
	min.s64 	%rd499, %rd498, %rd210;
$L__BB11_204:
	mov.b64 	%rd368, %fd284;
	mov.b64 	{%r118, %r123}, %rd368;
	mov.b32 	%r134, 16;
	mov.b32 	%r135, 31;
	mov.b32 	%r136, -1;
	// begin inline asm
	shfl.sync.down.b32 %r117, %r118, %r134, %r135, %r136;
	// end inline asm
	// begin inline asm
	shfl.sync.down.b32 %r122, %r123, %r134, %r135, %r136;
	// end inline asm
	mov.b64 	%rd369, {%r117, %r122};
	mov.b64 	%fd187, %rd369;
	mov.b64 	{%r128, %r133}, %rd499;
	// begin inline asm
	shfl.sync.down.b32 %r127, %r128, %r134, %r135, %r136;
	// end inline asm
	// begin inline asm
	shfl.sync.down.b32 %r132, %r133, %r134, %r135, %r136;
	// end inline asm
	mov.b64 	%rd213, {%r127, %r132};
	setp.gt.s32 	%p120, %r36, 15;
	mov.f64 	%fd292, %fd284;
	mov.u64 	%rd507, %rd499;
	@%p120 bra 	$L__BB11_208;
	setp.lt.f64 	%p121, %fd284, %fd187;
	mov.f64 	%fd292, %fd187;
	mov.u64 	%rd507, %rd213;
	@%p121 bra 	$L__BB11_208;
	setp.gt.f64 	%p122, %fd284, %fd187;
	mov.f64 	%fd292, %fd284;
	mov.u64 	%rd507, %rd499;
	@%p122 bra 	$L__BB11_208;
	setp.lt.s64 	%p123, %rd499, %rd213;
	selp.f64 	%fd292, %fd284, %fd187, %p123;
	min.s64 	%rd507, %rd499, %rd213;
$L__BB11_208:
	setp.ne.s32 	%p124, %r36, 0;
	@%p124 bra 	$L__BB11_210;
	shr.u32 	%r137, %r16, 1;
	and.b32  	%r138, %r137, 496;
	mov.u32 	%r139, _ZN6thrust24THRUST_300001_SM_1000_NS8cuda_cub4core6detail5shmemE;
	add.s32 	%r140, %r139, %r138;
	st.shared.f64 	[%r140+8], %fd292;
	st.shared.u64 	[%r140+16], %rd507;
$L__BB11_210:
	bar.sync 	0;
	setp.ne.s32 	%p125, %r16, 0;
	@%p125 bra 	$L__BB11_232;
	ld.shared.f64 	%fd190, [_ZN6thrust24THRUST_300001_SM_1000_NS8cuda_cub4core6detail5shmemE+24];
	ld.shared.u64 	%rd216, [_ZN6thrust24THRUST_300001_SM_1000_NS8cuda_cub4core6detail5shmemE+32];
	setp.lt.f64 	%p126, %fd292, %fd190;
	mov.f64 	%fd286, %fd190;
	mov.u64 	%rd501, %rd216;
	@%p126 bra 	$L__BB11_214;
	setp.lt.f64 	%p127, %fd190, %fd292;
	mov.f64 	%fd286, %fd292;
	mov.u64 	%rd501, %rd507;
	@%p127 bra 	$L__BB11_214;
	setp.lt.s64 	%p128, %rd507, %rd216;
	selp.f64 	%fd286, %fd292, %fd190, %p128;
	min.s64 	%rd501, %rd507, %rd216;
$L__BB11_214:
	ld.shared.f64 	%fd193, [_ZN6thrust24THRUST_300001_SM_1000_NS8cuda_cub4core6detail5shmemE+40];
	ld.shared.u64 	%rd219, [_ZN6thrust24THRUST_300001_SM_1000_NS8cuda_cub4core6detail5shmemE+48];
	setp.lt.f64 	%p129, %fd286, %fd193;
	mov.f64 	%fd287, %fd193;
	mov.u64 	%rd502, %rd219;
	@%p129 bra 	$L__BB11_217;
	setp.lt.f64 	%p130, %fd193, %fd286;
	mov.f64 	%fd287, %fd286;
	mov.u64 	%rd502, %rd501;
	@%p130 bra 	$L__BB11_217;
	setp.lt.s64 	%p131, %rd501, %rd219;
	selp.f64 	%fd287, %fd286, %fd193, %p131;
	min.s64 	%rd502, %rd501, %rd219;
$L__BB11_217:
	ld.shared.f64 	%fd196, [_ZN6thrust24THRUST_300001_SM_1000_NS8cuda_cub4core6detail5shmemE+56];
	ld.shared.u64 	%rd222, [_ZN6thrust24THRUST_300001_SM_1000_NS8cuda_cub4core6detail5shmemE+64];
	setp.lt.f64 	%p132, %fd287, %fd196;
	mov.f64 	%fd288, %fd196;
	mov.u64 	%rd503, %rd222;
	@%p132 bra 	$L__BB11_220;
	setp.lt.f64 	%p133, %fd196, %fd287;
	mov.f64 	%fd288, %fd287;
	mov.u64 	%rd503, %rd502;
	@%p133 bra 	$L__BB11_220;
	setp.lt.s64 	%p134, %rd502, %rd222;
	selp.f64 	%fd288, %fd287, %fd196, %p134;
	min.s64 	%rd503, %rd502, %rd222;
$L__BB11_220:
	ld.shared.f64 	%fd199, [_ZN6thrust24THRUST_300001_SM_1000_NS8cuda_cub4core6detail5shmemE+72];
	ld.shared.u64 	%rd225, [_ZN6thrust24THRUST_300001_SM_1000_NS8cuda_cub4core6detail5shmemE+80];
	setp.lt.f64 	%p135, %fd288, %fd199;
	mov.f64 	%fd289, %fd199;
	mov.u64 	%rd504, %rd225;
	@%p135 bra 	$L__BB11_223;
	setp.lt.f64 	%p136, %fd199, %fd288;
	mov.f64 	%fd289, %fd288;
	mov.u64 	%rd504, %rd503;
	@%p136 bra 	$L__BB11_223;
	setp.lt.s64 	%p137, %rd503, %rd225;
	selp.f64 	%fd289, %fd288, %fd199, %p137;
	min.s64 	%rd504, %rd503, %rd225;
$L__BB11_223:
	ld.shared.f64 	%fd202, [_ZN6thrust24THRUST_300001_SM_1000_NS8cuda_cub4core6detail5shmemE+88];
	ld.shared.u64 	%rd228, [_ZN6thrust24THRUST_300001_SM_1000_NS8cuda_cub4core6detail5shmemE+96];
	setp.lt.f64 	%p138, %fd289, %fd202;
	mov.f64 	%fd290, %fd202;
	mov.u64 	%rd505, %rd228;
	@%p138 bra 	$L__BB11_226;
	setp.lt.f64 	%p139, %fd202, %fd289;
	mov.f64 	%fd290, %fd289;
	mov.u64 	%rd505, %rd504;
	@%p139 bra 	$L__BB11_226;
	setp.lt.s64 	%p140, %rd504, %rd228;
	selp.f64 	%fd290, %fd289, %fd202, %p140;
	min.s64 	%rd505, %rd504, %rd228;
$L__BB11_226:
	ld.shared.f64 	%fd205, [_ZN6thrust24THRUST_300001_SM_1000_NS8cuda_cub4core6detail5shmemE+104];
	ld.shared.u64 	%rd231, [_ZN6thrust24THRUST_300001_SM_1000_NS8cuda_cub4core6detail5shmemE+112];
	setp.lt.f64 	%p141, %fd290, %fd205;
	mov.f64 	%fd291, %fd205;
	mov.u64 	%rd506, %rd231;
	@%p141 bra 	$L__BB11_229;
	setp.lt.f64 	%p142, %fd205, %fd290;
	mov.f64 	%fd291, %fd290;
	mov.u64 	%rd506, %rd505;
	@%p142 bra 	$L__BB11_229;
	setp.lt.s64 	%p143, %rd505, %rd231;
	selp.f64 	%fd291, %fd290, %fd205, %p143;
	min.s64 	%rd506, %rd505, %rd231;
$L__BB11_229:
	ld.shared.f64 	%fd208, [_ZN6thrust24THRUST_300001_SM_1000_NS8cuda_cub4core6detail5shmemE+120];
	ld.shared.u64 	%rd234, [_ZN6thrust24THRUST_300001_SM_1000_NS8cuda_cub4core6detail5shmemE+128];
	setp.lt.f64 	%p144, %fd291, %fd208;
	mov.u64 	%rd507, %rd234;
	mov.f64 	%fd292, %fd208;
	@%p144 bra 	$L__BB11_232;
	setp.lt.f64 	%p145, %fd208, %fd291;
	mov.u64 	%rd507, %rd506;
	mov.f64 	%fd292, %fd291;
	@%p145 bra 	$L__BB11_232;
	setp.lt.s64 	%p146, %rd506, %rd234;
	selp.f64 	%fd292, %fd291, %fd208, %p146;
	min.s64 	%rd507, %rd506, %rd234;
$L__BB11_232:
	mov.u32 	%r364, %tid.x;
	setp.ne.s32 	%p263, %r364, 0;
	@%p263 bra 	$L__BB11_234;
	ld.param.u64 	%rd420, [_ZN6thrust24THRUST_300001_SM_1000_NS8cuda_cub4core6detail13_kernel_agentINS1_8__reduce11ReduceAgentIPN4cuda3std3__45tupleIJdlEEESC_SB_lNS1_9__extrema9arg_max_fIdl10ComparatorEEEEJSC_SC_iSG_EEEvDpT0__param_1];
	cvta.to.global.u64 	%rd419, %rd420;
	st.global.f64 	[%rd419], %fd292;
	st.global.u64 	[%rd419+8], %rd507;
$L__BB11_234:
	ret;

}
	// .globl	_ZN3cub18CUB_300001_SM_10006detail11EmptyKernelIvEEvv
.visible .entry _ZN3cub18CUB_300001_SM_10006detail11EmptyKernelIvEEvv()
{


	ret;

}


// ===== COMPILED SASS (sm_100) =====

	.target	sm_100

	.elftype	@"ET_EXEC"


//--------------------- .note.nv.tkinfo           --------------------------
	.section	.note.nv.tkinfo,"",@"SHT_NOTE"
	.sectionflags	@"SHF_NOTE_NV_TKINFO"
	.tkinfo
        /*0018*/ 	.word	0x00000002
        /*0030*/ 	.string	""
        /*0030*/ 	.string	"ptxas"
        /*0030*/ 	.string	"Cuda compilation tools, release 13.0, V13.0.88"
        /*0030*/ 	.string	"Build cuda_13.0.r13.0/compiler.36424714_0"
        /*0030*/ 	.string	"-arch sm_100 -m 64 "



//--------------------- .note.nv.cuinfo           --------------------------
	.section	.note.nv.cuinfo,"",@"SHT_NOTE"
	.sectionflags	@"SHF_NOTE_NV_CUINFO"
        /*0018*/ 	.short	0x0002
        /*001a*/ 	.short	0x0064
        /*001c*/ 	.short	0x0082
	.zero		2


//--------------------- .nv.info                  --------------------------
	.section	.nv.info,"",@"SHT_CUDA_INFO"
	.align	4


	//----- nvinfo : EIATTR_REGCOUNT
	.align		4
        /*0000*/ 	.byte	0x04, 0x2f
        /*0002*/ 	.short	(.L_49 - .L_48)
	.align		4
.L_48:
        /*0004*/ 	.word	index@(_Z8SwapRowsPdS_iii)
        /*0008*/ 	.word	0x00000010


	//----- nvinfo : EIATTR_FRAME_SIZE
	.align		4
.L_49:
        /*000c*/ 	.byte	0x04, 0x11
        /*000e*/ 	.short	(.L_51 - .L_50)
	.align		4
.L_50:
        /*0010*/ 	.word	index@(_Z8SwapRowsPdS_iii)
        /*0014*/ 	.word	0x00000000


	//----- nvinfo : EIATTR_REGCOUNT
	.align		4
.L_51:
        /*0018*/ 	.byte	0x04, 0x2f
        /*001a*/ 	.short	(.L_53 - .L_52)
	.align		4
.L_52:
        /*001c*/ 	.word	index@(_Z9NormalizePdS_ii)
        /*0020*/ 	.word	0x00000026


	//----- nvinfo : EIATTR_FRAME_SIZE
	.align		4
.L_53:
        /*0024*/ 	.byte	0x04, 0x11
        /*0026*/ 	.short	(.L_55 - .L_54)
	.align		4
.L_54:
        /*0028*/ 	.word	index@($__internal_0_$__cuda_sm20_div_rn_f64_full)
        /*002c*/ 	.word	0x00000000


	//----- nvinfo : EIATTR_FRAME_SIZE
	.align		4
.L_55:
        /*0030*/ 	.byte	0x04, 0x11
        /*0032*/ 	.short	(.L_57 - .L_56)
	.align		4
.L_56:
        /*0034*/ 	.word	index@(_Z9NormalizePdS_ii)
        /*0038*/ 	.word	0x00000000


	//----- nvinfo : EIATTR_REGCOUNT
	.align		4
.L_57:
        /*003c*/ 	.byte	0x04, 0x2f
        /*003e*/ 	.short	(.L_59 - .L_58)
	.align		4
.L_58:
        /*0040*/ 	.word	index@(_Z10GaussFirstPdS_ii)
        /*0044*/ 	.word	0x00000027


	//----- nvinfo : EIATTR_FRAME_SIZE
	.align		4
.L_59:
        /*0048*/ 	.byte	0x04, 0x11
        /*004a*/ 	.short	(.L_61 - .L_60)
	.align		4
.L_60:
        /*004c*/ 	.word	index@(_Z10GaussFirstPdS_ii)
        /*0050*/ 	.word	0x00000000


	//----- nvinfo : EIATTR_REGCOUNT
	.align		4
.L_61:
        /*0054*/ 	.byte	0x04, 0x2f
        /*0056*/ 	.short	(.L_63 - .L_62)
	.align		4
.L_62:
        /*0058*/ 	.word	index@(_Z11GaussSecondPdS_ii)
        /*005c*/ 	.word	0x00000020


	//----- nvinfo : EIATTR_FRAME_SIZE
	.align		4
.L_63:
        /*0060*/ 	.byte	0x04, 0x11
        /*0062*/ 	.short	(.L_65 - .L_64)
	.align		4
.L_64:
        /*0064*/ 	.word	index@(_Z11GaussSecondPdS_ii)
        /*0068*/ 	.word	0x00000000


	//----- nvinfo : EIATTR_REGCOUNT
	.align		4
.L_65:
        /*006c*/ 	.byte	0x04, 0x2f
        /*006e*/ 	.short	(.L_67 - .L_66)
	.align		4
.L_66:
        /*0070*/ 	.word	index@(_ZN6thrust24THRUST_300001_SM_1000_NS8cuda_cub4core6detail13_kernel_agentINS1_8__reduce11ReduceAgentINS0_12zip_iteratorIN4cuda3std3__45tupleIJNS0_10device_ptrIdEENS0_17counting_iteratorIlNS0_11use_defaultESF_SF_EEEEEEEPNSB_IJdlEEESJ_iNS1_9__extrema9arg_max_fIdl10ComparatorEEEEJSI_SK_iSO_EEEvDpT0_)
        /*0074*/ 	.word	0x00000020


	//----- nvinfo : EIATTR_FRAME_SIZE
	.align		4
.L_67:
        /*0078*/ 	.byte	0x04, 0x11
        /*007a*/ 	.short	(.L_69 - .L_68)
	.align		4
.L_68:
        /*007c*/ 	.word	index@(_ZN6thrust24THRUST_300001_SM_1000_NS8cuda_cub4core6detail13_kernel_agentINS1_8__reduce11ReduceAgentINS0_12zip_iteratorIN4cuda3std3__45tupleIJNS0_10device_ptrIdEENS0_17counting_iteratorIlNS0_11use_defaultESF_SF_EEEEEEEPNSB_IJdlEEESJ_iNS1_9__extrema9arg_max_fIdl10ComparatorEEEEJSI_SK_iSO_EEEvDpT0_)
        /*0080*/ 	.word	0x00000000


	//----- nvinfo : EIATTR_REGCOUNT
	.align		4
.L_69:
        /*0084*/ 	.byte	0x04, 0x2f
        /*0086*/ 	.short	(.L_71 - .L_70)
	.align		4
.L_70:
        /*0088*/ 	.word	index@(_ZN6thrust24THRUST_300001_SM_1000_NS8cuda_cub4core6detail13_kernel_agentINS1_8__reduce11ReduceAgentINS0_12zip_iteratorIN4cuda3std3__45tupleIJNS0_10device_ptrIdEENS0_17counting_iteratorIlNS0_11use_defaultESF_SF_EEEEEEEPNSB_IJdlEEESJ_iNS1_9__extrema9arg_max_fIdl10ComparatorEEEEJSI_SK_iN3cub18CUB_300001_SM_100013GridEvenShareIiEENSR_9GridQueueIjEESO_EEEvDpT0_)
        /*008c*/ 	.word	0x00000028


	//----- nvinfo : EIATTR_FRAME_SIZE
	.align		4
.L_71:
        /*0090*/ 	.byte	0x04, 0x11
        /*0092*/ 	.short	(.L_73 - .L_72)
	.align		4
.L_72:
        /*0094*/ 	.word	index@(_ZN6thrust24THRUST_300001_SM_1000_NS8cuda_cub4core6detail13_kernel_agentINS1_8__reduce11ReduceAgentINS0_12zip_iteratorIN4cuda3std3__45tupleIJNS0_10device_ptrIdEENS0_17counting_iteratorIlNS0_11use_defaultESF_SF_EEEEEEEPNSB_IJdlEEESJ_iNS1_9__extrema9arg_max_fIdl10ComparatorEEEEJSI_SK_iN3cub18CUB_300001_SM_100013GridEvenShareIiEENSR_9GridQueueIjEESO_EEEvDpT0_)
        /*0098*/ 	.word	0x00000000


	//----- nvinfo : EIATTR_REGCOUNT
	.align		4
.L_73:
        /*009c*/ 	.byte	0x04, 0x2f
        /*009e*/ 	.short	(.L_75 - .L_74)
	.align		4
.L_74:
        /*00a0*/ 	.word	index@(_ZN6thrust24THRUST_300001_SM_1000_NS8cuda_cub4core6detail13_kernel_agentINS1_8__reduce10DrainAgentIiEEJN3cub18CUB_300001_SM_10009GridQueueIjEEiEEEvDpT0_)
        /*00a4*/ 	.word	0x00000008


	//----- nvinfo : EIATTR_FRAME_SIZE
	.align		4
.L_75:
        /*00a8*/ 	.byte	0x04, 0x11
        /*00aa*/ 	.short	(.L_77 - .L_76)
	.align		4
.L_76:
        /*00ac*/ 	.word	index@(_ZN6thrust24THRUST_300001_SM_1000_NS8cuda_cub4core6detail13_kernel_agentINS1_8__reduce10DrainAgentIiEEJN3cub18CUB_300001_SM_10009GridQueueIjEEiEEEvDpT0_)
        /*00b0*/ 	.word	0x00000000


	//----- nvinfo : EIATTR_REGCOUNT
	.align		4
.L_77:
        /*00b4*/ 	.byte	0x04, 0x2f
        /*00b6*/ 	.short	(.L_79 - .L_78)
	.align		4
.L_78:
        /*00b8*/ 	.word	index@(_ZN6thrust24THRUST_300001_SM_1000_NS8cuda_cub4core6detail13_kernel_agentINS1_8__reduce11ReduceAgentIPN4cuda3std3__45tupleIJdlEEESC_SB_iNS1_9__extrema9arg_max_fIdl10ComparatorEEEEJSC_SC_iSG_EEEvDpT0_)
        /*00bc*/ 	.word	0x00000020


	//----- nvinfo : EIATTR_FRAME_SIZE
	.align		4
.L_79:
        /*00c0*/ 	.byte	0x04, 0x11
        /*00c2*/ 	.short	(.L_81 - .L_80)
	.align		4
.L_80:
        /*00c4*/ 	.word	index@(_ZN6thrust24THRUST_300001_SM_1000_NS8cuda_cub4core6detail13_kernel_agentINS1_8__reduce11ReduceAgentIPN4cuda3std3__45tupleIJdlEEESC_SB_iNS1_9__extrema9arg_max_fIdl10ComparatorEEEEJSC_SC_iSG_EEEvDpT0_)
        /*00c8*/ 	.word	0x00000000


	//----- nvinfo : EIATTR_REGCOUNT
	.align		4
.L_81:
        /*00cc*/ 	.byte	0x04, 0x2f
        /*00ce*/ 	.short	(.L_83 - .L_82)
	.align		4
.L_82:
        /*00d0*/ 	.word	index@(_ZN6thrust24THRUST_300001_SM_1000_NS8cuda_cub4core6detail13_kernel_agentINS1_8__reduce11ReduceAgentINS0_12zip_iteratorIN4cuda3std3__45tupleIJNS0_10device_ptrIdEENS0_17counting_iteratorIlNS0_11use_defaultESF_SF_EEEEEEEPNSB_IJdlEEESJ_lNS1_9__extrema9arg_max_fIdl10ComparatorEEEEJSI_SK_lSO_EEEvDpT0_)
        /*00d4*/ 	.word	0x00000020


	//----- nvinfo : EIATTR_FRAME_SIZE
	.align		4
.L_83:
        /*00d8*/ 	.byte	0x04, 0x11
        /*00da*/ 	.short	(.L_85 - .L_84)
	.align		4
.L_84:
        /*00dc*/ 	.word	index@(_ZN6thrust24THRUST_300001_SM_1000_NS8cuda_cub4core6detail13_kernel_agentINS1_8__reduce11ReduceAgentINS0_12zip_iteratorIN4cuda3std3__45tupleIJNS0_10device_ptrIdEENS0_17counting_iteratorIlNS0_11use_defaultESF_SF_EEEEEEEPNSB_IJdlEEESJ_lNS1_9__extrema9arg_max_fIdl10ComparatorEEEEJSI_SK_lSO_EEEvDpT0_)
        /*00e0*/ 	.word	0x00000000


	//----- nvinfo : EIATTR_REGCOUNT
	.align		4
.L_85:
        /*00e4*/ 	.byte	0x04, 0x2f
        /*00e6*/ 	.short	(.L_87 - .L_86)
	.align		4
.L_86:
        /*00e8*/ 	.word	index@(_ZN6thrust24THRUST_300001_SM_1000_NS8cuda_cub4core6detail13_kernel_agentINS1_8__reduce11ReduceAgentINS0_12zip_iteratorIN4cuda3std3__45tupleIJNS0_10device_ptrIdEENS0_17counting_iteratorIlNS0_11use_defaultESF_SF_EEEEEEEPNSB_IJdlEEESJ_lNS1_9__extrema9arg_max_fIdl10ComparatorEEEEJSI_SK_lN3cub18CUB_300001_SM_100013GridEvenShareIlEENSR_9GridQueueIyEESO_EEEvDpT0_)
        /*00ec*/ 	.word	0x00000020


	//----- nvinfo : EIATTR_FRAME_SIZE
	.align		4
.L_87:
        /*00f0*/ 	.byte	0x04, 0x11
        /*00f2*/ 	.short	(.L_89 - .L_88)
	.align		4
.L_88:
        /*00f4*/ 	.word	index@(_ZN6thrust24THRUST_300001_SM_1000_NS8cuda_cub4core6detail13_kernel_agentINS1_8__reduce11ReduceAgentINS0_12zip_iteratorIN4cuda3std3__45tupleIJNS0_10device_ptrIdEENS0_17counting_iteratorIlNS0_11use_defaultESF_SF_EEEEEEEPNSB_IJdlEEESJ_lNS1_9__extrema9arg_max_fIdl10ComparatorEEEEJSI_SK_lN3cub18CUB_300001_SM_100013GridEvenShareIlEENSR_9GridQueueIyEESO_EEEvDpT0_)
        /*00f8*/ 	.word	0x00000000


	//----- nvinfo : EIATTR_REGCOUNT
	.align		4
.L_89:
        /*00fc*/ 	.byte	0x04, 0x2f
        /*00fe*/ 	.short	(.L_91 - .L_90)
	.align		4
.L_90:
        /*0100*/ 	.word	index@(_ZN6thrust24THRUST_300001_SM_1000_NS8cuda_cub4core6detail13_kernel_agentINS1_8__reduce10DrainAgentIlEEJN3cub18CUB_300001_SM_10009GridQueueIyEElEEEvDpT0_)
        /*0104*/ 	.word	0x00000008


	//----- nvinfo : EIATTR_FRAME_SIZE
	.align		4
.L_91:
        /*0108*/ 	.byte	0x04, 0x11
        /*010a*/ 	.short	(.L_93 - .L_92)
	.align		4
.L_92:
        /*010c*/ 	.word	index@(_ZN6thrust24THRUST_300001_SM_1000_NS8cuda_cub4core6detail13_kernel_agentINS1_8__reduce10DrainAgentIlEEJN3cub18CUB_300001_SM_10009GridQueueIyEElEEEvDpT0_)
        /*0110*/ 	.word	0x00000000


	//----- nvinfo : EIATTR_REGCOUNT
	.align		4
.L_93:
        /*0114*/ 	.byte	0x04, 0x2f
        /*0116*/ 	.short	(.L_95 - .L_94)
	.align		4
.L_94:
        /*0118*/ 	.word	index@(_ZN6thrust24THRUST_300001_SM_1000_NS8cuda_cub4core6detail13_kernel_agentINS1_8__reduce11ReduceAgentIPN4cuda3std3__45tupleIJdlEEESC_SB_lNS1_9__extrema9arg_max_fIdl10ComparatorEEEEJSC_SC_iSG_EEEvDpT0_)
        /*011c*/ 	.word	0x00000020


	//----- nvinfo : EIATTR_FRAME_SIZE
	.align		4
.L_95:
        /*0120*/ 	.byte	0x04, 0x11
        /*0122*/ 	.short	(.L_97 - .L_96)
	.align		4
.L_96:
        /*0124*/ 	.word	index@(_ZN6thrust24THRUST_300001_SM_1000_NS8cuda_cub4core6detail13_kernel_agentINS1_8__reduce11ReduceAgentIPN4cuda3std3__45tupleIJdlEEESC_SB_lNS1_9__extrema9arg_max_fIdl10ComparatorEEEEJSC_SC_iSG_EEEvDpT0_)
        /*0128*/ 	.word	0x00000000


	//----- nvinfo : EIATTR_REGCOUNT
	.align		4
.L_97:
        /*012c*/ 	.byte	0x04, 0x2f
        /*012e*/ 	.short	(.L_99 - .L_98)
	.align		4
.L_98:
        /*0130*/ 	.word	index@(_ZN3cub18CUB_300001_SM_10006detail11EmptyKernelIvEEvv)
        /*0134*/ 	.word	0x00000004


	//----- nvinfo : EIATTR_FRAME_SIZE
	.align		4
.L_99:
        /*0138*/ 	.byte	0x04, 0x11
        /*013a*/ 	.short	(.L_101 - .L_100)
	.align		4
.L_100:
        /*013c*/ 	.word	index@(_ZN3cub18CUB_300001_SM_10006detail11EmptyKernelIvEEvv)
        /*0140*/ 	.word	0x00000000


	//----- nvinfo : EIATTR_MIN_STACK_SIZE
	.align		4
.L_101:
        /*0144*/ 	.byte	0x04, 0x12
        /*0146*/ 	.short	(.L_103 - .L_102)
	.align		4
.L_102:
        /*0148*/ 	.word	index@(_ZN3cub18CUB_300001_SM_10006detail11EmptyKernelIvEEvv)
        /*014c*/ 	.word	0x00000000


	//----- nvinfo : EIATTR_MIN_STACK_SIZE
	.align		4
.L_103:
        /*0150*/ 	.byte	0x04, 0x12
        /*0152*/ 	.short	(.L_105 - .L_104)
	.align		4
.L_104:
        /*0154*/ 	.word	index@(_ZN6thrust24THRUST_300001_SM_1000_NS8cuda_cub4core6detail13_kernel_agentINS1_8__reduce11ReduceAgentIPN4cuda3std3__45tupleIJdlEEESC_SB_lNS1_9__extrema9arg_max_fIdl10ComparatorEEEEJSC_SC_iSG_EEEvDpT0_)
        /*0158*/ 	.word	0x00000000


	//----- nvinfo : EIATTR_MIN_STACK_SIZE
	.align		4
.L_105:
        /*015c*/ 	.byte	0x04, 0x12
        /*015e*/ 	.short	(.L_107 - .L_106)
	.align		4
.L_106:
        /*0160*/ 	.word	index@(_ZN6thrust24THRUST_300001_SM_1000_NS8cuda_cub4core6detail13_kernel_agentINS1_8__reduce10DrainAgentIlEEJN3cub18CUB_300001_SM_10009GridQueueIyEElEEEvDpT0_)
        /*0164*/ 	.word	0x00000000


	//----- nvinfo : EIATTR_MIN_STACK_SIZE
	.align		4
.L_107:
        /*0168*/ 	.byte	0x04, 0x12
        /*016a*/ 	.short	(.L_109 - .L_108)
	.align		4
.L_108:
        /*016c*/ 	.word	index@(_ZN6thrust24THRUST_300001_SM_1000_NS8cuda_cub4core6detail13_kernel_agentINS1_8__reduce11ReduceAgentINS0_12zip_iteratorIN4cuda3std3__45tupleIJNS0_10device_ptrIdEENS0_17counting_iteratorIlNS0_11use_defaultESF_SF_EEEEEEEPNSB_IJdlEEESJ_lNS1_9__extrema9arg_max_fIdl10ComparatorEEEEJSI_SK_lN3cub18CUB_300001_SM_100013GridEvenShareIlEENSR_9GridQueueIyEESO_EEEvDpT0_)
        /*0170*/ 	.word	0x00000000


	//----- nvinfo : EIATTR_MIN_STACK_SIZE
	.align		4
.L_109:
        /*0174*/ 	.byte	0x04, 0x12
        /*0176*/ 	.short	(.L_111 - .L_110)
	.align		4
.L_110:
        /*0178*/ 	.word	index@(_ZN6thrust24THRUST_300001_SM_1000_NS8cuda_cub4core6detail13_kernel_agentINS1_8__reduce11ReduceAgentINS0_12zip_iteratorIN4cuda3std3__45tupleIJNS0_10device_ptrIdEENS0_17counting_iteratorIlNS0_11use_defaultESF_SF_EEEEEEEPNSB_IJdlEEESJ_lNS1_9__extrema9arg_max_fIdl10ComparatorEEEEJSI_SK_lSO_EEEvDpT0_)
        /*017c*/ 	.word	0x00000000


	//----- nvinfo : EIATTR_MIN_STACK_SIZE
	.align		4
.L_111:
        /*0180*/ 	.byte	0x04, 0x12
        /*0182*/ 	.short	(.L_113 - .L_112)
	.align		4
.L_112:
        /*0184*/ 	.word	index@(_ZN6thrust24THRUST_300001_SM_1000_NS8cuda_cub4core6detail13_kernel_agentINS1_8__reduce11ReduceAgentIPN4cuda3std3__45tupleIJdlEEESC_SB_iNS1_9__extrema9arg_max_fIdl10ComparatorEEEEJSC_SC_iSG_EEEvDpT0_)
        /*0188*/ 	.word	0x00000000


	//----- nvinfo : EIATTR_MIN_STACK_SIZE
	.align		4
.L_113:
        /*018c*/ 	.byte	0x04, 0x12
        /*018e*/ 	.short	(.L_115 - .L_114)
	.align		4
.L_114:
        /*0190*/ 	.word	index@(_ZN6thrust24THRUST_300001_SM_1000_NS8cuda_cub4core6detail13_kernel_agentINS1_8__reduce10DrainAgentIiEEJN3cub18CUB_300001_SM_10009GridQueueIjEEiEEEvDpT0_)
        /*0194*/ 	.word	0x00000000


	//----- nvinfo : EIATTR_MIN_STACK_SIZE
	.align		4
.L_115:
        /*0198*/ 	.byte	0x04, 0x12
        /*019a*/ 	.short	(.L_117 - .L_116)
	.align		4
.L_116:
        /*019c*/ 	.word	index@(_ZN6thrust24THRUST_300001_SM_1000_NS8cuda_cub4core6detail13_kernel_agentINS1_8__reduce11ReduceAgentINS0_12zip_iteratorIN4cuda3std3__45tupleIJNS0_10device_ptrIdEENS0_17counting_iteratorIlNS0_11use_defaultESF_SF_EEEEEEEPNSB_IJdlEEESJ_iNS1_9__extrema9arg_max_fIdl10ComparatorEEEEJSI_SK_iN3cub18CUB_300001_SM_100013GridEvenShareIiEENSR_9GridQueueIjEESO_EEEvDpT0_)
        /*01a0*/ 	.word	0x00000000


	//----- nvinfo : EIATTR_MIN_STACK_SIZE
	.align		4
.L_117:
        /*01a4*/ 	.byte	0x04, 0x12
        /*01a6*/ 	.short	(.L_119 - .L_118)
	.align		4
.L_118:
        /*01a8*/ 	.word	index@(_ZN6thrust24THRUST_300001_SM_1000_NS8cuda_cub4core6detail13_kernel_agentINS1_8__reduce11ReduceAgentINS0_12zip_iteratorIN4cuda3std3__45tupleIJNS0_10device_ptrIdEENS0_17counting_iteratorIlNS0_11use_defaultESF_SF_EEEEEEEPNSB_IJdlEEESJ_iNS1_9__extrema9arg_max_fIdl10ComparatorEEEEJSI_SK_iSO_EEEvDpT0_)
        /*01ac*/ 	.word	0x00000000


	//----- nvinfo : EIATTR_MIN_STACK_SIZE
	.align		4
.L_119:
        /*01b0*/ 	.byte	0x04, 0x12
        /*01b2*/ 	.short	(.L_121 - .L_120)
	.align		4
.L_120:
        /*01b4*/ 	.word	index@(_Z11GaussSecondPdS_ii)
        /*01b8*/ 	.word	0x00000000


	//----- nvinfo : EIATTR_MIN_STACK_SIZE
	.align		4
.L_121:
        /*01bc*/ 	.byte	0x04, 0x12
        /*01be*/ 	.short	(.L_123 - .L_122)
	.align		4
.L_122:
        /*01c0*/ 	.word	index@(_Z10GaussFirstPdS_ii)
        /*01c4*/ 	.word	0x00000000


	//----- nvinfo : EIATTR_MIN_STACK_SIZE
	.align		4
.L_123:
        /*01c8*/ 	.byte	0x04, 0x12
        /*01ca*/ 	.short	(.L_125 - .L_124)
	.align		4
.L_124:
        /*01cc*/ 	.word	index@(_Z9NormalizePdS_ii)
        /*01d0*/ 	.word	0x00000000


	//----- nvinfo : EIATTR_MIN_STACK_SIZE
	.align		4
.L_125:
        /*01d4*/ 	.byte	0x04, 0x12
        /*01d6*/ 	.short	(.L_127 - .L_126)
	.align		4
.L_126:
        /*01d8*/ 	.word	index@(_Z8SwapRowsPdS_iii)
        /*01dc*/ 	.word	0x00000000
.L_127:


//--------------------- .nv.compat                --------------------------
	.section	.nv.compat,"",@"SHT_CUDA_COMPAT_INFO"
	.align	4
        /*0000*/ 	.byte	0x02, 0x09, 0x00, 0x00, 0x02, 0x02, 0x01, 0x00, 0x02, 0x05, 0x05, 0x00, 0x03, 0x07, 0x01, 0x01
        /*0010*/ 	.byte	0x02, 0x03, 0x00, 0x00, 0x02, 0x06, 0x01, 0x00, 0x04, 0x0b, 0x08, 0x00, 0x01, 0x00, 0x00, 0x00
        /*0020*/ 	.byte	0x00, 0x00, 0x00, 0x00


//--------------------- .nv.info._ZN3cub18CUB_300001_SM_10006detail11EmptyKernelIvEEvv --------------------------
	.section	.nv.info._ZN3cub18CUB_300001_SM_10006detail11EmptyKernelIvEEvv,"",@"SHT_CUDA_INFO"
	.sectionflags	@""
	.align	4


	//----- nvinfo : EIATTR_CUDA_API_VERSION
	.align		4
        /*0000*/ 	.byte	0x04, 0x37
        /*0002*/ 	.short	(.L_129 - .L_128)
.L_128:
        /*0004*/ 	.word	0x00000082


	//----- nvinfo : EIATTR_SPARSE_MMA_MASK
	.align		4
.L_129:
        /*0008*/ 	.byte	0x03, 0x50
        /*000a*/ 	.short	0x0000


	//----- nvinfo : EIATTR_MAXREG_COUNT
	.align		4
        /*000c*/ 	.byte	0x03, 0x1b
        /*000e*/ 	.short	0x00ff


	//----- nvinfo : EIATTR_MERCURY_ISA_VERSION
	.align		4
        /*0010*/ 	.byte	0x03, 0x5f
        /*0012*/ 	.short	0x0101


	//----- nvinfo : EIATTR_VRC_CTA_INIT_COUNT
	.align		4
        /*0014*/ 	.byte	0x02, 0x4a
	.zero		1
	.zero		1


	//----- nvinfo : EIATTR_EXIT_INSTR_OFFSETS
	.align		4
        /*0018*/ 	.byte	0x04, 0x1c
        /*001a*/ 	.short	(.L_131 - .L_130)


	//   ....[0]....
.L_130:
        /*001c*/ 	.word	0x00000010


	//----- nvinfo : EIATTR_SW_WAR
	.align		4
.L_131:
        /*0020*/ 	.byte	0x04, 0x36
        /*0022*/ 	.short	(.L_133 - .L_132)
.L_132:
        /*0024*/ 	.word	0x00000008
.L_133:


//--------------------- .nv.info._ZN6thrust24THRUST_300001_SM_1000_NS8cuda_cub4core6detail13_kernel_agentINS1_8__reduce11ReduceAgentIPN4cuda3std3__45tupleIJdlEEESC_SB_lNS1_9__extrema9arg_max_fIdl10ComparatorEEEEJSC_SC_iSG_EEEvDpT0_ --------------------------
	.section	.nv.info._ZN6thrust24THRUST_300001_SM_1000_NS8cuda_cub4core6detail13_kernel_agentINS1_8__reduce11ReduceAgentIPN4cuda3std3__45tupleIJdlEEESC_SB_lNS1_9__extrema9arg_max_fIdl10ComparatorEEEEJSC_SC_iSG_EEEvDpT0_,"",@"SHT_CUDA_INFO"
	.sectionflags	@""
	.align	4


	//----- nvinfo : EIATTR_CUDA_API_VERSION
	.align		4
        /*0000*/ 	.byte	0x04, 0x37
        /*0002*/ 	.short	(.L_135 - .L_134)
.L_134:
        /*0004*/ 	.word	0x00000082


	//----- nvinfo : EIATTR_KPARAM_INFO
	.align		4
.L_135:
        /*0008*/ 	.byte	0x04, 0x17
        /*000a*/ 	.short	(.L_137 - .L_136)
.L_136:
        /*000c*/ 	.word	0x00000000
        /*0010*/ 	.short	0x0003
        /*0012*/ 	.short	0x0014
        /*0014*/ 	.byte	0x00, 0xf0, 0x05, 0x00


	//----- nvinfo : EIATTR_KPARAM_INFO
	.align		4
.L_137:
        /*0018*/ 	.byte	0x04, 0x17
        /*001a*/ 	.short	(.L_139 - .L_138)
.L_138:
        /*001c*/ 	.word	0x00000000
        /*0020*/ 	.short	0x0002
        /*0022*/ 	.short	0x0010
        /*0024*/ 	.byte	0x00, 0xf0, 0x11, 0x00


	//----- nvinfo : EIATTR_KPARAM_INFO
	.align		4
.L_139:
        /*0028*/ 	.byte	0x04, 0x17
        /*002a*/ 	.short	(.L_141 - .L_140)
.L_140:
        /*002c*/ 	.word	0x00000000
        /*0030*/ 	.short	0x0001
        /*0032*/ 	.short	0x0008
        /*0034*/ 	.byte	0x00, 0xf5, 0x21, 0x00


	//----- nvinfo : EIATTR_KPARAM_INFO
	.align		4
.L_141:
        /*0038*/ 	.byte	0x04, 0x17
        /*003a*/ 	.short	(.L_143 - .L_142)
.L_142:
        /*003c*/ 	.word	0x00000000
        /*0040*/ 	.short	0x0000
        /*0042*/ 	.short	0x0000
        /*0044*/ 	.byte	0x00, 0xf5, 0x21, 0x00


	//----- nvinfo : EIATTR_SPARSE_MMA_MASK
	.align		4
.L_143:
        /*0048*/ 	.byte	0x03, 0x50
        /*004a*/ 	.short	0x0000


	//----- nvinfo : EIATTR_MAXREG_COUNT
	.align		4
        /*004c*/ 	.byte	0x03, 0x1b
        /*004e*/ 	.short	0x00ff


	//----- nvinfo : EIATTR_NUM_BARRIERS
	.align		4
        /*0050*/ 	.byte	0x02, 0x4c
        /*0052*/ 	.byte	0x01
	.zero		1


	//----- nvinfo : EIATTR_MERCURY_ISA_VERSION
	.align		4
        /*0054*/ 	.byte	0x03, 0x5f
        /*0056*/ 	.short	0x0101


	//----- nvinfo : EIATTR_COOP_GROUP_MASK_REGIDS
	.align		4
        /*0058*/ 	.byte	0x04, 0x29
        /*005a*/ 	.short	(.L_145 - .L_144)


	//   ....[0]....
.L_144:
        /*005c*/ 	.word	0xffffffff


	//   ....[1]....
        /*0060*/ 	.word	0xffffffff


	//   ....[2]....
        /*0064*/ 	.word	0xffffffff


	//   ....[3]....
        /*0068*/ 	.word	0xffffffff


	//   ....[4]....
        /*006c*/ 	.word	0xffffffff


	//   ....[5]....
        /*0070*/ 	.word	0xffffffff


	//   ....[6]....
        /*0074*/ 	.word	0xffffffff


	//   ....[7]....
        /*0078*/ 	.word	0xffffffff


	//   ....[8]....
        /*007c*/ 	.word	0xffffffff


	//   ....[9]....
        /*0080*/ 	.word	0xffffffff


	//   ....[10]....
        /*0084*/ 	.word	0xffffffff


	//   ....[11]....
        /*0088*/ 	.word	0xffffffff


	//   ....[12]....
        /*008c*/ 	.word	0xffffffff


	//   ....[13]....
        /*0090*/ 	.word	0xffffffff


	//   ....[14]....
        /*0094*/ 	.word	0xffffffff


	//   ....[15]....
        /*0098*/ 	.word	0xffffffff


	//   ....[16]....
        /*009c*/ 	.word	0xffffffff


	//   ....[17]....
        /*00a0*/ 	.word	0xffffffff


	//   ....[18]....
        /*00a4*/ 	.word	0xffffffff


	//   ....[19]....
        /*00a8*/ 	.word	0xffffffff


	//   ....[20]....
        /*00ac*/ 	.word	0xffffffff


	//   ....[21]....
        /*00b0*/ 	.word	0xffffffff


	//   ....[22]....
        /*00b4*/ 	.word	0xffffffff


	//   ....[23]....
        /*00b8*/ 	.word	0xffffffff


	//   ....[24]....
        /*00bc*/ 	.word	0xffffffff


	//   ....[25]....
        /*00c0*/ 	.word	0xffffffff


	//   ....[26]....
        /*00c4*/ 	.word	0xffffffff


	//   ....[27]....
        /*00c8*/ 	.word	0xffffffff


	//   ....[28]....
        /*00cc*/ 	.word	0xffffffff


	//   ....[29]....
        /*00d0*/ 	.word	0xffffffff


	//   ....[30]....
        /*00d4*/ 	.word	0xffffffff


	//   ....[31]....
        /*00d8*/ 	.word	0xffffffff


	//   ....[32]....
        /*00dc*/ 	.word	0xffffffff


	//   ....[33]....
        /*00e0*/ 	.word	0xffffffff


	//   ....[34]....
        /*00e4*/ 	.word	0xffffffff


	//   ....[35]....
        /*00e8*/ 	.word	0xffffffff


	//   ....[36]....
        /*00ec*/ 	.word	0xffffffff


	//   ....[37]....
        /*00f0*/ 	.word	0xffffffff


	//   ....[38]....
        /*00f4*/ 	.word	0xffffffff


	//   ....[39]....
        /*00f8*/ 	.word	0xffffffff


	//   ....[40]....
        /*00fc*/ 	.word	0xffffffff


	//   ....[41]....
        /*0100*/ 	.word	0xffffffff


	//   ....[42]....
        /*0104*/ 	.word	0xffffffff


	//   ....[43]....
        /*0108*/ 	.word	0xffffffff


	//   ....[44]....
        /*010c*/ 	.word	0xffffffff


	//   ....[45]....
        /*0110*/ 	.word	0xffffffff


	//   ....[46]....
        /*0114*/ 	.word	0xffffffff


	//   ....[47]....
        /*0118*/ 	.word	0xffffffff


	//   ....[48]....
        /*011c*/ 	.word	0xffffffff


	//   ....[49]....
        /*0120*/ 	.word	0xffffffff


	//   ....[50]....
        /*0124*/ 	.word	0xffffffff


	//   ....[51]....
        /*0128*/ 	.word	0xffffffff


	//   ....[52]....
        /*012c*/ 	.word	0xffffffff


	//   ....[53]....
        /*0130*/ 	.word	0xffffffff


	//   ....[54]....
        /*0134*/ 	.word	0xffffffff


	//   ....[55]....
        /*0138*/ 	.word	0xffffffff


	//   ....[56]....
        /*013c*/ 	.word	0xffffffff


	//   ....[57]....
        /*0140*/ 	.word	0xffffffff


	//   ....[58]....
        /*0144*/ 	.word	0xffffffff


	//   ....[59]....
        /*0148*/ 	.word	0xffffffff


	//----- nvinfo : EIATTR_COOP_GROUP_INSTR_OFFSETS
	.align		4
.L_145:
        /*014c*/ 	.byte	0x04, 0x28
        /*014e*/ 	.short	(.L_147 - .L_146)


	//   ....[0]....
.L_146:
        /*0150*/ 	.word	0x00000b70


	//   ....[1]....
        /*0154*/ 	.word	0x00000ba0


	//   ....[2]....
        /*0158*/ 	.word	0x00000bc0


	//   ....[3]....
        /*015c*/ 	.word	0x00000bd0


	//   ....[4]....
        /*0160*/ 	.word	0x00000d60


	//   ....[5]....
        /*0164*/ 	.word	0x00000d90


	//   ....[6]....
        /*0168*/ 	.word	0x00000dc0


	//   ....[7]....
        /*016c*/ 	.word	0x00000de0


	//   ....[8]....
        /*0170*/ 	.word	0x00000f60


	//   ....[9]....
        /*0174*/ 	.word	0x00000f90


	//   ....[10]....
        /*0178*/ 	.word	0x00000fc0


	//   ....[11]....
        /*017c*/ 	.word	0x00000fe0


	//   ....[12]....
        /*0180*/ 	.word	0x00001160


	//   ....[13]....
        /*0184*/ 	.word	0x00001190


	//   ....[14]....
        /*0188*/ 	.word	0x000011c0


	//   ....[15]....
        /*018c*/ 	.word	0x000011e0


	//   ....[16]....
        /*0190*/ 	.word	0x00001360


	//   ....[17]....
        /*0194*/ 	.word	0x00001390


	//   ....[18]....
        /*0198*/ 	.word	0x000013c0


	//   ....[19]....
        /*019c*/ 	.word	0x000013e0


	//   ....[20]....
        /*01a0*/ 	.word	0x00002140


	//   ....[21]....
        /*01a4*/ 	.word	0x00002150


	//   ....[22]....
        /*01a8*/ 	.word	0x00002160


	//   ....[23]....
        /*01ac*/ 	.word	0x00002180


	//   ....[24]....
        /*01b0*/ 	.word	0x00002300


	//   ....[25]....
        /*01b4*/ 	.word	0x00002340


	//   ....[26]....
        /*01b8*/ 	.word	0x00002370


	//   ....[27]....
        /*01bc*/ 	.word	0x00002390


	//   ....[28]....
        /*01c0*/ 	.word	0x00002510


	//   ....[29]....
        /*01c4*/ 	.word	0x00002550


	//   ....[30]....
        /*01c8*/ 	.word	0x00002580


	//   ....[31]....
        /*01cc*/ 	.word	0x000025a0


	//   ....[32]....
        /*01d0*/ 	.word	0x00002720


	//   ....[33]....
        /*01d4*/ 	.word	0x00002760


	//   ....[34]....
        /*01d8*/ 	.word	0x00002790


	//   ....[35]....
        /*01dc*/ 	.word	0x000027b0


	//   ....[36]....
        /*01e0*/ 	.word	0x00002930


	//   ....[37]....
        /*01e4*/ 	.word	0x00002970


	//   ....[38]....
        /*01e8*/ 	.word	0x000029a0


	//   ....[39]....
        /*01ec*/ 	.word	0x000029c0


	//   ....[40]....
        /*01f0*/ 	.word	0x00005780


	//   ....[41]....
        /*01f4*/ 	.word	0x000057b0


	//   ....[42]....
        /*01f8*/ 	.word	0x000057d0


	//   ....[43]....
        /*01fc*/ 	.word	0x000057e0


	//   ....[44]....
        /*0200*/ 	.word	0x00005970


	//   ....[45]....
        /*0204*/ 	.word	0x000059a0


	//   ....[46]....
        /*0208*/ 	.word	0x000059d0


	//   ....[47]....
        /*020c*/ 	.word	0x000059f0


	//   ....[48]....
        /*0210*/ 	.word	0x00005b70


	//   ....[49]....
        /*0214*/ 	.word	0x00005ba0


	//   ....[50]....
        /*0218*/ 	.word	0x00005bd0


	//   ....[51]....
        /*021c*/ 	.word	0x00005bf0


	//   ....[52]....
        /*0220*/ 	.word	0x00005d70


	//   ....[53]....
        /*0224*/ 	.word	0x00005da0


	//   ....[54]....
        /*0228*/ 	.word	0x00005dd0


	//   ....[55]....
        /*022c*/ 	.word	0x00005df0


	//   ....[56]....
        /*0230*/ 	.word	0x00005f70


	//   ....[57]....
        /*0234*/ 	.word	0x00005fa0


	//   ....[58]....
        /*0238*/ 	.word	0x00005fd0


	//   ....[59]....
        /*023c*/ 	.word	0x00005ff0


	//----- nvinfo : EIATTR_VRC_CTA_INIT_COUNT
	.align		4
.L_147:
        /*0240*/ 	.byte	0x02, 0x4a
	.zero		1
	.zero		1


	//----- nvinfo : EIATTR_EXIT_INSTR_OFFSETS
	.align		4
        /*0244*/ 	.byte	0x04, 0x1c
        /*0246*/ 	.short	(.L_149 - .L_148)


	//   ....[0]....
.L_148:
        /*0248*/ 	.word	0x00000030


	//   ....[1]....
        /*024c*/ 	.word	0x00006c90


	//   ....[2]....
        /*0250*/ 	.word	0x00006cd0


	//----- nvinfo : EIATTR_MAX_THREADS
	.align		4
.L_149:
        /*0254*/ 	.byte	0x04, 0x05
        /*0256*/ 	.short	(.L_151 - .L_150)
.L_150:
        /*0258*/ 	.word	0x00000100
        /*025c*/ 	.word	0x00000001
        /*0260*/ 	.word	0x00000001


	//----- nvinfo : EIATTR_CRS_STACK_SIZE
	.align		4
.L_151:
        /*0264*/ 	.byte	0x04, 0x1e
        /*0266*/ 	.short	(.L_153 - .L_152)
.L_152:
        /*0268*/ 	.word	0x00000000


	//----- nvinfo : EIATTR_CBANK_PARAM_SIZE
	.align		4
.L_153:
        /*026c*/ 	.byte	0x03, 0x19
        /*026e*/ 	.short	0x0015


	//----- nvinfo : EIATTR_PARAM_CBANK
	.align		4
        /*0270*/ 	.byte	0x04, 0x0a
        /*0272*/ 	.short	(.L_155 - .L_154)
	.align		4
.L_154:
        /*0274*/ 	.word	index@(.nv.constant0._ZN6thrust24THRUST_300001_SM_1000_NS8cuda_cub4core6detail13_kernel_agentINS1_8__reduce11ReduceAgentIPN4cuda3std3__45tupleIJdlEEESC_SB_lNS1_9__extrema9arg_max_fIdl10ComparatorEEEEJSC_SC_iSG_EEEvDpT0_)
        /*0278*/ 	.short	0x0380
        /*027a*/ 	.short	0x0015


	//----- nvinfo : EIATTR_SW_WAR
	.align		4
.L_155:
        /*027c*/ 	.byte	0x04, 0x36
        /*027e*/ 	.short	(.L_157 - .L_156)
.L_156:
        /*0280*/ 	.word	0x00000008
.L_157:


//--------------------- .nv.info._ZN6thrust24THRUST_300001_SM_1000_NS8cuda_cub4core6detail13_kernel_agentINS1_8__reduce10DrainAgentIlEEJN3cub18CUB_300001_SM_10009GridQueueIyEElEEEvDpT0_ --------------------------
	.section	.nv.info._ZN6thrust24THRUST_300001_SM_1000_NS8cuda_cub4core6detail13_kernel_agentINS1_8__reduce10DrainAgentIlEEJN3cub18CUB_300001_SM_10009GridQueueIyEElEEEvDpT0_,"",@"SHT_CUDA_INFO"
	.sectionflags	@""
	.align	4


	//----- nvinfo : EIATTR_CUDA_API_VERSION
	.align		4
        /*0000*/ 	.byte	0x04, 0x37
        /*0002*/ 	.short	(.L_159 - .L_158)
.L_158:
        /*0004*/ 	.word	0x00000082


	//----- nvinfo : EIATTR_KPARAM_INFO
	.align		4
.L_159:
        /*0008*/ 	.byte	0x04, 0x17
        /*000a*/ 	.short	(.L_161 - .L_160)
.L_160:
        /*000c*/ 	.word	0x00000000
        /*0010*/ 	.short	0x0001
        /*0012*/ 	.short	0x0008
        /*0014*/ 	.byte	0x00, 0xf0, 0x21, 0x00


	//----- nvinfo : EIATTR_KPARAM_INFO
	.align		4
.L_161:
        /*0018*/ 	.byte	0x04, 0x17
        /*001a*/ 	.short	(.L_163 - .L_162)
.L_162:
        /*001c*/ 	.word	0x00000000
        /*0020*/ 	.short	0x0000
        /*0022*/ 	.short	0x0000
        /*0024*/ 	.byte	0x00, 0xf0, 0x21, 0x00


	//----- nvinfo : EIATTR_SPARSE_MMA_MASK
	.align		4
.L_163:
        /*0028*/ 	.byte	0x03, 0x50
        /*002a*/ 	.short	0x0000


	//----- nvinfo : EIATTR_MAXREG_COUNT
	.align		4
        /*002c*/ 	.byte	0x03, 0x1b
        /*002e*/ 	.short	0x00ff


	//----- nvinfo : EIATTR_MERCURY_ISA_VERSION
	.align		4
        /*0030*/ 	.byte	0x03, 0x5f
        /*0032*/ 	.short	0x0101


	//----- nvinfo : EIATTR_VRC_CTA_INIT_COUNT
	.align		4
        /*0034*/ 	.byte	0x02, 0x4a
	.zero		1
	.zero		1


	//----- nvinfo : EIATTR_EXIT_INSTR_OFFSETS
	.align		4
        /*0038*/ 	.byte	0x04, 0x1c
        /*003a*/ 	.short	(.L_165 - .L_164)


	//   ....[0]....
.L_164:
        /*003c*/ 	.word	0x00000060


	//----- nvinfo : EIATTR_MAX_THREADS
	.align		4
.L_165:
        /*0040*/ 	.byte	0x04, 0x05
        /*0042*/ 	.short	(.L_167 - .L_166)
.L_166:
        /*0044*/ 	.word	0x00000001
        /*0048*/ 	.word	0x00000001
        /*004c*/ 	.word	0x00000001


	//----- nvinfo : EIATTR_CBANK_PARAM_SIZE
	.align		4
.L_167:
        /*0050*/ 	.byte	0x03, 0x19
        /*0052*/ 	.short	0x0010


	//----- nvinfo : EIATTR_PARAM_CBANK
	.align		4
        /*0054*/ 	.byte	0x04, 0x0a
        /*0056*/ 	.short	(.L_169 - .L_168)
	.align		4
.L_168:
        /*0058*/ 	.word	index@(.nv.constant0._ZN6thrust24THRUST_300001_SM_1000_NS8cuda_cub4core6detail13_kernel_agentINS1_8__reduce10DrainAgentIlEEJN3cub18CUB_300001_SM_10009GridQueueIyEElEEEvDpT0_)
        /*005c*/ 	.short	0x0380
        /*005e*/ 	.short	0x0010


	//----- nvinfo : EIATTR_SW_WAR
	.align		4
.L_169:
        /*0060*/ 	.byte	0x04, 0x36
        /*0062*/ 	.short	(.L_171 - .L_170)
.L_170:
        /*0064*/ 	.word	0x00000008
.L_171:


//--------------------- .nv.info._ZN6thrust24THRUST_300001_SM_1000_NS8cuda_cub4core6detail13_kernel_agentINS1_8__reduce11ReduceAgentINS0_12zip_iteratorIN4cuda3std3__45tupleIJNS0_10device_ptrIdEENS0_17counting_iteratorIlNS0_11use_defaultESF_SF_EEEEEEEPNSB_IJdlEEESJ_lNS1_9__extrema9arg_max_fIdl10ComparatorEEEEJSI_SK_lN3cub18CUB_300001_SM_100013GridEvenShareIlEENSR_9GridQueueIyEESO_EEEvDpT0_ --------------------------
	.section	.nv.info._ZN6thrust24THRUST_300001_SM_1000_NS8cuda_cub4core6detail13_kernel_agentINS1_8__reduce11ReduceAgentINS0_12zip_iteratorIN4cuda3std3__45tupleIJNS0_10device_ptrIdEENS0_17counting_iteratorIlNS0_11use_defaultESF_SF_EEEEEEEPNSB_IJdlEEESJ_lNS1_9__extrema9arg_max_fIdl10ComparatorEEEEJSI_SK_lN3cub18CUB_300001_SM_100013GridEvenShareIlEENSR_9GridQueueIyEESO_EEEvDpT0_,"",@"SHT_CUDA_INFO"
	.sectionflags	@""
	.align	4


	//----- nvinfo : EIATTR_CUDA_API_VERSION
	.align		4
        /*0000*/ 	.byte	0x04, 0x37
        /*0002*/ 	.short	(.L_173 - .L_172)
.L_172:
        /*0004*/ 	.word	0x00000082


	//----- nvinfo : EIATTR_KPARAM_INFO
	.align		4
.L_173:
        /*0008*/ 	.byte	0x04, 0x17
        /*000a*/ 	.short	(.L_175 - .L_174)
.L_174:
        /*000c*/ 	.word	0x00000000
        /*0010*/ 	.short	0x0005
        /*0012*/ 	.short	0x0070
        /*0014*/ 	.byte	0x00, 0xf0, 0x05, 0x00


	//----- nvinfo : EIATTR_KPARAM_INFO
	.align		4
.L_175:
        /*0018*/ 	.byte	0x04, 0x17
        /*001a*/ 	.short	(.L_177 - .L_176)
.L_176:
        /*001c*/ 	.word	0x00000000
        /*0020*/ 	.short	0x0004
        /*0022*/ 	.short	0x0068
        /*0024*/ 	.byte	0x00, 0xf0, 0x21, 0x00


	//----- nvinfo : EIATTR_KPARAM_INFO
	.align		4
.L_177:
        /*0028*/ 	.byte	0x04, 0x17
        /*002a*/ 	.short	(.L_179 - .L_178)
.L_178:
        /*002c*/ 	.word	0x00000000
        /*0030*/ 	.short	0x0003
        /*0032*/ 	.short	0x0020
        /*0034*/ 	.byte	0x00, 0xf0, 0x21, 0x01


	//----- nvinfo : EIATTR_KPARAM_INFO
	.align		4
.L_179:
        /*0038*/ 	.byte	0x04, 0x17
        /*003a*/ 	.short	(.L_181 - .L_180)
.L_180:
        /*003c*/ 	.word	0x00000000
        /*0040*/ 	.short	0x0002
        /*0042*/ 	.short	0x0018
        /*0044*/ 	.byte	0x00, 0xf0, 0x21, 0x00


	//----- nvinfo : EIATTR_KPARAM_INFO
	.align		4
.L_181:
        /*0048*/ 	.byte	0x04, 0x17
        /*004a*/ 	.short	(.L_183 - .L_182)
.L_182:
        /*004c*/ 	.word	0x00000000
        /*0050*/ 	.short	0x0001
        /*0052*/ 	.short	0x0010
        /*0054*/ 	.byte	0x00, 0xf5, 0x21, 0x00


	//----- nvinfo : EIATTR_KPARAM_INFO
	.align		4
.L_183:
        /*0058*/ 	.byte	0x04, 0x17
        /*005a*/ 	.short	(.L_185 - .L_184)
.L_184:
        /*005c*/ 	.word	0x00000000
        /*0060*/ 	.short	0x0000
        /*0062*/ 	.short	0x0000
        /*0064*/ 	.byte	0x00, 0xf0, 0x41, 0x00


	//----- nvinfo : EIATTR_SPARSE_MMA_MASK
	.align		4
.L_185:
        /*0068*/ 	.byte	0x03, 0x50
        /*006a*/ 	.short	0x0000


	//----- nvinfo : EIATTR_MAXREG_COUNT
	.align		4
        /*006c*/ 	.byte	0x03, 0x1b
        /*006e*/ 	.short	0x00ff


	//----- nvinfo : EIATTR_NUM_BARRIERS
	.align		4
        /*0070*/ 	.byte	0x02, 0x4c
        /*0072*/ 	.byte	0x01
	.zero		1


	//----- nvinfo : EIATTR_MERCURY_ISA_VERSION
	.align		4
        /*0074*/ 	.byte	0x03, 0x5f
        /*0076*/ 	.short	0x0101


	//----- nvinfo : EIATTR_COOP_GROUP_MASK_REGIDS
	.align		4
        /*0078*/ 	.byte	0x04, 0x29
        /*007a*/ 	.short	(.L_187 - .L_186)


	//   ....[0]....
.L_186:
        /*007c*/ 	.word	0xffffffff


	//   ....[1]....
        /*0080*/ 	.word	0xffffffff


	//   ....[2]....
        /*0084*/ 	.word	0xffffffff


	//   ....[3]....
        /*0088*/ 	.word	0xffffffff


	//   ....[4]....
        /*008c*/ 	.word	0xffffffff


	//   ....[5]....
        /*0090*/ 	.word	0xffffffff


	//   ....[6]....
        /*0094*/ 	.word	0xffffffff


	//   ....[7]....
        /*0098*/ 	.word	0xffffffff


	//   ....[8]....
        /*009c*/ 	.word	0xffffffff


	//   ....[9]....
        /*00a0*/ 	.word	0xffffffff


	//   ....[10]....
        /*00a4*/ 	.word	0xffffffff


	//   ....[11]....
        /*00a8*/ 	.word	0xffffffff


	//   ....[12]....
        /*00ac*/ 	.word	0xffffffff


	//   ....[13]....
        /*00b0*/ 	.word	0xffffffff


	//   ....[14]....
        /*00b4*/ 	.word	0xffffffff


	//   ....[15]....
        /*00b8*/ 	.word	0xffffffff


	//   ....[16]....
        /*00bc*/ 	.word	0xffffffff


	//   ....[17]....
        /*00c0*/ 	.word	0xffffffff


	//   ....[18]....
        /*00c4*/ 	.word	0xffffffff


	//   ....[19]....
        /*00c8*/ 	.word	0xffffffff


	//   ....[20]....
        /*00cc*/ 	.word	0xffffffff


	//   ....[21]....
        /*00d0*/ 	.word	0xffffffff


	//   ....[22]....
        /*00d4*/ 	.word	0xffffffff


	//   ....[23]....
        /*00d8*/ 	.word	0xffffffff


	//   ....[24]....
        /*00dc*/ 	.word	0xffffffff


	//   ....[25]....
        /*00e0*/ 	.word	0xffffffff


	//   ....[26]....
        /*00e4*/ 	.word	0xffffffff


	//   ....[27]....
        /*00e8*/ 	.word	0xffffffff


	//   ....[28]....
        /*00ec*/ 	.word	0xffffffff


	//   ....[29]....
        /*00f0*/ 	.word	0xffffffff


	//   ....[30]....
        /*00f4*/ 	.word	0xffffffff


	//   ....[31]....
        /*00f8*/ 	.word	0xffffffff


	//   ....[32]....
        /*00fc*/ 	.word	0xffffffff


	//   ....[33]....
        /*0100*/ 	.word	0xffffffff


	//   ....[34]....
        /*0104*/ 	.word	0xffffffff


	//   ....[35]....
        /*0108*/ 	.word	0xffffffff


	//   ....[36]....
        /*010c*/ 	.word	0xffffffff


	//   ....[37]....
        /*0110*/ 	.word	0xffffffff


	//   ....[38]....
        /*0114*/ 	.word	0xffffffff


	//   ....[39]....
        /*0118*/ 	.word	0xffffffff


	//   ....[40]....
        /*011c*/ 	.word	0xffffffff


	//   ....[41]....
        /*0120*/ 	.word	0xffffffff


	//   ....[42]....
        /*0124*/ 	.word	0xffffffff


	//   ....[43]....
        /*0128*/ 	.word	0xffffffff


	//   ....[44]....
        /*012c*/ 	.word	0xffffffff


	//   ....[45]....
        /*0130*/ 	.word	0xffffffff


	//   ....[46]....
        /*0134*/ 	.word	0xffffffff


	//   ....[47]....
        /*0138*/ 	.word	0xffffffff


	//   ....[48]....
        /*013c*/ 	.word	0xffffffff


	//   ....[49]....
        /*0140*/ 	.word	0xffffffff


	//   ....[50]....
        /*0144*/ 	.word	0xffffffff


	//   ....[51]....
        /*0148*/ 	.word	0xffffffff


	//   ....[52]....
        /*014c*/ 	.word	0xffffffff


	//   ....[53]....
        /*0150*/ 	.word	0xffffffff


	//   ....[54]....
        /*0154*/ 	.word	0xffffffff


	//   ....[55]....
        /*0158*/ 	.word	0xffffffff


	//   ....[56]....
        /*015c*/ 	.word	0xffffffff


	//   ....[57]....
        /*0160*/ 	.word	0xffffffff


	//   ....[58]....
        /*0164*/ 	.word	0xffffffff


	//   ....[59]....
        /*0168*/ 	.word	0xffffffff


	//----- nvinfo : EIATTR_COOP_GROUP_INSTR_OFFSETS
	.align		4
.L_187:
        /*016c*/ 	.byte	0x04, 0x28
        /*016e*/ 	.short	(.L_189 - .L_188)


	//   ....[0]....
.L_188:
        /*0170*/ 	.word	0x00000d70


	//   ....[1]....
        /*0174*/ 	.word	0x00000da0


	//   ....[2]....
        /*0178*/ 	.word	0x00000dc0


	//   ....[3]....
        /*017c*/ 	.word	0x00000dd0


	//   ....[4]....
        /*0180*/ 	.word	0x00000f60


	//   ....[5]....
        /*0184*/ 	.word	0x00000f90


	//   ....[6]....
        /*0188*/ 	.word	0x00000fc0


	//   ....[7]....
        /*018c*/ 	.word	0x00000fe0


	//   ....[8]....
        /*0190*/ 	.word	0x00001160


	//   ....[9]....
        /*0194*/ 	.word	0x00001190


	//   ....[10]....
        /*0198*/ 	.word	0x000011c0


	//   ....[11]....
        /*019c*/ 	.word	0x000011e0


	//   ....[12]....
        /*01a0*/ 	.word	0x00001360


	//   ....[13]....
        /*01a4*/ 	.word	0x00001390


	//   ....[14]....
        /*01a8*/ 	.word	0x000013c0


	//   ....[15]....
        /*01ac*/ 	.word	0x000013e0


	//   ....[16]....
        /*01b0*/ 	.word	0x00001560


	//   ....[17]....
        /*01b4*/ 	.word	0x00001590


	//   ....[18]....
        /*01b8*/ 	.word	0x000015c0


	//   ....[19]....
        /*01bc*/ 	.word	0x000015e0


	//   ....[20]....
        /*01c0*/ 	.word	0x00002340


	//   ....[21]....
        /*01c4*/ 	.word	0x00002350


	//   ....[22]....
        /*01c8*/ 	.word	0x00002360


	//   ....[23]....
        /*01cc*/ 	.word	0x00002380


	//   ....[24]....
        /*01d0*/ 	.word	0x00002500


	//   ....[25]....
        /*01d4*/ 	.word	0x00002540


	//   ....[26]....
        /*01d8*/ 	.word	0x00002570


	//   ....[27]....
        /*01dc*/ 	.word	0x00002590


	//   ....[28]....
        /*01e0*/ 	.word	0x00002710


	//   ....[29]....
        /*01e4*/ 	.word	0x00002750


	//   ....[30]....
        /*01e8*/ 	.word	0x00002780


	//   ....[31]....
        /*01ec*/ 	.word	0x000027a0


	//   ....[32]....
        /*01f0*/ 	.word	0x00002920


	//   ....[33]....
        /*01f4*/ 	.word	0x00002960


	//   ....[34]....
        /*01f8*/ 	.word	0x00002990


	//   ....[35]....
        /*01fc*/ 	.word	0x000029b0


	//   ....[36]....
        /*0200*/ 	.word	0x00002b30


	//   ....[37]....
        /*0204*/ 	.word	0x00002b70


	//   ....[38]....
        /*0208*/ 	.word	0x00002ba0


	//   ....[39]....
        /*020c*/ 	.word	0x00002bc0


	//   ....[40]....
        /*0210*/ 	.word	0x000053c0


	//   ....[41]....
        /*0214*/ 	.word	0x000053f0


	//   ....[42]....
        /*0218*/ 	.word	0x00005410


	//   ....[43]....
        /*021c*/ 	.word	0x00005420


	//   ....[44]....
        /*0220*/ 	.word	0x000055b0


	//   ....[45]....
        /*0224*/ 	.word	0x000055e0


	//   ....[46]....
        /*0228*/ 	.word	0x00005610


	//   ....[47]....
        /*022c*/ 	.word	0x00005630


	//   ....[48]....
        /*0230*/ 	.word	0x000057b0


	//   ....[49]....
        /*0234*/ 	.word	0x000057e0


	//   ....[50]....
        /*0238*/ 	.word	0x00005810


	//   ....[51]....
        /*023c*/ 	.word	0x00005830


	//   ....[52]....
        /*0240*/ 	.word	0x000059b0


	//   ....[53]....
        /*0244*/ 	.word	0x000059e0


	//   ....[54]....
        /*0248*/ 	.word	0x00005a10


	//   ....[55]....
        /*024c*/ 	.word	0x00005a30


	//   ....[56]....
        /*0250*/ 	.word	0x00005bb0


	//   ....[57]....
        /*0254*/ 	.word	0x00005be0


	//   ....[58]....
        /*0258*/ 	.word	0x00005c10


	//   ....[59]....
        /*025c*/ 	.word	0x00005c30


	//----- nvinfo : EIATTR_VRC_CTA_INIT_COUNT
	.align		4
.L_189:
        /*0260*/ 	.byte	0x02, 0x4a
	.zero		1
	.zero		1


	//----- nvinfo : EIATTR_EXIT_INSTR_OFFSETS
	.align		4
        /*0264*/ 	.byte	0x04, 0x1c
        /*0266*/ 	.short	(.L_191 - .L_190)


	//   ....[0]....
.L_190:
        /*0268*/ 	.word	0x000068d0


	//   ....[1]....
        /*026c*/ 	.word	0x00006920


	//----- nvinfo : EIATTR_MAX_THREADS
	.align		4
.L_191:
        /*0270*/ 	.byte	0x04, 0x05
        /*0272*/ 	.short	(.L_193 - .L_192)
.L_192:
        /*0274*/ 	.word	0x00000100
        /*0278*/ 	.word	0x00000001
        /*027c*/ 	.word	0x00000001


	//----- nvinfo : EIATTR_CRS_STACK_SIZE
	.align		4
.L_193:
        /*0280*/ 	.byte	0x04, 0x1e
        /*0282*/ 	.short	(.L_195 - .L_194)
.L_194:
        /*0284*/ 	.word	0x00000000


	//----- nvinfo : EIATTR_CBANK_PARAM_SIZE
	.align		4
.L_195:
        /*0288*/ 	.byte	0x03, 0x19
        /*028a*/ 	.short	0x0071


	//----- nvinfo : EIATTR_PARAM_CBANK
	.align		4
        /*028c*/ 	.byte	0x04, 0x0a
        /*028e*/ 	.short	(.L_197 - .L_196)
	.align		4
.L_196:
        /*0290*/ 	.word	index@(.nv.constant0._ZN6thrust24THRUST_300001_SM_1000_NS8cuda_cub4core6detail13_kernel_agentINS1_8__reduce11ReduceAgentINS0_12zip_iteratorIN4cuda3std3__45tupleIJNS0_10device_ptrIdEENS0_17counting_iteratorIlNS0_11use_defaultESF_SF_EEEEEEEPNSB_IJdlEEESJ_lNS1_9__extrema9arg_max_fIdl10ComparatorEEEEJSI_SK_lN3cub18CUB_300001_SM_100013GridEvenShareIlEENSR_9GridQueueIyEESO_EEEvDpT0_)
        /*0294*/ 	.short	0x0380
        /*0296*/ 	.short	0x0071


	//----- nvinfo : EIATTR_SW_WAR
	.align		4
.L_197:
        /*0298*/ 	.byte	0x04, 0x36
        /*029a*/ 	.short	(.L_199 - .L_198)
.L_198:
        /*029c*/ 	.word	0x00000008
.L_199:


//--------------------- .nv.info._ZN6thrust24THRUST_300001_SM_1000_NS8cuda_cub4core6detail13_kernel_agentINS1_8__reduce11ReduceAgentINS0_12zip_iteratorIN4cuda3std3__45tupleIJNS0_10device_ptrIdEENS0_17counting_iteratorIlNS0_11use_defaultESF_SF_EEEEEEEPNSB_IJdlEEESJ_lNS1_9__extrema9arg_max_fIdl10ComparatorEEEEJSI_SK_lSO_EEEvDpT0_ --------------------------
	.section	.nv.info._ZN6thrust24THRUST_300001_SM_1000_NS8cuda_cub4core6detail13_kernel_agentINS1_8__reduce11ReduceAgentINS0_12zip_iteratorIN4cuda3std3__45tupleIJNS0_10device_ptrIdEENS0_17counting_iteratorIlNS0_11use_defaultESF_SF_EEEEEEEPNSB_IJdlEEESJ_lNS1_9__extrema9arg_max_fIdl10ComparatorEEEEJSI_SK_lSO_EEEvDpT0_,"",@"SHT_CUDA_INFO"
	.sectionflags	@""
	.align	4


	//----- nvinfo : EIATTR_CUDA_API_VERSION
	.align		4
        /*0000*/ 	.byte	0x04, 0x37
        /*0002*/ 	.short	(.L_201 - .L_200)
.L_200:
        /*0004*/ 	.word	0x00000082


	//----- nvinfo : EIATTR_KPARAM_INFO
	.align		4
.L_201:
        /*0008*/ 	.byte	0x04, 0x17
        /*000a*/ 	.short	(.L_203 - .L_202)
.L_202:
        /*000c*/ 	.word	0x00000000
        /*0010*/ 	.short	0x0003
        /*0012*/ 	.short	0x0020
        /*0014*/ 	.byte	0x00, 0xf0, 0x05, 0x00


	//----- nvinfo : EIATTR_KPARAM_INFO
	.align		4
.L_203:
        /*0018*/ 	.byte	0x04, 0x17
        /*001a*/ 	.short	(.L_205 - .L_204)
.L_204:
        /*001c*/ 	.word	0x00000000
        /*0020*/ 	.short	0x0002
        /*0022*/ 	.short	0x0018
        /*0024*/ 	.byte	0x00, 0xf0, 0x21, 0x00


	//----- nvinfo : EIATTR_KPARAM_INFO
	.align		4
.L_205:
        /*0028*/ 	.byte	0x04, 0x17
        /*002a*/ 	.short	(.L_207 - .L_206)
.L_206:
        /*002c*/ 	.word	0x00000000
        /*0030*/ 	.short	0x0001
        /*0032*/ 	.short	0x0010
        /*0034*/ 	.byte	0x00, 0xf5, 0x21, 0x00


	//----- nvinfo : EIATTR_KPARAM_INFO
	.align		4
.L_207:
        /*0038*/ 	.byte	0x04, 0x17
        /*003a*/ 	.short	(.L_209 - .L_208)
.L_208:
        /*003c*/ 	.word	0x00000000
        /*0040*/ 	.short	0x0000
        /*0042*/ 	.short	0x0000
        /*0044*/ 	.byte	0x00, 0xf0, 0x41, 0x00


	//----- nvinfo : EIATTR_SPARSE_MMA_MASK
	.align		4
.L_209:
        /*0048*/ 	.byte	0x03, 0x50
        /*004a*/ 	.short	0x0000


	//----- nvinfo : EIATTR_MAXREG_COUNT
	.align		4
        /*004c*/ 	.byte	0x03, 0x1b
        /*004e*/ 	.short	0x00ff


	//----- nvinfo : EIATTR_NUM_BARRIERS
	.align		4
        /*0050*/ 	.byte	0x02, 0x4c
        /*0052*/ 	.byte	0x01
	.zero		1


	//----- nvinfo : EIATTR_MERCURY_ISA_VERSION
	.align		4
        /*0054*/ 	.byte	0x03, 0x5f
        /*0056*/ 	.short	0x0101


	//----- nvinfo : EIATTR_COOP_GROUP_MASK_REGIDS
	.align		4
        /*0058*/ 	.byte	0x04, 0x29
        /*005a*/ 	.short	(.L_211 - .L_210)


	//   ....[0]....
.L_210:
        /*005c*/ 	.word	0xffffffff


	//   ....[1]....
        /*0060*/ 	.word	0xffffffff


	//   ....[2]....
        /*0064*/ 	.word	0xffffffff


	//   ....[3]....
        /*0068*/ 	.word	0xffffffff


	//   ....[4]....
        /*006c*/ 	.word	0xffffffff


	//   ....[5]....
        /*0070*/ 	.word	0xffffffff


	//   ....[6]....
        /*0074*/ 	.word	0xffffffff


	//   ....[7]....
        /*0078*/ 	.word	0xffffffff


	//   ....[8]....
        /*007c*/ 	.word	0xffffffff


	//   ....[9]....
        /*0080*/ 	.word	0xffffffff


	//   ....[10]....
        /*0084*/ 	.word	0xffffffff


	//   ....[11]....
        /*0088*/ 	.word	0xffffffff


	//   ....[12]....
        /*008c*/ 	.word	0xffffffff


	//   ....[13]....
        /*0090*/ 	.word	0xffffffff


	//   ....[14]....
        /*0094*/ 	.word	0xffffffff


	//   ....[15]....
        /*0098*/ 	.word	0xffffffff


	//   ....[16]....
        /*009c*/ 	.word	0xffffffff


	//   ....[17]....
        /*00a0*/ 	.word	0xffffffff


	//   ....[18]....
        /*00a4*/ 	.word	0xffffffff


	//   ....[19]....
        /*00a8*/ 	.word	0xffffffff


	//   ....[20]....
        /*00ac*/ 	.word	0xffffffff


	//   ....[21]....
        /*00b0*/ 	.word	0xffffffff


	//   ....[22]....
        /*00b4*/ 	.word	0xffffffff


	//   ....[23]....
        /*00b8*/ 	.word	0xffffffff


	//   ....[24]....
        /*00bc*/ 	.word	0xffffffff


	//   ....[25]....
        /*00c0*/ 	.word	0xffffffff


	//   ....[26]....
        /*00c4*/ 	.word	0xffffffff


	//   ....[27]....
        /*00c8*/ 	.word	0xffffffff


	//   ....[28]....
        /*00cc*/ 	.word	0xffffffff


	//   ....[29]....
        /*00d0*/ 	.word	0xffffffff


	//   ....[30]....
        /*00d4*/ 	.word	0xffffffff


	//   ....[31]....
        /*00d8*/ 	.word	0xffffffff


	//   ....[32]....
        /*00dc*/ 	.word	0xffffffff


	//   ....[33]....
        /*00e0*/ 	.word	0xffffffff


	//   ....[34]....
        /*00e4*/ 	.word	0xffffffff


	//   ....[35]....
        /*00e8*/ 	.word	0xffffffff


	//   ....[36]....
        /*00ec*/ 	.word	0xffffffff


	//   ....[37]....
        /*00f0*/ 	.word	0xffffffff


	//   ....[38]....
        /*00f4*/ 	.word	0xffffffff


	//   ....[39]....
        /*00f8*/ 	.word	0xffffffff


	//   ....[40]....
        /*00fc*/ 	.word	0xffffffff


	//   ....[41]....
        /*0100*/ 	.word	0xffffffff


	//   ....[42]....
        /*0104*/ 	.word	0xffffffff


	//   ....[43]....
        /*0108*/ 	.word	0xffffffff


	//   ....[44]....
        /*010c*/ 	.word	0xffffffff


	//   ....[45]....
        /*0110*/ 	.word	0xffffffff


	//   ....[46]....
        /*0114*/ 	.word	0xffffffff


	//   ....[47]....
        /*0118*/ 	.word	0xffffffff


	//   ....[48]....
        /*011c*/ 	.word	0xffffffff


	//   ....[49]....
        /*0120*/ 	.word	0xffffffff


	//   ....[50]....
        /*0124*/ 	.word	0xffffffff


	//   ....[51]....
        /*0128*/ 	.word	0xffffffff


	//   ....[52]....
        /*012c*/ 	.word	0xffffffff


	//   ....[53]....
        /*0130*/ 	.word	0xffffffff


	//   ....[54]....
        /*0134*/ 	.word	0xffffffff


	//   ....[55]....
        /*0138*/ 	.word	0xffffffff


	//   ....[56]....
        /*013c*/ 	.word	0xffffffff


	//   ....[57]....
        /*0140*/ 	.word	0xffffffff


	//   ....[58]....
        /*0144*/ 	.word	0xffffffff


	//   ....[59]....
        /*0148*/ 	.word	0xffffffff


	//----- nvinfo : EIATTR_COOP_GROUP_INSTR_OFFSETS
	.align		4
.L_211:
        /*014c*/ 	.byte	0x04, 0x28
        /*014e*/ 	.short	(.L_213 - .L_212)


	//   ....[0]....
.L_212:
        /*0150*/ 	.word	0x00000cb0


	//   ....[1]....
        /*0154*/ 	.word	0x00000ce0


	//   ....[2]....
        /*0158*/ 	.word	0x00000d00


	//   ....[3]....
        /*015c*/ 	.word	0x00000d10


	//   ....[4]....
        /*0160*/ 	.word	0x00000ea0


	//   ....[5]....
        /*0164*/ 	.word	0x00000ed0


	//   ....[6]....
        /*0168*/ 	.word	0x00000f00


	//   ....[7]....
        /*016c*/ 	.word	0x00000f20


	//   ....[8]....
        /*0170*/ 	.word	0x000010a0


	//   ....[9]....
        /*0174*/ 	.word	0x000010d0


	//   ....[10]....
        /*0178*/ 	.word	0x00001100


	//   ....[11]....
        /*017c*/ 	.word	0x00001120


	//   ....[12]....
        /*0180*/ 	.word	0x000012a0


	//   ....[13]....
        /*0184*/ 	.word	0x000012d0


	//   ....[14]....
        /*0188*/ 	.word	0x00001300


	//   ....[15]....
        /*018c*/ 	.word	0x00001320


	//   ....[16]....
        /*0190*/ 	.word	0x000014a0


	//   ....[17]....
        /*0194*/ 	.word	0x000014d0


	//   ....[18]....
        /*0198*/ 	.word	0x00001500


	//   ....[19]....
        /*019c*/ 	.word	0x00001520


	//   ....[20]....
        /*01a0*/ 	.word	0x00002280


	//   ....[21]....
        /*01a4*/ 	.word	0x00002290


	//   ....[22]....
        /*01a8*/ 	.word	0x000022a0


	//   ....[23]....
        /*01ac*/ 	.word	0x000022c0


	//   ....[24]....
        /*01b0*/ 	.word	0x00002440


	//   ....[25]....
        /*01b4*/ 	.word	0x00002480


	//   ....[26]....
        /*01b8*/ 	.word	0x000024b0


	//   ....[27]....
        /*01bc*/ 	.word	0x000024d0


	//   ....[28]....
        /*01c0*/ 	.word	0x00002650


	//   ....[29]....
        /*01c4*/ 	.word	0x00002690


	//   ....[30]....
        /*01c8*/ 	.word	0x000026c0


	//   ....[31]....
        /*01cc*/ 	.word	0x000026e0


	//   ....[32]....
        /*01d0*/ 	.word	0x00002860


	//   ....[33]....
        /*01d4*/ 	.word	0x000028a0


	//   ....[34]....
        /*01d8*/ 	.word	0x000028d0


	//   ....[35]....
        /*01dc*/ 	.word	0x000028f0


	//   ....[36]....
        /*01e0*/ 	.word	0x00002a70


	//   ....[37]....
        /*01e4*/ 	.word	0x00002ab0


	//   ....[38]....
        /*01e8*/ 	.word	0x00002ae0


	//   ....[39]....
        /*01ec*/ 	.word	0x00002b00


	//   ....[40]....
        /*01f0*/ 	.word	0x00004f70


	//   ....[41]....
        /*01f4*/ 	.word	0x00004fa0


	//   ....[42]....
        /*01f8*/ 	.word	0x00004fc0


	//   ....[43]....
        /*01fc*/ 	.word	0x00004fd0


	//   ....[44]....
        /*0200*/ 	.word	0x00005160


	//   ....[45]....
        /*0204*/ 	.word	0x00005190


	//   ....[46]....
        /*0208*/ 	.word	0x000051c0


	//   ....[47]....
        /*020c*/ 	.word	0x000051e0


	//   ....[48]....
        /*0210*/ 	.word	0x00005360


	//   ....[49]....
        /*0214*/ 	.word	0x00005390


	//   ....[50]....
        /*0218*/ 	.word	0x000053c0


	//   ....[51]....
        /*021c*/ 	.word	0x000053e0


	//   ....[52]....
        /*0220*/ 	.word	0x00005560


	//   ....[53]....
        /*0224*/ 	.word	0x00005590


	//   ....[54]....
        /*0228*/ 	.word	0x000055c0


	//   ....[55]....
        /*022c*/ 	.word	0x000055e0


	//   ....[56]....
        /*0230*/ 	.word	0x00005760


	//   ....[57]....
        /*0234*/ 	.word	0x00005790


	//   ....[58]....
        /*0238*/ 	.word	0x000057c0


	//   ....[59]....
        /*023c*/ 	.word	0x000057e0


	//----- nvinfo : EIATTR_VRC_CTA_INIT_COUNT
	.align		4
.L_213:
        /*0240*/ 	.byte	0x02, 0x4a
	.zero		1
	.zero		1


	//----- nvinfo : EIATTR_EXIT_INSTR_OFFSETS
	.align		4
        /*0244*/ 	.byte	0x04, 0x1c
        /*0246*/ 	.short	(.L_215 - .L_214)


	//   ....[0]....
.L_214:
        /*0248*/ 	.word	0x00000040


	//   ....[1]....
        /*024c*/ 	.word	0x00006480


	//   ....[2]....
        /*0250*/ 	.word	0x000064c0


	//----- nvinfo : EIATTR_MAX_THREADS
	.align		4
.L_215:
        /*0254*/ 	.byte	0x04, 0x05
        /*0256*/ 	.short	(.L_217 - .L_216)
.L_216:
        /*0258*/ 	.word	0x00000100
        /*025c*/ 	.word	0x00000001
        /*0260*/ 	.word	0x00000001


	//----- nvinfo : EIATTR_CRS_STACK_SIZE
	.align		4
.L_217:
        /*0264*/ 	.byte	0x04, 0x1e
        /*0266*/ 	.short	(.L_219 - .L_218)
.L_218:
        /*0268*/ 	.word	0x00000000


	//----- nvinfo : EIATTR_CBANK_PARAM_SIZE
	.align		4
.L_219:
        /*026c*/ 	.byte	0x03, 0x19
        /*026e*/ 	.short	0x0021


	//----- nvinfo : EIATTR_PARAM_CBANK
	.align		4
        /*0270*/ 	.byte	0x04, 0x0a
        /*0272*/ 	.short	(.L_221 - .L_220)
	.align		4
.L_220:
        /*0274*/ 	.word	index@(.nv.constant0._ZN6thrust24THRUST_300001_SM_1000_NS8cuda_cub4core6detail13_kernel_agentINS1_8__reduce11ReduceAgentINS0_12zip_iteratorIN4cuda3std3__45tupleIJNS0_10device_ptrIdEENS0_17counting_iteratorIlNS0_11use_defaultESF_SF_EEEEEEEPNSB_IJdlEEESJ_lNS1_9__extrema9arg_max_fIdl10ComparatorEEEEJSI_SK_lSO_EEEvDpT0_)
        /*0278*/ 	.short	0x0380
        /*027a*/ 	.short	0x0021


	//----- nvinfo : EIATTR_SW_WAR
	.align		4
.L_221:
        /*027c*/ 	.byte	0x04, 0x36
        /*027e*/ 	.short	(.L_223 - .L_222)
.L_222:
        /*0280*/ 	.word	0x00000008
.L_223:


//--------------------- .nv.info._ZN6thrust24THRUST_300001_SM_1000_NS8cuda_cub4core6detail13_kernel_agentINS1_8__reduce11ReduceAgentIPN4cuda3std3__45tupleIJdlEEESC_SB_iNS1_9__extrema9arg_max_fIdl10ComparatorEEEEJSC_SC_iSG_EEEvDpT0_ --------------------------
	.section	.nv.info._ZN6thrust24THRUST_300001_SM_1000_NS8cuda_cub4core6detail13_kernel_agentINS1_8__reduce11ReduceAgentIPN4cuda3std3__45tupleIJdlEEESC_SB_iNS1_9__extrema9arg_max_fIdl10ComparatorEEEEJSC_SC_iSG_EEEvDpT0_,"",@"SHT_CUDA_INFO"
	.sectionflags	@""
	.align	4


	//----- nvinfo : EIATTR_CUDA_API_VERSION
	.align		4
        /*0000*/ 	.byte	0x04, 0x37
        /*0002*/ 	.short	(.L_225 - .L_224)
.L_224:
        /*0004*/ 	.word	0x00000082


	//----- nvinfo : EIATTR_KPARAM_INFO
	.align		4
.L_225:
        /*0008*/ 	.byte	0x04, 0x17
        /*000a*/ 	.short	(.L_227 - .L_226)
.L_226:
        /*000c*/ 	.word	0x00000000
        /*0010*/ 	.short	0x0003
        /*0012*/ 	.short	0x0014
        /*0014*/ 	.byte	0x00, 0xf0, 0x05, 0x00


	//----- nvinfo : EIATTR_KPARAM_INFO
	.align		4
.L_227:
        /*0018*/ 	.byte	0x04, 0x17
        /*001a*/ 	.short	(.L_229 - .L_228)
.L_228:
        /*001c*/ 	.word	0x00000000
        /*0020*/ 	.short	0x0002
        /*0022*/ 	.short	0x0010
        /*0024*/ 	.byte	0x00, 0xf0, 0x11, 0x00


	//----- nvinfo : EIATTR_KPARAM_INFO
	.align		4
.L_229:
        /*0028*/ 	.byte	0x04, 0x17
        /*002a*/ 	.short	(.L_231 - .L_230)
.L_230:
        /*002c*/ 	.word	0x00000000
        /*0030*/ 	.short	0x0001
        /*0032*/ 	.short	0x0008
        /*0034*/ 	.byte	0x00, 0xf5, 0x21, 0x00


	//----- nvinfo : EIATTR_KPARAM_INFO
	.align		4
.L_231:
        /*0038*/ 	.byte	0x04, 0x17
        /*003a*/ 	.short	(.L_233 - .L_232)
.L_232:
        /*003c*/ 	.word	0x00000000
        /*0040*/ 	.short	0x0000
        /*0042*/ 	.short	0x0000
        /*0044*/ 	.byte	0x00, 0xf5, 0x21, 0x00


	//----- nvinfo : EIATTR_SPARSE_MMA_MASK
	.align		4
.L_233:
        /*0048*/ 	.byte	0x03, 0x50
        /*004a*/ 	.short	0x0000


	//----- nvinfo : EIATTR_MAXREG_COUNT
	.align		4
        /*004c*/ 	.byte	0x03, 0x1b
        /*004e*/ 	.short	0x00ff


	//----- nvinfo : EIATTR_NUM_BARRIERS
	.align		4
        /*0050*/ 	.byte	0x02, 0x4c
        /*0052*/ 	.byte	0x01
	.zero		1


	//----- nvinfo : EIATTR_MERCURY_ISA_VERSION
	.align		4
        /*0054*/ 	.byte	0x03, 0x5f
        /*0056*/ 	.short	0x0101


	//----- nvinfo : EIATTR_COOP_GROUP_MASK_REGIDS
	.align		4
        /*0058*/ 	.byte	0x04, 0x29
        /*005a*/ 	.short	(.L_235 - .L_234)


	//   ....[0]....
.L_234:
        /*005c*/ 	.word	0xffffffff


	//   ....[1]....
        /*0060*/ 	.word	0xffffffff


	//   ....[2]....
        /*0064*/ 	.word	0xffffffff


	//   ....[3]....
        /*0068*/ 	.word	0xffffffff


	//   ....[4]....
        /*006c*/ 	.word	0xffffffff


	//   ....[5]....
        /*0070*/ 	.word	0xffffffff


	//   ....[6]....
        /*0074*/ 	.word	0xffffffff


	//   ....[7]....
        /*0078*/ 	.word	0xffffffff


	//   ....[8]....
        /*007c*/ 	.word	0xffffffff


	//   ....[9]....
        /*0080*/ 	.word	0xffffffff


	//   ....[10]....
        /*0084*/ 	.word	0xffffffff


	//   ....[11]....
        /*0088*/ 	.word	0xffffffff


	//   ....[12]....
        /*008c*/ 	.word	0xffffffff


	//   ....[13]....
        /*0090*/ 	.word	0xffffffff


	//   ....[14]....
        /*0094*/ 	.word	0xffffffff


	//   ....[15]....
        /*0098*/ 	.word	0xffffffff


	//   ....[16]....
        /*009c*/ 	.word	0xffffffff


	//   ....[17]....
        /*00a0*/ 	.word	0xffffffff


	//   ....[18]....
        /*00a4*/ 	.word	0xffffffff


	//   ....[19]....
        /*00a8*/ 	.word	0xffffffff


	//   ....[20]....
        /*00ac*/ 	.word	0xffffffff


	//   ....[21]....
        /*00b0*/ 	.word	0xffffffff


	//   ....[22]....
        /*00b4*/ 	.word	0xffffffff


	//   ....[23]....
        /*00b8*/ 	.word	0xffffffff


	//   ....[24]....
        /*00bc*/ 	.word	0xffffffff


	//   ....[25]....
        /*00c0*/ 	.word	0xffffffff


	//   ....[26]....
        /*00c4*/ 	.word	0xffffffff


	//   ....[27]....
        /*00c8*/ 	.word	0xffffffff


	//   ....[28]....
        /*00cc*/ 	.word	0xffffffff


	//   ....[29]....
        /*00d0*/ 	.word	0xffffffff


	//   ....[30]....
        /*00d4*/ 	.word	0xffffffff


	//   ....[31]....
        /*00d8*/ 	.word	0xffffffff


	//   ....[32]....
        /*00dc*/ 	.word	0xffffffff


	//   ....[33]....
        /*00e0*/ 	.word	0xffffffff


	//   ....[34]....
        /*00e4*/ 	.word	0xffffffff


	//   ....[35]....
        /*00e8*/ 	.word	0xffffffff


	//   ....[36]....
        /*00ec*/ 	.word	0xffffffff


	//   ....[37]....
        /*00f0*/ 	.word	0xffffffff


	//   ....[38]....
        /*00f4*/ 	.word	0xffffffff


	//   ....[39]....
        /*00f8*/ 	.word	0xffffffff


	//   ....[40]....
        /*00fc*/ 	.word	0xffffffff


	//   ....[41]....
        /*0100*/ 	.word	0xffffffff


	//   ....[42]....
        /*0104*/ 	.word	0xffffffff


	//   ....[43]....
        /*0108*/ 	.word	0xffffffff


	//   ....[44]....
        /*010c*/ 	.word	0xffffffff


	//   ....[45]....
        /*0110*/ 	.word	0xffffffff


	//   ....[46]....
        /*0114*/ 	.word	0xffffffff


	//   ....[47]....
        /*0118*/ 	.word	0xffffffff


	//   ....[48]....
        /*011c*/ 	.word	0xffffffff


	//   ....[49]....
        /*0120*/ 	.word	0xffffffff


	//   ....[50]....
        /*0124*/ 	.word	0xffffffff


	//   ....[51]....
        /*0128*/ 	.word	0xffffffff


	//   ....[52]....
        /*012c*/ 	.word	0xffffffff


	//   ....[53]....
        /*0130*/ 	.word	0xffffffff


	//   ....[54]....
        /*0134*/ 	.word	0xffffffff


	//   ....[55]....
        /*0138*/ 	.word	0xffffffff


	//   ....[56]....
        /*013c*/ 	.word	0xffffffff


	//   ....[57]....
        /*0140*/ 	.word	0xffffffff


	//   ....[58]....
        /*0144*/ 	.word	0xffffffff


	//   ....[59]....
        /*0148*/ 	.word	0xffffffff


	//----- nvinfo : EIATTR_COOP_GROUP_INSTR_OFFSETS
	.align		4
.L_235:
        /*014c*/ 	.byte	0x04, 0x28
        /*014e*/ 	.short	(.L_237 - .L_236)


	//   ....[0]....
.L_236:
        /*0150*/ 	.word	0x00000b70


	//   ....[1]....
        /*0154*/ 	.word	0x00000ba0


	//   ....[2]....
        /*0158*/ 	.word	0x00000bc0


	//   ....[3]....
        /*015c*/ 	.word	0x00000bd0


	//   ....[4]....
        /*0160*/ 	.word	0x00000d60


	//   ....[5]....
        /*0164*/ 	.word	0x00000d90


	//   ....[6]....
        /*0168*/ 	.word	0x00000dc0


	//   ....[7]....
        /*016c*/ 	.word	0x00000de0


	//   ....[8]....
        /*0170*/ 	.word	0x00000f60


	//   ....[9]....
        /*0174*/ 	.word	0x00000f90


	//   ....[10]....
        /*0178*/ 	.word	0x00000fc0


	//   ....[11]....
        /*017c*/ 	.word	0x00000fe0


	//   ....[12]....
        /*0180*/ 	.word	0x00001160


	//   ....[13]....
        /*0184*/ 	.word	0x00001190


	//   ....[14]....
        /*0188*/ 	.word	0x000011c0


	//   ....[15]....
        /*018c*/ 	.word	0x000011e0


	//   ....[16]....
        /*0190*/ 	.word	0x00001360


	//   ....[17]....
        /*0194*/ 	.word	0x000013a0


	//   ....[18]....
        /*0198*/ 	.word	0x000013d0


	//   ....[19]....
        /*019c*/ 	.word	0x000013e0


	//   ....[20]....
        /*01a0*/ 	.word	0x00002140


	//   ....[21]....
        /*01a4*/ 	.word	0x00002150


	//   ....[22]....
        /*01a8*/ 	.word	0x00002160


	//   ....[23]....
        /*01ac*/ 	.word	0x00002180


	//   ....[24]....
        /*01b0*/ 	.word	0x00002300


	//   ....[25]....
        /*01b4*/ 	.word	0x00002340


	//   ....[26]....
        /*01b8*/ 	.word	0x00002370


	//   ....[27]....
        /*01bc*/ 	.word	0x00002390


	//   ....[28]....
        /*01c0*/ 	.word	0x00002510


	//   ....[29]....
        /*01c4*/ 	.word	0x00002550


	//   ....[30]....
        /*01c8*/ 	.word	0x00002580


	//   ....[31]....
        /*01cc*/ 	.word	0x000025a0


	//   ....[32]....
        /*01d0*/ 	.word	0x00002720


	//   ....[33]....
        /*01d4*/ 	.word	0x00002760


	//   ....[34]....
        /*01d8*/ 	.word	0x00002790


	//   ....[35]....
        /*01dc*/ 	.word	0x000027b0


	//   ....[36]....
        /*01e0*/ 	.word	0x00002930


	//   ....[37]....
        /*01e4*/ 	.word	0x00002970


	//   ....[38]....
        /*01e8*/ 	.word	0x000029b0


	//   ....[39]....
        /*01ec*/ 	.word	0x000029c0


	//   ....[40]....
        /*01f0*/ 	.word	0x00004d80


	//   ....[41]....
        /*01f4*/ 	.word	0x00004db0


	//   ....[42]....
        /*01f8*/ 	.word	0x00004dd0


	//   ....[43]....
        /*01fc*/ 	.word	0x00004de0


	//   ....[44]....
        /*0200*/ 	.word	0x00004f70


	//   ....[45]....
        /*0204*/ 	.word	0x00004fa0


	//   ....[46]....
        /*0208*/ 	.word	0x00004fd0


	//   ....[47]....
        /*020c*/ 	.word	0x00004ff0


	//   ....[48]....
        /*0210*/ 	.word	0x00005170


	//   ....[49]....
        /*0214*/ 	.word	0x000051a0


	//   ....[50]....
        /*0218*/ 	.word	0x000051d0


	//   ....[51]....
        /*021c*/ 	.word	0x000051f0


	//   ....[52]....
        /*0220*/ 	.word	0x00005370


	//   ....[53]....
        /*0224*/ 	.word	0x000053a0


	//   ....[54]....
        /*0228*/ 	.word	0x000053d0


	//   ....[55]....
        /*022c*/ 	.word	0x000053f0


	//   ....[56]....
        /*0230*/ 	.word	0x00005570


	//   ....[57]....
        /*0234*/ 	.word	0x000055a0


	//   ....[58]....
        /*0238*/ 	.word	0x000055d0


	//   ....[59]....
        /*023c*/ 	.word	0x000055f0


	//----- nvinfo : EIATTR_VRC_CTA_INIT_COUNT
	.align		4
.L_237:
        /*0240*/ 	.byte	0x02, 0x4a
	.zero		1
	.zero		1


	//----- nvinfo : EIATTR_EXIT_INSTR_OFFSETS
	.align		4
        /*0244*/ 	.byte	0x04, 0x1c
        /*0246*/ 	.short	(.L_239 - .L_238)


	//   ....[0]....
.L_238:
        /*0248*/ 	.word	0x00000030


	//   ....[1]....
        /*024c*/ 	.word	0x00006290


	//   ....[2]....
        /*0250*/ 	.word	0x000062d0


	//----- nvinfo : EIATTR_MAX_THREADS
	.align		4
.L_239:
        /*0254*/ 	.byte	0x04, 0x05
        /*0256*/ 	.short	(.L_241 - .L_240)
.L_240:
        /*0258*/ 	.word	0x00000100
        /*025c*/ 	.word	0x00000001
        /*0260*/ 	.word	0x00000001


	//----- nvinfo : EIATTR_CRS_STACK_SIZE
	.align		4
.L_241:
        /*0264*/ 	.byte	0x04, 0x1e
        /*0266*/ 	.short	(.L_243 - .L_242)
.L_242:
        /*0268*/ 	.word	0x00000000


	//----- nvinfo : EIATTR_CBANK_PARAM_SIZE
	.align		4
.L_243:
        /*026c*/ 	.byte	0x03, 0x19
        /*026e*/ 	.short	0x0015


	//----- nvinfo : EIATTR_PARAM_CBANK
	.align		4
        /*0270*/ 	.byte	0x04, 0x0a
        /*0272*/ 	.short	(.L_245 - .L_244)
	.align		4
.L_244:
        /*0274*/ 	.word	index@(.nv.constant0._ZN6thrust24THRUST_300001_SM_1000_NS8cuda_cub4core6detail13_kernel_agentINS1_8__reduce11ReduceAgentIPN4cuda3std3__45tupleIJdlEEESC_SB_iNS1_9__extrema9arg_max_fIdl10ComparatorEEEEJSC_SC_iSG_EEEvDpT0_)
        /*0278*/ 	.short	0x0380
        /*027a*/ 	.short	0x0015


	//----- nvinfo : EIATTR_SW_WAR
	.align		4
.L_245:
        /*027c*/ 	.byte	0x04, 0x36
        /*027e*/ 	.short	(.L_247 - .L_246)
.L_246:
        /*0280*/ 	.word	0x00000008
.L_247:


//--------------------- .nv.info._ZN6thrust24THRUST_300001_SM_1000_NS8cuda_cub4core6detail13_kernel_agentINS1_8__reduce10DrainAgentIiEEJN3cub18CUB_300001_SM_10009GridQueueIjEEiEEEvDpT0_ --------------------------
	.section	.nv.info._ZN6thrust24THRUST_300001_SM_1000_NS8cuda_cub4core6detail13_kernel_agentINS1_8__reduce10DrainAgentIiEEJN3cub18CUB_300001_SM_10009GridQueueIjEEiEEEvDpT0_,"",@"SHT_CUDA_INFO"
	.sectionflags	@""
	.align	4


	//----- nvinfo : EIATTR_CUDA_API_VERSION
	.align		4
        /*0000*/ 	.byte	0x04, 0x37
        /*0002*/ 	.short	(.L_249 - .L_248)
.L_248:
        /*0004*/ 	.word	0x00000082


	//----- nvinfo : EIATTR_KPARAM_INFO
	.align		4
.L_249:
        /*0008*/ 	.byte	0x04, 0x17
        /*000a*/ 	.short	(.L_251 - .L_250)
.L_250:
        /*000c*/ 	.word	0x00000000
        /*0010*/ 	.short	0x0001
        /*0012*/ 	.short	0x0008
        /*0014*/ 	.byte	0x00, 0xf0, 0x11, 0x00


	//----- nvinfo : EIATTR_KPARAM_INFO
	.align		4
.L_251:
        /*0018*/ 	.byte	0x04, 0x17
        /*001a*/ 	.short	(.L_253 - .L_252)
.L_252:
        /*001c*/ 	.word	0x00000000
        /*0020*/ 	.short	0x0000
        /*0022*/ 	.short	0x0000
        /*0024*/ 	.byte	0x00, 0xf0, 0x21, 0x00


	//----- nvinfo : EIATTR_SPARSE_MMA_MASK
	.align		4
.L_253:
        /*0028*/ 	.byte	0x03, 0x50
        /*002a*/ 	.short	0x0000


	//----- nvinfo : EIATTR_MAXREG_COUNT
	.align		4
        /*002c*/ 	.byte	0x03, 0x1b
        /*002e*/ 	.short	0x00ff


	//----- nvinfo : EIATTR_MERCURY_ISA_VERSION
	.align		4
        /*0030*/ 	.byte	0x03, 0x5f
        /*0032*/ 	.short	0x0101


	//----- nvinfo : EIATTR_VRC_CTA_INIT_COUNT
	.align		4
        /*0034*/ 	.byte	0x02, 0x4a
	.zero		1
	.zero		1


	//----- nvinfo : EIATTR_EXIT_INSTR_OFFSETS
	.align		4
        /*0038*/ 	.byte	0x04, 0x1c
        /*003a*/ 	.short	(.L_255 - .L_254)


	//   ....[0]....
.L_254:
        /*003c*/ 	.word	0x00000060


	//----- nvinfo : EIATTR_MAX_THREADS
	.align		4
.L_255:
        /*0040*/ 	.byte	0x04, 0x05
        /*0042*/ 	.short	(.L_257 - .L_256)
.L_256:
        /*0044*/ 	.word	0x00000001
        /*0048*/ 	.word	0x00000001
        /*004c*/ 	.word	0x00000001


	//----- nvinfo : EIATTR_CBANK_PARAM_SIZE
	.align		4
.L_257:
        /*0050*/ 	.byte	0x03, 0x19
        /*0052*/ 	.short	0x000c


	//----- nvinfo : EIATTR_PARAM_CBANK
	.align		4
        /*0054*/ 	.byte	0x04, 0x0a
        /*0056*/ 	.short	(.L_259 - .L_258)
	.align		4
.L_258:
        /*0058*/ 	.word	index@(.nv.constant0._ZN6thrust24THRUST_300001_SM_1000_NS8cuda_cub4core6detail13_kernel_agentINS1_8__reduce10DrainAgentIiEEJN3cub18CUB_300001_SM_10009GridQueueIjEEiEEEvDpT0_)
        /*005c*/ 	.short	0x0380
        /*005e*/ 	.short	0x000c


	//----- nvinfo : EIATTR_SW_WAR
	.align		4
.L_259:
        /*0060*/ 	.byte	0x04, 0x36
        /*0062*/ 	.short	(.L_261 - .L_260)
.L_260:
        /*0064*/ 	.word	0x00000008
.L_261:


//--------------------- .nv.info._ZN6thrust24THRUST_300001_SM_1000_NS8cuda_cub4core6detail13_kernel_agentINS1_8__reduce11ReduceAgentINS0_12zip_iteratorIN4cuda3std3__45tupleIJNS0_10device_ptrIdEENS0_17counting_iteratorIlNS0_11use_defaultESF_SF_EEEEEEEPNSB_IJdlEEESJ_iNS1_9__extrema9arg_max_fIdl10ComparatorEEEEJSI_SK_iN3cub18CUB_300001_SM_100013GridEvenShareIiEENSR_9GridQueueIjEESO_EEEvDpT0_ --------------------------
	.section	.nv.info._ZN6thrust24THRUST_300001_SM_1000_NS8cuda_cub4core6detail13_kernel_agentINS1_8__reduce11ReduceAgentINS0_12zip_iteratorIN4cuda3std3__45tupleIJNS0_10device_ptrIdEENS0_17counting_iteratorIlNS0_11use_defaultESF_SF_EEEEEEEPNSB_IJdlEEESJ_iNS1_9__extrema9arg_max_fIdl10ComparatorEEEEJSI_SK_iN3cub18CUB_300001_SM_100013GridEvenShareIiEENSR_9GridQueueIjEESO_EEEvDpT0_,"",@"SHT_CUDA_INFO"
	.sectionflags	@""
	.align	4


	//----- nvinfo : EIATTR_CUDA_API_VERSION
	.align		4
        /*0000*/ 	.byte	0x04, 0x37
        /*0002*/ 	.short	(.L_263 - .L_262)
.L_262:
        /*0004*/ 	.word	0x00000082


	//----- nvinfo : EIATTR_KPARAM_INFO
	.align		4
.L_263:
        /*0008*/ 	.byte	0x04, 0x17
        /*000a*/ 	.short	(.L_265 - .L_264)
.L_264:
        /*000c*/ 	.word	0x00000000
        /*0010*/ 	.short	0x0005
        /*0012*/ 	.short	0x0050
        /*0014*/ 	.byte	0x00, 0xf0, 0x05, 0x00


	//----- nvinfo : EIATTR_KPARAM_INFO
	.align		4
.L_265:
        /*0018*/ 	.byte	0x04, 0x17
        /*001a*/ 	.short	(.L_267 - .L_266)
.L_266:
        /*001c*/ 	.word	0x00000000
        /*0020*/ 	.short	0x0004
        /*0022*/ 	.short	0x0048
        /*0024*/ 	.byte	0x00, 0xf0, 0x21, 0x00


	//----- nvinfo : EIATTR_KPARAM_INFO
	.align		4
.L_267:
        /*0028*/ 	.byte	0x04, 0x17
        /*002a*/ 	.short	(.L_269 - .L_268)
.L_268:
        /*002c*/ 	.word	0x00000000
        /*0030*/ 	.short	0x0003
        /*0032*/ 	.short	0x001c
        /*0034*/ 	.byte	0x00, 0xf0, 0xa1, 0x00


	//----- nvinfo : EIATTR_KPARAM_INFO
	.align		4
.L_269:
        /*0038*/ 	.byte	0x04, 0x17
        /*003a*/ 	.short	(.L_271 - .L_270)
.L_270:
        /*003c*/ 	.word	0x00000000
        /*0040*/ 	.short	0x0002
        /*0042*/ 	.short	0x0018
        /*0044*/ 	.byte	0x00, 0xf0, 0x11, 0x00


	//----- nvinfo : EIATTR_KPARAM_INFO
	.align		4
.L_271:
        /*0048*/ 	.byte	0x04, 0x17
        /*004a*/ 	.short	(.L_273 - .L_272)
.L_272:
        /*004c*/ 	.word	0x00000000
        /*0050*/ 	.short	0x0001
        /*0052*/ 	.short	0x0010
        /*0054*/ 	.byte	0x00, 0xf5, 0x21, 0x00


	//----- nvinfo : EIATTR_KPARAM_INFO
	.align		4
.L_273:
        /*0058*/ 	.byte	0x04, 0x17
        /*005a*/ 	.short	(.L_275 - .L_274)
.L_274:
        /*005c*/ 	.word	0x00000000
        /*0060*/ 	.short	0x0000
        /*0062*/ 	.short	0x0000
        /*0064*/ 	.byte	0x00, 0xf0, 0x41, 0x00


	//----- nvinfo : EIATTR_SPARSE_MMA_MASK
	.align		4
.L_275:
        /*0068*/ 	.byte	0x03, 0x50
        /*006a*/ 	.short	0x0000


	//----- nvinfo : EIATTR_MAXREG_COUNT
	.align		4
        /*006c*/ 	.byte	0x03, 0x1b
        /*006e*/ 	.short	0x00ff


	//----- nvinfo : EIATTR_NUM_BARRIERS
	.align		4
        /*0070*/ 	.byte	0x02, 0x4c
        /*0072*/ 	.byte	0x01
	.zero		1


	//----- nvinfo : EIATTR_MERCURY_ISA_VERSION
	.align		4
        /*0074*/ 	.byte	0x03, 0x5f
        /*0076*/ 	.short	0x0101


	//----- nvinfo : EIATTR_COOP_GROUP_MASK_REGIDS
	.align		4
        /*0078*/ 	.byte	0x04, 0x29
        /*007a*/ 	.short	(.L_277 - .L_276)


	//   ....[0]....
.L_276:
        /*007c*/ 	.word	0xffffffff


	//   ....[1]....
        /*0080*/ 	.word	0xffffffff


	//   ....[2]....
        /*0084*/ 	.word	0xffffffff


	//   ....[3]....
        /*0088*/ 	.word	0xffffffff


	//   ....[4]....
        /*008c*/ 	.word	0xffffffff


	//   ....[5]....
        /*0090*/ 	.word	0xffffffff


	//   ....[6]....
        /*0094*/ 	.word	0xffffffff


	//   ....[7]....
        /*0098*/ 	.word	0xffffffff


	//   ....[8]....
        /*009c*/ 	.word	0xffffffff


	//   ....[9]....
        /*00a0*/ 	.word	0xffffffff


	//   ....[10]....
        /*00a4*/ 	.word	0xffffffff


	//   ....[11]....
        /*00a8*/ 	.word	0xffffffff


	//   ....[12]....
        /*00ac*/ 	.word	0xffffffff


	//   ....[13]....
        /*00b0*/ 	.word	0xffffffff


	//   ....[14]....
        /*00b4*/ 	.word	0xffffffff


	//   ....[15]....
        /*00b8*/ 	.word	0xffffffff


	//   ....[16]....
        /*00bc*/ 	.word	0xffffffff


	//   ....[17]....
        /*00c0*/ 	.word	0xffffffff


	//   ....[18]....
        /*00c4*/ 	.word	0xffffffff


	//   ....[19]....
        /*00c8*/ 	.word	0xffffffff


	//   ....[20]....
        /*00cc*/ 	.word	0xffffffff


	//   ....[21]....
        /*00d0*/ 	.word	0xffffffff


	//   ....[22]....
        /*00d4*/ 	.word	0xffffffff


	//   ....[23]....
        /*00d8*/ 	.word	0xffffffff


	//   ....[24]....
        /*00dc*/ 	.word	0xffffffff


	//   ....[25]....
        /*00e0*/ 	.word	0xffffffff


	//   ....[26]....
        /*00e4*/ 	.word	0xffffffff


	//   ....[27]....
        /*00e8*/ 	.word	0xffffffff


	//   ....[28]....
        /*00ec*/ 	.word	0xffffffff


	//   ....[29]....
        /*00f0*/ 	.word	0xffffffff


	//   ....[30]....
        /*00f4*/ 	.word	0xffffffff


	//   ....[31]....
        /*00f8*/ 	.word	0xffffffff


	//   ....[32]....
        /*00fc*/ 	.word	0xffffffff


	//   ....[33]....
        /*0100*/ 	.word	0xffffffff


	//   ....[34]....
        /*0104*/ 	.word	0xffffffff


	//   ....[35]....
        /*0108*/ 	.word	0xffffffff


	//   ....[36]....
        /*010c*/ 	.word	0xffffffff


	//   ....[37]....
        /*0110*/ 	.word	0xffffffff


	//   ....[38]....
        /*0114*/ 	.word	0xffffffff


	//   ....[39]....
        /*0118*/ 	.word	0xffffffff


	//   ....[40]....
        /*011c*/ 	.word	0xffffffff


	//   ....[41]....
        /*0120*/ 	.word	0xffffffff


	//   ....[42]....
        /*0124*/ 	.word	0xffffffff


	//   ....[43]....
        /*0128*/ 	.word	0xffffffff


	//   ....[44]....
        /*012c*/ 	.word	0xffffffff


	//   ....[45]....
        /*0130*/ 	.word	0xffffffff


	//   ....[46]....
        /*0134*/ 	.word	0xffffffff


	//   ....[47]....
        /*0138*/ 	.word	0xffffffff


	//   ....[48]....
        /*013c*/ 	.word	0xffffffff


	//   ....[49]....
        /*0140*/ 	.word	0xffffffff


	//   ....[50]....
        /*0144*/ 	.word	0xffffffff


	//   ....[51]....
        /*0148*/ 	.word	0xffffffff


	//   ....[52]....
        /*014c*/ 	.word	0xffffffff


	//   ....[53]....
        /*0150*/ 	.word	0xffffffff


	//   ....[54]....
        /*0154*/ 	.word	0xffffffff


	//   ....[55]....
        /*0158*/ 	.word	0xffffffff


	//   ....[56]....
        /*015c*/ 	.word	0xffffffff


	//   ....[57]....
        /*0160*/ 	.word	0xffffffff


	//   ....[58]....
        /*0164*/ 	.word	0xffffffff


	//   ....[59]....
        /*0168*/ 	.word	0xffffffff


	//----- nvinfo : EIATTR_COOP_GROUP_INSTR_OFFSETS
	.align		4
.L_277:
        /*016c*/ 	.byte	0x04, 0x28
        /*016e*/ 	.short	(.L_279 - .L_278)


	//   ....[0]....
.L_278:
        /*0170*/ 	.word	0x00000cc0


	//   ....[1]....
        /*0174*/ 	.word	0x00000cf0


	//   ....[2]....
        /*0178*/ 	.word	0x00000d10


	//   ....[3]....
        /*017c*/ 	.word	0x00000d20


	//   ....[4]....
        /*0180*/ 	.word	0x00000eb0


	//   ....[5]....
        /*0184*/ 	.word	0x00000ee0


	//   ....[6]....
        /*0188*/ 	.word	0x00000f10


	//   ....[7]....
        /*018c*/ 	.word	0x00000f30


	//   ....[8]....
        /*0190*/ 	.word	0x000010b0


	//   ....[9]....
        /*0194*/ 	.word	0x000010e0


	//   ....[10]....
        /*0198*/ 	.word	0x00001110


	//   ....[11]....
        /*019c*/ 	.word	0x00001130


	//   ....[12]....
        /*01a0*/ 	.word	0x000012b0


	//   ....[13]....
        /*01a4*/ 	.word	0x000012e0


	//   ....[14]....
        /*01a8*/ 	.word	0x00001310


	//   ....[15]....
        /*01ac*/ 	.word	0x00001330


	//   ....[16]....
        /*01b0*/ 	.word	0x000014b0


	//   ....[17]....
        /*01b4*/ 	.word	0x000014f0


	//   ....[18]....
        /*01b8*/ 	.word	0x00001520


	//   ....[19]....
        /*01bc*/ 	.word	0x00001530


	//   ....[20]....
        /*01c0*/ 	.word	0x000022a0


	//   ....[21]....
        /*01c4*/ 	.word	0x000022b0


	//   ....[22]....
        /*01c8*/ 	.word	0x000022c0


	//   ....[23]....
        /*01cc*/ 	.word	0x000022e0


	//   ....[24]....
        /*01d0*/ 	.word	0x00002460


	//   ....[25]....
        /*01d4*/ 	.word	0x000024a0


	//   ....[26]....
        /*01d8*/ 	.word	0x000024d0


	//   ....[27]....
        /*01dc*/ 	.word	0x000024f0


	//   ....[28]....
        /*01e0*/ 	.word	0x00002670


	//   ....[29]....
        /*01e4*/ 	.word	0x000026b0


	//   ....[30]....
        /*01e8*/ 	.word	0x000026e0


	//   ....[31]....
        /*01ec*/ 	.word	0x00002700


	//   ....[32]....
        /*01f0*/ 	.word	0x00002880


	//   ....[33]....
        /*01f4*/ 	.word	0x000028d0


	//   ....[34]....
        /*01f8*/ 	.word	0x00002900


	//   ....[35]....
        /*01fc*/ 	.word	0x00002910


	//   ....[36]....
        /*0200*/ 	.word	0x00002a90


	//   ....[37]....
        /*0204*/ 	.word	0x00002ad0


	//   ....[38]....
        /*0208*/ 	.word	0x00002b00


	//   ....[39]....
        /*020c*/ 	.word	0x00002b20


	//   ....[40]....
        /*0210*/ 	.word	0x00005200


	//   ....[41]....
        /*0214*/ 	.word	0x00005230


	//   ....[42]....
        /*0218*/ 	.word	0x00005250


	//   ....[43]....
        /*021c*/ 	.word	0x00005260


	//   ....[44]....
        /*0220*/ 	.word	0x000053f0


	//   ....[45]....
        /*0224*/ 	.word	0x00005420


	//   ....[46]....
        /*0228*/ 	.word	0x00005450


	//   ....[47]....
        /*022c*/ 	.word	0x00005470


	//   ....[48]....
        /*0230*/ 	.word	0x000055f0


	//   ....[49]....
        /*0234*/ 	.word	0x00005620


	//   ....[50]....
        /*0238*/ 	.word	0x00005650


	//   ....[51]....
        /*023c*/ 	.word	0x00005670


	//   ....[52]....
        /*0240*/ 	.word	0x000057f0


	//   ....[53]....
        /*0244*/ 	.word	0x00005820


	//   ....[54]....
        /*0248*/ 	.word	0x00005850


	//   ....[55]....
        /*024c*/ 	.word	0x00005870


	//   ....[56]....
        /*0250*/ 	.word	0x000059f0


	//   ....[57]....
        /*0254*/ 	.word	0x00005a20


	//   ....[58]....
        /*0258*/ 	.word	0x00005a50


	//   ....[59]....
        /*025c*/ 	.word	0x00005a70


	//----- nvinfo : EIATTR_VRC_CTA_INIT_COUNT
	.align		4
.L_279:
        /*0260*/ 	.byte	0x02, 0x4a
	.zero		1
	.zero		1


	//----- nvinfo : EIATTR_EXIT_INSTR_OFFSETS
	.align		4
        /*0264*/ 	.byte	0x04, 0x1c
        /*0266*/ 	.short	(.L_281 - .L_280)


	//   ....[0]....
.L_280:
        /*0268*/ 	.word	0x00006720


	//   ....[1]....
        /*026c*/ 	.word	0x00006780


	//----- nvinfo : EIATTR_MAX_THREADS
	.align		4
.L_281:
        /*0270*/ 	.byte	0x04, 0x05
        /*0272*/ 	.short	(.L_283 - .L_282)
.L_282:
        /*0274*/ 	.word	0x00000100
        /*0278*/ 	.word	0x00000001
        /*027c*/ 	.word	0x00000001


	//----- nvinfo : EIATTR_CRS_STACK_SIZE
	.align		4
.L_283:
        /*0280*/ 	.byte	0x04, 0x1e
        /*0282*/ 	.short	(.L_285 - .L_284)
.L_284:
        /*0284*/ 	.word	0x00000000


	//----- nvinfo : EIATTR_CBANK_PARAM_SIZE
	.align		4
.L_285:
        /*0288*/ 	.byte	0x03, 0x19
        /*028a*/ 	.short	0x0051


	//----- nvinfo : EIATTR_PARAM_CBANK
	.align		4
        /*028c*/ 	.byte	0x04, 0x0a
        /*028e*/ 	.short	(.L_287 - .L_286)
	.align		4
.L_286:
        /*0290*/ 	.word	index@(.nv.constant0._ZN6thrust24THRUST_300001_SM_1000_NS8cuda_cub4core6detail13_kernel_agentINS1_8__reduce11ReduceAgentINS0_12zip_iteratorIN4cuda3std3__45tupleIJNS0_10device_ptrIdEENS0_17counting_iteratorIlNS0_11use_defaultESF_SF_EEEEEEEPNSB_IJdlEEESJ_iNS1_9__extrema9arg_max_fIdl10ComparatorEEEEJSI_SK_iN3cub18CUB_300001_SM_100013GridEvenShareIiEENSR_9GridQueueIjEESO_EEEvDpT0_)
        /*0294*/ 	.short	0x0380
        /*0296*/ 	.short	0x0051


	//----- nvinfo : EIATTR_SW_WAR
	.align		4
.L_287:
        /*0298*/ 	.byte	0x04, 0x36
        /*029a*/ 	.short	(.L_289 - .L_288)
.L_288:
        /*029c*/ 	.word	0x00000008
.L_289:


//--------------------- .nv.info._ZN6thrust24THRUST_300001_SM_1000_NS8cuda_cub4core6detail13_kernel_agentINS1_8__reduce11ReduceAgentINS0_12zip_iteratorIN4cuda3std3__45tupleIJNS0_10device_ptrIdEENS0_17counting_iteratorIlNS0_11use_defaultESF_SF_EEEEEEEPNSB_IJdlEEESJ_iNS1_9__extrema9arg_max_fIdl10ComparatorEEEEJSI_SK_iSO_EEEvDpT0_ --------------------------
	.section	.nv.info._ZN6thrust24THRUST_300001_SM_1000_NS8cuda_cub4core6detail13_kernel_agentINS1_8__reduce11ReduceAgentINS0_12zip_iteratorIN4cuda3std3__45tupleIJNS0_10device_ptrIdEENS0_17counting_iteratorIlNS0_11use_defaultESF_SF_EEEEEEEPNSB_IJdlEEESJ_iNS1_9__extrema9arg_max_fIdl10ComparatorEEEEJSI_SK_iSO_EEEvDpT0_,"",@"SHT_CUDA_INFO"
	.sectionflags	@""
	.align	4


	//----- nvinfo : EIATTR_CUDA_API_VERSION
	.align		4
        /*0000*/ 	.byte	0x04, 0x37
        /*0002*/ 	.short	(.L_291 - .L_290)
.L_290:
        /*0004*/ 	.word	0x00000082


	//----- nvinfo : EIATTR_KPARAM_INFO
	.align		4
.L_291:
        /*0008*/ 	.byte	0x04, 0x17
        /*000a*/ 	.short	(.L_293 - .L_292)
.L_292:
        /*000c*/ 	.word	0x00000000
        /*0010*/ 	.short	0x0003
        /*0012*/ 	.short	0x001c
        /*0014*/ 	.byte	0x00, 0xf0, 0x05, 0x00


	//----- nvinfo : EIATTR_KPARAM_INFO
	.align		4
.L_293:
        /*0018*/ 	.byte	0x04, 0x17
        /*001a*/ 	.short	(.L_295 - .L_294)
.L_294:
        /*001c*/ 	.word	0x00000000
        /*0020*/ 	.short	0x0002
        /*0022*/ 	.short	0x0018
        /*0024*/ 	.byte	0x00, 0xf0, 0x11, 0x00


	//----- nvinfo : EIATTR_KPARAM_INFO
	.align		4
.L_295:
        /*0028*/ 	.byte	0x04, 0x17
        /*002a*/ 	.short	(.L_297 - .L_296)
.L_296:
        /*002c*/ 	.word	0x00000000
        /*0030*/ 	.short	0x0001
        /*0032*/ 	.short	0x0010
        /*0034*/ 	.byte	0x00, 0xf5, 0x21, 0x00


	//----- nvinfo : EIATTR_KPARAM_INFO
	.align		4
.L_297:
        /*0038*/ 	.byte	0x04, 0x17
        /*003a*/ 	.short	(.L_299 - .L_298)
.L_298:
        /*003c*/ 	.word	0x00000000
        /*0040*/ 	.short	0x0000
        /*0042*/ 	.short	0x0000
        /*0044*/ 	.byte	0x00, 0xf0, 0x41, 0x00


	//----- nvinfo : EIATTR_SPARSE_MMA_MASK
	.align		4
.L_299:
        /*0048*/ 	.byte	0x03, 0x50
        /*004a*/ 	.short	0x0000


	//----- nvinfo : EIATTR_MAXREG_COUNT
	.align		4
        /*004c*/ 	.byte	0x03, 0x1b
        /*004e*/ 	.short	0x00ff


	//----- nvinfo : EIATTR_NUM_BARRIERS
	.align		4
        /*0050*/ 	.byte	0x02, 0x4c
        /*0052*/ 	.byte	0x01
	.zero		1


	//----- nvinfo : EIATTR_MERCURY_ISA_VERSION
	.align		4
        /*0054*/ 	.byte	0x03, 0x5f
        /*0056*/ 	.short	0x0101


	//----- nvinfo : EIATTR_COOP_GROUP_MASK_REGIDS
	.align		4
        /*0058*/ 	.byte	0x04, 0x29
        /*005a*/ 	.short	(.L_301 - .L_300)


	//   ....[0]....
.L_300:
        /*005c*/ 	.word	0xffffffff


	//   ....[1]....
        /*0060*/ 	.word	0xffffffff


	//   ....[2]....
        /*0064*/ 	.word	0xffffffff


	//   ....[3]....
        /*0068*/ 	.word	0xffffffff


	//   ....[4]....
        /*006c*/ 	.word	0xffffffff


	//   ....[5]....
        /*0070*/ 	.word	0xffffffff


	//   ....[6]....
        /*0074*/ 	.word	0xffffffff


	//   ....[7]....
        /*0078*/ 	.word	0xffffffff


	//   ....[8]....
        /*007c*/ 	.word	0xffffffff


	//   ....[9]....
        /*0080*/ 	.word	0xffffffff


	//   ....[10]....
        /*0084*/ 	.word	0xffffffff


	//   ....[11]....
        /*0088*/ 	.word	0xffffffff


	//   ....[12]....
        /*008c*/ 	.word	0xffffffff


	//   ....[13]....
        /*0090*/ 	.word	0xffffffff


	//   ....[14]....
        /*0094*/ 	.word	0xffffffff


	//   ....[15]....
        /*0098*/ 	.word	0xffffffff


	//   ....[16]....
        /*009c*/ 	.word	0xffffffff


	//   ....[17]....
        /*00a0*/ 	.word	0xffffffff


	//   ....[18]....
        /*00a4*/ 	.word	0xffffffff


	//   ....[19]....
        /*00a8*/ 	.word	0xffffffff


	//   ....[20]....
        /*00ac*/ 	.word	0xffffffff


	//   ....[21]....
        /*00b0*/ 	.word	0xffffffff


	//   ....[22]....
        /*00b4*/ 	.word	0xffffffff


	//   ....[23]....
        /*00b8*/ 	.word	0xffffffff


	//   ....[24]....
        /*00bc*/ 	.word	0xffffffff


	//   ....[25]....
        /*00c0*/ 	.word	0xffffffff


	//   ....[26]....
        /*00c4*/ 	.word	0xffffffff


	//   ....[27]....
        /*00c8*/ 	.word	0xffffffff


	//   ....[28]....
        /*00cc*/ 	.word	0xffffffff


	//   ....[29]....
        /*00d0*/ 	.word	0xffffffff


	//   ....[30]....
        /*00d4*/ 	.word	0xffffffff


	//   ....[31]....
        /*00d8*/ 	.word	0xffffffff


	//   ....[32]....
        /*00dc*/ 	.word	0xffffffff


	//   ....[33]....
        /*00e0*/ 	.word	0xffffffff


	//   ....[34]....
        /*00e4*/ 	.word	0xffffffff


	//   ....[35]....
        /*00e8*/ 	.word	0xffffffff


	//   ....[36]....
        /*00ec*/ 	.word	0xffffffff


	//   ....[37]....
        /*00f0*/ 	.word	0xffffffff


	//   ....[38]....
        /*00f4*/ 	.word	0xffffffff


	//   ....[39]....
        /*00f8*/ 	.word	0xffffffff


	//   ....[40]....
        /*00fc*/ 	.word	0xffffffff


	//   ....[41]....
        /*0100*/ 	.word	0xffffffff


	//   ....[42]....
        /*0104*/ 	.word	0xffffffff


	//   ....[43]....
        /*0108*/ 	.word	0xffffffff


	//   ....[44]....
        /*010c*/ 	.word	0xffffffff


	//   ....[45]....
        /*0110*/ 	.word	0xffffffff


	//   ....[46]....
        /*0114*/ 	.word	0xffffffff


	//   ....[47]....
        /*0118*/ 	.word	0xffffffff


	//   ....[48]....
        /*011c*/ 	.word	0xffffffff


	//   ....[49]....
        /*0120*/ 	.word	0xffffffff


	//   ....[50]....
        /*0124*/ 	.word	0xffffffff


	//   ....[51]....
        /*0128*/ 	.word	0xffffffff


	//   ....[52]....
        /*012c*/ 	.word	0xffffffff


	//   ....[53]....
        /*0130*/ 	.word	0xffffffff


	//   ....[54]....
        /*0134*/ 	.word	0xffffffff


	//   ....[55]....
        /*0138*/ 	.word	0xffffffff


	//   ....[56]....
        /*013c*/ 	.word	0xffffffff


	//   ....[57]....
        /*0140*/ 	.word	0xffffffff


	//   ....[58]....
        /*0144*/ 	.word	0xffffffff


	//   ....[59]....
        /*0148*/ 	.word	0xffffffff


	//----- nvinfo : EIATTR_COOP_GROUP_INSTR_OFFSETS
	.align		4
.L_301:
        /*014c*/ 	.byte	0x04, 0x28
        /*014e*/ 	.short	(.L_303 - .L_302)


	//   ....[0]....
.L_302:
        /*0150*/ 	.word	0x00000c90


	//   ....[1]....
        /*0154*/ 	.word	0x00000cc0


	//   ....[2]....
        /*0158*/ 	.word	0x00000ce0


	//   ....[3]....
        /*015c*/ 	.word	0x00000cf0


	//   ....[4]....
        /*0160*/ 	.word	0x00000e80


	//   ....[5]....
        /*0164*/ 	.word	0x00000eb0


	//   ....[6]....
        /*0168*/ 	.word	0x00000ee0


	//   ....[7]....
        /*016c*/ 	.word	0x00000f00


	//   ....[8]....
        /*0170*/ 	.word	0x00001080


	//   ....[9]....
        /*0174*/ 	.word	0x000010b0


	//   ....[10]....
        /*0178*/ 	.word	0x000010e0


	//   ....[11]....
        /*017c*/ 	.word	0x00001100


	//   ....[12]....
        /*0180*/ 	.word	0x00001280


	//   ....[13]....
        /*0184*/ 	.word	0x000012b0


	//   ....[14]....
        /*0188*/ 	.word	0x000012e0


	//   ....[15]....
        /*018c*/ 	.word	0x00001300


	//   ....[16]....
        /*0190*/ 	.word	0x00001480


	//   ....[17]....
        /*0194*/ 	.word	0x000014b0


	//   ....[18]....
        /*0198*/ 	.word	0x000014e0


	//   ....[19]....
        /*019c*/ 	.word	0x00001500


	//   ....[20]....
        /*01a0*/ 	.word	0x00002260


	//   ....[21]....
        /*01a4*/ 	.word	0x00002270


	//   ....[22]....
        /*01a8*/ 	.word	0x00002280


	//   ....[23]....
        /*01ac*/ 	.word	0x000022a0


	//   ....[24]....
        /*01b0*/ 	.word	0x00002420


	//   ....[25]....
        /*01b4*/ 	.word	0x00002460


	//   ....[26]....
        /*01b8*/ 	.word	0x00002490


	//   ....[27]....
        /*01bc*/ 	.word	0x000024b0


	//   ....[28]....
        /*01c0*/ 	.word	0x00002630


	//   ....[29]....
        /*01c4*/ 	.word	0x00002670


	//   ....[30]....
        /*01c8*/ 	.word	0x000026a0


	//   ....[31]....
        /*01cc*/ 	.word	0x000026c0


	//   ....[32]....
        /*01d0*/ 	.word	0x00002840


	//   ....[33]....
        /*01d4*/ 	.word	0x00002880


	//   ....[34]....
        /*01d8*/ 	.word	0x000028b0


	//   ....[35]....
        /*01dc*/ 	.word	0x000028d0


	//   ....[36]....
        /*01e0*/ 	.word	0x00002a50


	//   ....[37]....
        /*01e4*/ 	.word	0x00002a90


	//   ....[38]....
        /*01e8*/ 	.word	0x00002ac0


	//   ....[39]....
        /*01ec*/ 	.word	0x00002ae0


	//   ....[40]....
        /*01f0*/ 	.word	0x00004ff0


	//   ....[41]....
        /*01f4*/ 	.word	0x00005020


	//   ....[42]....
        /*01f8*/ 	.word	0x00005040


	//   ....[43]....
        /*01fc*/ 	.word	0x00005050


	//   ....[44]....
        /*0200*/ 	.word	0x000051e0


	//   ....[45]....
        /*0204*/ 	.word	0x00005210


	//   ....[46]....
        /*0208*/ 	.word	0x00005240


	//   ....[47]....
        /*020c*/ 	.word	0x00005260


	//   ....[48]....
        /*0210*/ 	.word	0x000053e0


	//   ....[49]....
        /*0214*/ 	.word	0x00005410


	//   ....[50]....
        /*0218*/ 	.word	0x00005440


	//   ....[51]....
        /*021c*/ 	.word	0x00005460


	//   ....[52]....
        /*0220*/ 	.word	0x000055e0


	//   ....[53]....
        /*0224*/ 	.word	0x00005610


	//   ....[54]....
        /*0228*/ 	.word	0x00005640


	//   ....[55]....
        /*022c*/ 	.word	0x00005660


	//   ....[56]....
        /*0230*/ 	.word	0x000057e0


	//   ....[57]....
        /*0234*/ 	.word	0x00005810


	//   ....[58]....
        /*0238*/ 	.word	0x00005840


	//   ....[59]....
        /*023c*/ 	.word	0x00005860


	//----- nvinfo : EIATTR_VRC_CTA_INIT_COUNT
	.align		4
.L_303:
        /*0240*/ 	.byte	0x02, 0x4a
	.zero		1
	.zero		1


	//----- nvinfo : EIATTR_EXIT_INSTR_OFFSETS
	.align		4
        /*0244*/ 	.byte	0x04, 0x1c
        /*0246*/ 	.short	(.L_305 - .L_304)


	//   ....[0]....
.L_304:
        /*0248*/ 	.word	0x00000030


	//   ....[1]....
        /*024c*/ 	.word	0x00006500


	//   ....[2]....
        /*0250*/ 	.word	0x00006540


	//----- nvinfo : EIATTR_MAX_THREADS
	.align		4
.L_305:
        /*0254*/ 	.byte	0x04, 0x05
        /*0256*/ 	.short	(.L_307 - .L_306)
.L_306:
        /*0258*/ 	.word	0x00000100
        /*025c*/ 	.word	0x00000001
        /*0260*/ 	.word	0x00000001


	//----- nvinfo : EIATTR_CRS_STACK_SIZE
	.align		4
.L_307:
        /*0264*/ 	.byte	0x04, 0x1e
        /*0266*/ 	.short	(.L_309 - .L_308)
.L_308:
        /*0268*/ 	.word	0x00000000


	//----- nvinfo : EIATTR_CBANK_PARAM_SIZE
	.align		4
.L_309:
        /*026c*/ 	.byte	0x03, 0x19
        /*026e*/ 	.short	0x001d


	//----- nvinfo : EIATTR_PARAM_CBANK
	.align		4
        /*0270*/ 	.byte	0x04, 0x0a
        /*0272*/ 	.short	(.L_311 - .L_310)
	.align		4
.L_310:
        /*0274*/ 	.word	index@(.nv.constant0._ZN6thrust24THRUST_300001_SM_1000_NS8cuda_cub4core6detail13_kernel_agentINS1_8__reduce11ReduceAgentINS0_12zip_iteratorIN4cuda3std3__45tupleIJNS0_10device_ptrIdEENS0_17counting_iteratorIlNS0_11use_defaultESF_SF_EEEEEEEPNSB_IJdlEEESJ_iNS1_9__extrema9arg_max_fIdl10ComparatorEEEEJSI_SK_iSO_EEEvDpT0_)
        /*0278*/ 	.short	0x0380
        /*027a*/ 	.short	0x001d


	//----- nvinfo : EIATTR_SW_WAR
	.align		4
.L_311:
        /*027c*/ 	.byte	0x04, 0x36
        /*027e*/ 	.short	(.L_313 - .L_312)
.L_312:
        /*0280*/ 	.word	0x00000008
.L_313:


//--------------------- .nv.info._Z11GaussSecondPdS_ii --------------------------
	.section	.nv.info._Z11GaussSecondPdS_ii,"",@"SHT_CUDA_INFO"
	.sectionflags	@""
	.align	4


	//----- nvinfo : EIATTR_CUDA_API_VERSION
	.align		4
        /*0000*/ 	.byte	0x04, 0x37
        /*0002*/ 	.short	(.L_315 - .L_314)
.L_314:
        /*0004*/ 	.word	0x00000082


	//----- nvinfo : EIATTR_KPARAM_INFO
	.align		4
.L_315:
        /*0008*/ 	.byte	0x04, 0x17
        /*000a*/ 	.short	(.L_317 - .L_316)
.L_316:
        /*000c*/ 	.word	0x00000000
        /*0010*/ 	.short	0x0003
        /*0012*/ 	.short	0x0014
        /*0014*/ 	.byte	0x00, 0xf0, 0x11, 0x00


	//----- nvinfo : EIATTR_KPARAM_INFO
	.align		4
.L_317:
        /*0018*/ 	.byte	0x04, 0x17
        /*001a*/ 	.short	(.L_319 - .L_318)
.L_318:
        /*001c*/ 	.word	0x00000000
        /*0020*/ 	.short	0x0002
        /*0022*/ 	.short	0x0010
        /*0024*/ 	.byte	0x00, 0xf0, 0x11, 0x00


	//----- nvinfo : EIATTR_KPARAM_INFO
	.align		4
.L_319:
        /*0028*/ 	.byte	0x04, 0x17
        /*002a*/ 	.short	(.L_321 - .L_320)
.L_320:
        /*002c*/ 	.word	0x00000000
        /*0030*/ 	.short	0x0001
        /*0032*/ 	.short	0x0008
        /*0034*/ 	.byte	0x00, 0xf5, 0x21, 0x00


	//----- nvinfo : EIATTR_KPARAM_INFO
	.align		4
.L_321:
        /*0038*/ 	.byte	0x04, 0x17
        /*003a*/ 	.short	(.L_323 - .L_322)
.L_322:
        /*003c*/ 	.word	0x00000000
        /*0040*/ 	.short	0x0000
        /*0042*/ 	.short	0x0000
        /*0044*/ 	.byte	0x00, 0xf5, 0x21, 0x00


	//----- nvinfo : EIATTR_SPARSE_MMA_MASK
	.align		4
.L_323:
        /*0048*/ 	.byte	0x03, 0x50
        /*004a*/ 	.short	0x0000


	//----- nvinfo : EIATTR_MAXREG_COUNT
	.align		4
        /*004c*/ 	.byte	0x03, 0x1b
        /*004e*/ 	.short	0x00ff


	//----- nvinfo : EIATTR_MERCURY_ISA_VERSION
	.align		4
        /*0050*/ 	.byte	0x03, 0x5f
        /*0052*/ 	.short	0x0101


	//----- nvinfo : EIATTR_VRC_CTA_INIT_COUNT
	.align		4
        /*0054*/ 	.byte	0x02, 0x4a
	.zero		1
	.zero		1


	//----- nvinfo : EIATTR_EXIT_INSTR_OFFSETS
	.align		4
        /*0058*/ 	.byte	0x04, 0x1c
        /*005a*/ 	.short	(.L_325 - .L_324)


	//   ....[0]....
.L_324:
        /*005c*/ 	.word	0x000000f0


	//   ....[1]....
        /*0060*/ 	.word	0x00000f00


	//----- nvinfo : EIATTR_CRS_STACK_SIZE
	.align		4
.L_325:
        /*0064*/ 	.byte	0x04, 0x1e
        /*0066*/ 	.short	(.L_327 - .L_326)
.L_326:
        /*0068*/ 	.word	0x00000000


	//----- nvinfo : EIATTR_CBANK_PARAM_SIZE
	.align		4
.L_327:
        /*006c*/ 	.byte	0x03, 0x19
        /*006e*/ 	.short	0x0018


	//----- nvinfo : EIATTR_PARAM_CBANK
	.align		4
        /*0070*/ 	.byte	0x04, 0x0a
        /*0072*/ 	.short	(.L_329 - .L_328)
	.align		4
.L_328:
        /*0074*/ 	.word	index@(.nv.constant0._Z11GaussSecondPdS_ii)
        /*0078*/ 	.short	0x0380
        /*007a*/ 	.short	0x0018


	//----- nvinfo : EIATTR_SW_WAR
	.align		4
.L_329:
        /*007c*/ 	.byte	0x04, 0x36
        /*007e*/ 	.short	(.L_331 - .L_330)
.L_330:
        /*0080*/ 	.word	0x00000008
.L_331:


//--------------------- .nv.info._Z10GaussFirstPdS_ii --------------------------
	.section	.nv.info._Z10GaussFirstPdS_ii,"",@"SHT_CUDA_INFO"
	.sectionflags	@""
	.align	4


	//----- nvinfo : EIATTR_CUDA_API_VERSION
	.align		4
        /*0000*/ 	.byte	0x04, 0x37
        /*0002*/ 	.short	(.L_333 - .L_332)
.L_332:
        /*0004*/ 	.word	0x00000082


	//----- nvinfo : EIATTR_KPARAM_INFO
	.align		4
.L_333:
        /*0008*/ 	.byte	0x04, 0x17
        /*000a*/ 	.short	(.L_335 - .L_334)
.L_334:
        /*000c*/ 	.word	0x00000000
        /*0010*/ 	.short	0x0003
        /*0012*/ 	.short	0x0014
        /*0014*/ 	.byte	0x00, 0xf0, 0x11, 0x00


	//----- nvinfo : EIATTR_KPARAM_INFO
	.align		4
.L_335:
        /*0018*/ 	.byte	0x04, 0x17
        /*001a*/ 	.short	(.L_337 - .L_336)
.L_336:
        /*001c*/ 	.word	0x00000000
        /*0020*/ 	.short	0x0002
        /*0022*/ 	.short	0x0010
        /*0024*/ 	.byte	0x00, 0xf0, 0x11, 0x00


	//----- nvinfo : EIATTR_KPARAM_INFO
	.align		4
.L_337:
        /*0028*/ 	.byte	0x04, 0x17
        /*002a*/ 	.short	(.L_339 - .L_338)
.L_338:
        /*002c*/ 	.word	0x00000000
        /*0030*/ 	.short	0x0001
        /*0032*/ 	.short	0x0008
        /*0034*/ 	.byte	0x00, 0xf5, 0x21, 0x00


	//----- nvinfo : EIATTR_KPARAM_INFO
	.align		4
.L_339:
        /*0038*/ 	.byte	0x04, 0x17
        /*003a*/ 	.short	(.L_341 - .L_340)
.L_340:
        /*003c*/ 	.word	0x00000000
        /*0040*/ 	.short	0x0000
        /*0042*/ 	.short	0x0000
        /*0044*/ 	.byte	0x00, 0xf5, 0x21, 0x00


	//----- nvinfo : EIATTR_SPARSE_MMA_MASK
	.align		4
.L_341:
        /*0048*/ 	.byte	0x03, 0x50
        /*004a*/ 	.short	0x0000


	//----- nvinfo : EIATTR_MAXREG_COUNT
	.align		4
        /*004c*/ 	.byte	0x03, 0x1b
        /*004e*/ 	.short	0x00ff


	//----- nvinfo : EIATTR_MERCURY_ISA_VERSION
	.align		4
        /*0050*/ 	.byte	0x03, 0x5f
        /*0052*/ 	.short	0x0101


	//----- nvinfo : EIATTR_VRC_CTA_INIT_COUNT
	.align		4
        /*0054*/ 	.byte	0x02, 0x4a
	.zero		1
	.zero		1


	//----- nvinfo : EIATTR_EXIT_INSTR_OFFSETS
	.align		4
        /*0058*/ 	.byte	0x04, 0x1c
        /*005a*/ 	.short	(.L_343 - .L_342)


	//   ....[0]....
.L_342:
        /*005c*/ 	.word	0x00000130


	//   ....[1]....
        /*0060*/ 	.word	0x000001c0


	//   ....[2]....
        /*0064*/ 	.word	0x00001d50


	//----- nvinfo : EIATTR_CRS_STACK_SIZE
	.align		4
.L_343:
        /*0068*/ 	.byte	0x04, 0x1e
        /*006a*/ 	.short	(.L_345 - .L_344)
.L_344:
        /*006c*/ 	.word	0x00000000


	//----- nvinfo : EIATTR_CBANK_PARAM_SIZE
	.align		4
.L_345:
        /*0070*/ 	.byte	0x03, 0x19
        /*0072*/ 	.short	0x0018


	//----- nvinfo : EIATTR_PARAM_CBANK
	.align		4
        /*0074*/ 	.byte	0x04, 0x0a
        /*0076*/ 	.short	(.L_347 - .L_346)
	.align		4
.L_346:
        /*0078*/ 	.word	index@(.nv.constant0._Z10GaussFirstPdS_ii)
        /*007c*/ 	.short	0x0380
        /*007e*/ 	.short	0x0018


	//----- nvinfo : EIATTR_SW_WAR
	.align		4
.L_347:
        /*0080*/ 	.byte	0x04, 0x36
        /*0082*/ 	.short	(.L_349 - .L_348)
.L_348:
        /*0084*/ 	.word	0x00000008
.L_349:


//--------------------- .nv.info._Z9NormalizePdS_ii --------------------------
	.section	.nv.info._Z9NormalizePdS_ii,"",@"SHT_CUDA_INFO"
	.sectionflags	@""
	.align	4


	//----- nvinfo : EIATTR_CUDA_API_VERSION
	.align		4
        /*0000*/ 	.byte	0x04, 0x37
        /*0002*/ 	.short	(.L_351 - .L_350)
.L_350:
        /*0004*/ 	.word	0x00000082


	//----- nvinfo : EIATTR_KPARAM_INFO
	.align		4
.L_351:
        /*0008*/ 	.byte	0x04, 0x17
        /*000a*/ 	.short	(.L_353 - .L_352)
.L_352:
        /*000c*/ 	.word	0x00000000
        /*0010*/ 	.short	0x0003
        /*0012*/ 	.short	0x0014
        /*0014*/ 	.byte	0x00, 0xf0, 0x11, 0x00


	//----- nvinfo : EIATTR_KPARAM_INFO
	.align		4
.L_353:
        /*0018*/ 	.byte	0x04, 0x17
        /*001a*/ 	.short	(.L_355 - .L_354)
.L_354:
        /*001c*/ 	.word	0x00000000
        /*0020*/ 	.short	0x0002
        /*0022*/ 	.short	0x0010
        /*0024*/ 	.byte	0x00, 0xf0, 0x11, 0x00


	//----- nvinfo : EIATTR_KPARAM_INFO
	.align		4
.L_355:
        /*0028*/ 	.byte	0x04, 0x17
        /*002a*/ 	.short	(.L_357 - .L_356)
.L_356:
        /*002c*/ 	.word	0x00000000
        /*0030*/ 	.short	0x0001
        /*0032*/ 	.short	0x0008
        /*0034*/ 	.byte	0x00, 0xf5, 0x21, 0x00


	//----- nvinfo : EIATTR_KPARAM_INFO
	.align		4
.L_357:
        /*0038*/ 	.byte	0x04, 0x17
        /*003a*/ 	.short	(.L_359 - .L_358)
.L_358:
        /*003c*/ 	.word	0x00000000
        /*0040*/ 	.short	0x0000
        /*0042*/ 	.short	0x0000
        /*0044*/ 	.byte	0x00, 0xf5, 0x21, 0x00


	//----- nvinfo : EIATTR_SPARSE_MMA_MASK
	.align		4
.L_359:
        /*0048*/ 	.byte	0x03, 0x50
        /*004a*/ 	.short	0x0000


	//----- nvinfo : EIATTR_MAXREG_COUNT
	.align		4
        /*004c*/ 	.byte	0x03, 0x1b
        /*004e*/ 	.short	0x00ff


	//----- nvinfo : EIATTR_MERCURY_ISA_VERSION
	.align		4
        /*0050*/ 	.byte	0x03, 0x5f
        /*0052*/ 	.short	0x0101


	//----- nvinfo : EIATTR_VRC_CTA_INIT_COUNT
	.align		4
        /*0054*/ 	.byte	0x02, 0x4a
	.zero		1
	.zero		1


	//----- nvinfo : EIATTR_EXIT_INSTR_OFFSETS
	.align		4
        /*0058*/ 	.byte	0x04, 0x1c
        /*005a*/ 	.short	(.L_361 - .L_360)


	//   ....[0]....
.L_360:
        /*005c*/ 	.word	0x00000130


	//   ....[1]....
        /*0060*/ 	.word	0x00000fd0


	//   ....[2]....
        /*0064*/ 	.word	0x00001510


	//   ....[3]....
        /*0068*/ 	.word	0x00001d10


	//----- nvinfo : EIATTR_CRS_STACK_SIZE
	.align		4
.L_361:
        /*006c*/ 	.byte	0x04, 0x1e
        /*006e*/ 	.short	(.L_363 - .L_362)
.L_362:
        /*0070*/ 	.word	0x00000000


	//----- nvinfo : EIATTR_CBANK_PARAM_SIZE
	.align		4
.L_363:
        /*0074*/ 	.byte	0x03, 0x19
        /*0076*/ 	.short	0x0018


	//----- nvinfo : EIATTR_PARAM_CBANK
	.align		4
        /*0078*/ 	.byte	0x04, 0x0a
        /*007a*/ 	.short	(.L_365 - .L_364)
	.align		4
.L_364:
        /*007c*/ 	.word	index@(.nv.constant0._Z9NormalizePdS_ii)
        /*0080*/ 	.short	0x0380
        /*0082*/ 	.short	0x0018


	//----- nvinfo : EIATTR_SW_WAR
	.align		4
.L_365:
        /*0084*/ 	.byte	0x04, 0x36
        /*0086*/ 	.short	(.L_367 - .L_366)
.L_366:
        /*0088*/ 	.word	0x00000008
.L_367:


//--------------------- .nv.info._Z8SwapRowsPdS_iii --------------------------
	.section	.nv.info._Z8SwapRowsPdS_iii,"",@"SHT_CUDA_INFO"
	.sectionflags	@""
	.align	4


	//----- nvinfo : EIATTR_CUDA_API_VERSION
	.align		4
        /*0000*/ 	.byte	0x04, 0x37
        /*0002*/ 	.short	(.L_369 - .L_368)
.L_368:
        /*0004*/ 	.word	0x00000082


	//----- nvinfo : EIATTR_KPARAM_INFO
	.align		4
.L_369:
        /*0008*/ 	.byte	0x04, 0x17
        /*000a*/ 	.short	(.L_371 - .L_370)
.L_370:
        /*000c*/ 	.word	0x00000000
        /*0010*/ 	.short	0x0004
        /*0012*/ 	.short	0x0018
        /*0014*/ 	.byte	0x00, 0xf0, 0x11, 0x00


	//----- nvinfo : EIATTR_KPARAM_INFO
	.align		4
.L_371:
        /*0018*/ 	.byte	0x04, 0x17
        /*001a*/ 	.short	(.L_373 - .L_372)
.L_372:
        /*001c*/ 	.word	0x00000000
        /*0020*/ 	.short	0x0003
        /*0022*/ 	.short	0x0014
        /*0024*/ 	.byte	0x00, 0xf0, 0x11, 0x00


	//----- nvinfo : EIATTR_KPARAM_INFO
	.align		4
.L_373:
        /*0028*/ 	.byte	0x04, 0x17
        /*002a*/ 	.short	(.L_375 - .L_374)
.L_374:
        /*002c*/ 	.word	0x00000000
        /*0030*/ 	.short	0x0002
        /*0032*/ 	.short	0x0010
        /*0034*/ 	.byte	0x00, 0xf0, 0x11, 0x00


	//----- nvinfo : EIATTR_KPARAM_INFO
	.align		4
.L_375:
        /*0038*/ 	.byte	0x04, 0x17
        /*003a*/ 	.short	(.L_377 - .L_376)
.L_376:
        /*003c*/ 	.word	0x00000000
        /*0040*/ 	.short	0x0001
        /*0042*/ 	.short	0x0008
        /*0044*/ 	.byte	0x00, 0xf5, 0x21, 0x00


	//----- nvinfo : EIATTR_KPARAM_INFO
	.align		4
.L_377:
        /*0048*/ 	.byte	0x04, 0x17
        /*004a*/ 	.short	(.L_379 - .L_378)
.L_378:
        /*004c*/ 	.word	0x00000000
        /*0050*/ 	.short	0x0000
        /*0052*/ 	.short	0x0000
        /*0054*/ 	.byte	0x00, 0xf5, 0x21, 0x00


	//----- nvinfo : EIATTR_SPARSE_MMA_MASK
	.align		4
.L_379:
        /*0058*/ 	.byte	0x03, 0x50
        /*005a*/ 	.short	0x0000


	//----- nvinfo : EIATTR_MAXREG_COUNT
	.align		4
        /*005c*/ 	.byte	0x03, 0x1b
        /*005e*/ 	.short	0x00ff


	//----- nvinfo : EIATTR_MERCURY_ISA_VERSION
	.align		4
        /*0060*/ 	.byte	0x03, 0x5f
        /*0062*/ 	.short	0x0101


	//----- nvinfo : EIATTR_VRC_CTA_INIT_COUNT
	.align		4
        /*0064*/ 	.byte	0x02, 0x4a
	.zero		1
	.zero		1


	//----- nvinfo : EIATTR_EXIT_INSTR_OFFSETS
	.align		4
        /*0068*/ 	.byte	0x04, 0x1c
        /*006a*/ 	.short	(.L_381 - .L_380)


	//   ....[0]....
.L_380:
        /*006c*/ 	.word	0x00000310


	//   ....[1]....
        /*0070*/ 	.word	0x00000510


	//----- nvinfo : EIATTR_CRS_STACK_SIZE
	.align		4
.L_381:
        /*0074*/ 	.byte	0x04, 0x1e
        /*0076*/ 	.short	(.L_383 - .L_382)
.L_382:
        /*0078*/ 	.word	0x00000000


	//----- nvinfo : EIATTR_CBANK_PARAM_SIZE
	.align		4
.L_383:
        /*007c*/ 	.byte	0x03, 0x19
        /*007e*/ 	.short	0x001c


	//----- nvinfo : EIATTR_PARAM_CBANK
	.align		4
        /*0080*/ 	.byte	0x04, 0x0a
        /*0082*/ 	.short	(.L_385 - .L_384)
	.align		4
.L_384:
        /*0084*/ 	.word	index@(.nv.constant0._Z8SwapRowsPdS_iii)
        /*0088*/ 	.short	0x0380
        /*008a*/ 	.short	0x001c


	//----- nvinfo : EIATTR_SW_WAR
	.align		4
.L_385:
        /*008c*/ 	.byte	0x04, 0x36
        /*008e*/ 	.short	(.L_387 - .L_386)
.L_386:
        /*0090*/ 	.word	0x00000008
.L_387:


//--------------------- .nv.callgraph             --------------------------
	.section	.nv.callgraph,"",@"SHT_CUDA_CALLGRAPH"
	.align	4
	.sectionentsize	8
	.align		4
        /*0000*/ 	.word	0x00000000
	.align		4
        /*0004*/ 	.word	0xffffffff
	.align		4
        /*0008*/ 	.word	0x00000000
	.align		4
        /*000c*/ 	.word	0xfffffffe
	.align		4
        /*0010*/ 	.word	0x00000000
	.align		4
        /*0014*/ 	.word	0xfffffffd
	.align		4
        /*0018*/ 	.word	0x00000000
	.align		4
        /*001c*/ 	.word	0xfffffffc


//--------------------- .nv.constant3             --------------------------
	.section	.nv.constant3,"a",@progbits
	.align	4
.nv.constant3:
	.type		SIZE_N,@object
	.size		SIZE_N,(SIZE_M - SIZE_N)
SIZE_N:
	.zero		4
	.type		SIZE_M,@object
	.size		SIZE_M,(SIZE_K - SIZE_M)
SIZE_M:
	.zero		4
	.type		SIZE_K,@object
	.size		SIZE_K,(.L_2 - SIZE_K)
SIZE_K:
	.zero		4
.L_2:


//--------------------- .nv.constant4             --------------------------
	.section	.nv.constant4,"a",@progbits
	.align	8
	.align		8
.nv.constant4:
        /*0000*/ 	.dword	_ZN34_INTERNAL_54e2afd5_4_k_cu_350a5f1e4cuda3std3__45__cpo5beginE
	.align		8
        /*0008*/ 	.dword	_ZN34_INTERNAL_54e2afd5_4_k_cu_350a5f1e4cuda3std3__45__cpo3endE
	.align		8
        /*0010*/ 	.dword	_ZN34_INTERNAL_54e2afd5_4_k_cu_350a5f1e4cuda3std3__45__cpo6cbeginE
	.align		8
        /*0018*/ 	.dword	_ZN34_INTERNAL_54e2afd5_4_k_cu_350a5f1e4cuda3std3__45__cpo4cendE
	.align		8
        /*0020*/ 	.dword	_ZN34_INTERNAL_54e2afd5_4_k_cu_350a5f1e4cuda3std3__45__cpo6rbeginE
	.align		8
        /*0028*/ 	.dword	_ZN34_INTERNAL_54e2afd5_4_k_cu_350a5f1e4cuda3std3__45__cpo4rendE
	.align		8
        /*0030*/ 	.dword	_ZN34_INTERNAL_54e2afd5_4_k_cu_350a5f1e4cuda3std3__45__cpo7crbeginE
	.align		8
        /*0038*/ 	.dword	_ZN34_INTERNAL_54e2afd5_4_k_cu_350a5f1e4cuda3std3__45__cpo5crendE
	.align		8
        /*0040*/ 	.dword	_ZN34_INTERNAL_54e2afd5_4_k_cu_350a5f1e4cuda3std3__436_GLOBAL__N__54e2afd5_4_k_cu_350a5f1e6ignoreE
	.align		8
        /*0048*/ 	.dword	_ZN34_INTERNAL_54e2afd5_4_k_cu_350a5f1e4cuda3std3__419piecewise_constructE
	.align		8
        /*0050*/ 	.dword	_ZN34_INTERNAL_54e2afd5_4_k_cu_350a5f1e4cuda3std3__48in_placeE
	.align		8
        /*0058*/ 	.dword	_ZN34_INTERNAL_54e2afd5_4_k_cu_350a5f1e4cuda3std3__420unreachable_sentinelE
	.align		8
        /*0060*/ 	.dword	_ZN34_INTERNAL_54e2afd5_4_k_cu_350a5f1e4cuda3std3__47nulloptE
	.align		8
        /*0068*/ 	.dword	_ZN34_INTERNAL_54e2afd5_4_k_cu_350a5f1e4cuda3std3__48unexpectE
	.align		8
        /*0070*/ 	.dword	_ZN34_INTERNAL_54e2afd5_4_k_cu_350a5f1e4cuda3std6ranges3__45__cpo4swapE
	.align		8
        /*0078*/ 	.dword	_ZN34_INTERNAL_54e2afd5_4_k_cu_350a5f1e4cuda3std6ranges3__45__cpo9iter_moveE
	.align		8
        /*0080*/ 	.dword	_ZN34_INTERNAL_54e2afd5_4_k_cu_350a5f1e4cuda3std6ranges3__45__cpo5beginE
	.align		8
        /*0088*/ 	.dword	_ZN34_INTERNAL_54e2afd5_4_k_cu_350a5f1e4cuda3std6ranges3__45__cpo3endE
	.align		8
        /*0090*/ 	.dword	_ZN34_INTERNAL_54e2afd5_4_k_cu_350a5f1e4cuda3std6ranges3__45__cpo6cbeginE
	.align		8
        /*0098*/ 	.dword	_ZN34_INTERNAL_54e2afd5_4_k_cu_350a5f1e4cuda3std6ranges3__45__cpo4cendE
	.align		8
        /*00a0*/ 	.dword	_ZN34_INTERNAL_54e2afd5_4_k_cu_350a5f1e4cuda3std6ranges3__45__cpo7advanceE
	.align		8
        /*00a8*/ 	.dword	_ZN34_INTERNAL_54e2afd5_4_k_cu_350a5f1e4cuda3std6ranges3__45__cpo9iter_swapE
	.align		8
        /*00b0*/ 	.dword	_ZN34_INTERNAL_54e2afd5_4_k_cu_350a5f1e4cuda3std6ranges3__45__cpo4nextE
	.align		8
        /*00b8*/ 	.dword	_ZN34_INTERNAL_54e2afd5_4_k_cu_350a5f1e4cuda3std6ranges3__45__cpo4prevE
	.align		8
        /*00c0*/ 	.dword	_ZN34_INTERNAL_54e2afd5_4_k_cu_350a5f1e4cuda3std6ranges3__45__cpo4dataE
	.align		8
        /*00c8*/ 	.dword	_ZN34_INTERNAL_54e2afd5_4_k_cu_350a5f1e4cuda3std6ranges3__45__cpo5cdataE
	.align		8
        /*00d0*/ 	.dword	_ZN34_INTERNAL_54e2afd5_4_k_cu_350a5f1e4cuda3std6ranges3__45__cpo4sizeE
	.align		8
        /*00d8*/ 	.dword	_ZN34_INTERNAL_54e2afd5_4_k_cu_350a5f1e4cuda3std6ranges3__45__cpo5ssizeE
	.align		8
        /*00e0*/ 	.dword	_ZN34_INTERNAL_54e2afd5_4_k_cu_350a5f1e4cuda3std6ranges3__45__cpo8distanceE
	.align		8
        /*00e8*/ 	.dword	_ZN34_INTERNAL_54e2afd5_4_k_cu_350a5f1e6thrust24THRUST_300001_SM_1000_NS8cuda_cub3parE
	.align		8
        /*00f0*/ 	.dword	_ZN34_INTERNAL_54e2afd5_4_k_cu_350a5f1e6thrust24THRUST_300001_SM_1000_NS8cuda_cub10par_nosyncE
	.align		8
        /*00f8*/ 	.dword	_ZN34_INTERNAL_54e2afd5_4_k_cu_350a5f1e6thrust24THRUST_300001_SM_1000_NS6system6detail10sequential3seqE
	.align		8
        /*0100*/ 	.dword	_ZN34_INTERNAL_54e2afd5_4_k_cu_350a5f1e6thrust24THRUST_300001_SM_1000_NS6system3cpp3parE
	.align		8
        /*0108*/ 	.dword	_ZN34_INTERNAL_54e2afd5_4_k_cu_350a5f1e6thrust24THRUST_300001_SM_1000_NS12placeholders2_1E
	.align		8
        /*0110*/ 	.dword	_ZN34_INTERNAL_54e2afd5_4_k_cu_350a5f1e6thrust24THRUST_300001_SM_1000_NS12placeholders2_2E
	.align		8
        /*0118*/ 	.dword	_ZN34_INTERNAL_54e2afd5_4_k_cu_350a5f1e6thrust24THRUST_300001_SM_1000_NS12placeholders2_3E
	.align		8
        /*0120*/ 	.dword	_ZN34_INTERNAL_54e2afd5_4_k_cu_350a5f1e6thrust24THRUST_300001_SM_1000_NS12placeholders2_4E
	.align		8
        /*0128*/ 	.dword	_ZN34_INTERNAL_54e2afd5_4_k_cu_350a5f1e6thrust24THRUST_300001_SM_1000_NS12placeholders2_5E
	.align		8
        /*0130*/ 	.dword	_ZN34_INTERNAL_54e2afd5_4_k_cu_350a5f1e6thrust24THRUST_300001_SM_1000_NS12placeholders2_6E
	.align		8
        /*0138*/ 	.dword	_ZN34_INTERNAL_54e2afd5_4_k_cu_350a5f1e6thrust24THRUST_300001_SM_1000_NS12placeholders2_7E
	.align		8
        /*0140*/ 	.dword	_ZN34_INTERNAL_54e2afd5_4_k_cu_350a5f1e6thrust24THRUST_300001_SM_1000_NS12placeholders2_8E
	.align		8
        /*0148*/ 	.dword	_ZN34_INTERNAL_54e2afd5_4_k_cu_350a5f1e6thrust24THRUST_300001_SM_1000_NS12placeholders2_9E
	.align		8
        /*0150*/ 	.dword	_ZN34_INTERNAL_54e2afd5_4_k_cu_350a5f1e6thrust24THRUST_300001_SM_1000_NS12placeholders3_10E
	.align		8
        /*0158*/ 	.dword	_ZN34_INTERNAL_54e2afd5_4_k_cu_350a5f1e6thrust24THRUST_300001_SM_1000_NS3seqE
	.align		8
        /*0160*/ 	.dword	_ZN34_INTERNAL_54e2afd5_4_k_cu_350a5f1e6thrust24THRUST_300001_SM_1000_NS6deviceE


//--------------------- .text._ZN3cub18CUB_300001_SM_10006detail11EmptyKernelIvEEvv --------------------------
	.section	.text._ZN3cub18CUB_300001_SM_10006detail11EmptyKernelIvEEvv,"ax",@progbits
	.align	128
        .global         _ZN3cub18CUB_300001_SM_10006detail11EmptyKernelIvEEvv
        .type           _ZN3cub18CUB_300001_SM_10006detail11EmptyKernelIvEEvv,@function
        .size           _ZN3cub18CUB_300001_SM_10006detail11EmptyKernelIvEEvv,(.L_x_764 - _ZN3cub18CUB_300001_SM_10006detail11EmptyKernelIvEEvv)
        .other          _ZN3cub18CUB_300001_SM_10006detail11EmptyKernelIvEEvv,@"STO_CUDA_ENTRY STV_DEFAULT"
_ZN3cub18CUB_300001_SM_10006detail11EmptyKernelIvEEvv:
.text._ZN3cub18CUB_300001_SM_10006detail11EmptyKernelIvEEvv:
[----:B------:R-:W-:Y:S01]  /*0000*/  LDC R1, c[0x0][0x37c] ;  /* 0x0000df00ff017b82 */ /* 0x000fe20000000800 */
[----:B------:R-:W-:Y:S05]  /*0010*/  EXIT ;  /* 0x000000000000794d */ /* 0x000fea0003800000 */
.L_x_0:
[----:B------:R-:W-:-:S00]  /*0020*/  BRA `(.L_x_0) ;  /* 0xfffffffc00fc7947 */ /* 0x000fc0000383ffff */
[----:B------:R-:W-:-:S00]  /*0030*/  NOP ;  /* 0x0000000000007918 */ /* 0x000fc00000000000 */
        /* <DEDUP_REMOVED lines=12> */
.L_x_764:


//--------------------- .text._ZN6thrust24THRUST_300001_SM_1000_NS8cuda_cub4core6detail13_kernel_agentINS1_8__reduce11ReduceAgentIPN4cuda3std3__45tupleIJdlEEESC_SB_lNS1_9__extrema9arg_max_fIdl10ComparatorEEEEJSC_SC_iSG_EEEvDpT0_ --------------------------
	.section	.text._ZN6thrust24THRUST_300001_SM_1000_NS8cuda_cub4core6detail13_kernel_agentINS1_8__reduce11ReduceAgentIPN4cuda3std3__45tupleIJdlEEESC_SB_lNS1_9__extrema9arg_max_fIdl10ComparatorEEEEJSC_SC_iSG_EEEvDpT0_,"ax",@progbits
	.align	128
        .global         _ZN6thrust24THRUST_300001_SM_1000_NS8cuda_cub4core6detail13_kernel_agentINS1_8__reduce11ReduceAgentIPN4cuda3std3__45tupleIJdlEEESC_SB_lNS1_9__extrema9arg_max_fIdl10ComparatorEEEEJSC_SC_iSG_EEEvDpT0_
        .type           _ZN6thrust24THRUST_300001_SM_1000_NS8cuda_cub4core6detail13_kernel_agentINS1_8__reduce11ReduceAgentIPN4cuda3std3__45tupleIJdlEEESC_SB_lNS1_9__extrema9arg_max_fIdl10ComparatorEEEEJSC_SC_iSG_EEEvDpT0_,@function
        .size           _ZN6thrust24THRUST_300001_SM_1000_NS8cuda_cub4core6detail13_kernel_agentINS1_8__reduce11ReduceAgentIPN4cuda3std3__45tupleIJdlEEESC_SB_lNS1_9__extrema9arg_max_fIdl10ComparatorEEEEJSC_SC_iSG_EEEvDpT0_,(.L_x_765 - _ZN6thrust24THRUST_300001_SM_1000_NS8cuda_cub4core6detail13_kernel_agentINS1_8__reduce11ReduceAgentIPN4cuda3std3__45tupleIJdlEEESC_SB_lNS1_9__extrema9arg_max_fIdl10ComparatorEEEEJSC_SC_iSG_EEEvDpT0_)
        .other          _ZN6thrust24THRUST_300001_SM_1000_NS8cuda_cub4core6detail13_kernel_agentINS1_8__reduce11ReduceAgentIPN4cuda3std3__45tupleIJdlEEESC_SB_lNS1_9__extrema9arg_max_fIdl10ComparatorEEEEJSC_SC_iSG_EEEvDpT0_,@"STO_CUDA_ENTRY STV_DEFAULT"
_ZN6thrust24THRUST_300001_SM_1000_NS8cuda_cub4core6detail13_kernel_agentINS1_8__reduce11ReduceAgentIPN4cuda3std3__45tupleIJdlEEESC_SB_lNS1_9__extrema9arg_max_fIdl10ComparatorEEEEJSC_SC_iSG_EEEvDpT0_:
.text._ZN6thrust24THRUST_300001_SM_1000_NS8cuda_cub4core6detail13_kernel_agentINS1_8__reduce11ReduceAgentIPN4cuda3std3__45tupleIJdlEEESC_SB_lNS1_9__extrema9arg_max_fIdl10ComparatorEEEEJSC_SC_iSG_EEEvDpT0_:
[----:B------:R-:W-:Y:S01]  /*0000*/  LDC R1, c[0x0][0x37c] ;  /* 0x0000df00ff017b82 */ /* 0x000fe20000000800 */
[----:B------:R-:W0:Y:S02]  /*0010*/  LDCU UR8, c[0x0][0x390] ;  /* 0x00007200ff0877ac */ /* 0x000e240008000800 */
[----:B0-----:R-:W-:-:S13]  /*0020*/  ISETP.NE.AND P0, PT, RZ, UR8, PT ;  /* 0x00000008ff007c0c */ /* 0x001fda000bf05270 */
[----:B------:R-:W-:Y:S05]  /*0030*/  @!P0 EXIT ;  /* 0x000000000000894d */ /* 0x000fea0003800000 */
[----:B------:R-:W-:Y:S01]  /*0040*/  UISETP.GT.AND UP0, UPT, UR8, 0x4ff, UPT ;  /* 0x000004ff0800788c */ /* 0x000fe2000bf04270 */
[----:B------:R-:W-:Y:S01]  /*0050*/  BSSY.RECONVERGENT B0, `(.L_x_1) ;  /* 0x00006c3000007945 */ /* 0x000fe20003800200 */
[----:B------:R-:W0:Y:S07]  /*0060*/  LDCU.64 UR10, c[0x0][0x358] ;  /* 0x00006b00ff0a77ac */ /* 0x000e2e0008000a00 */
[----:B------:R-:W-:Y:S05]  /*0070*/  BRA.U UP0, `(.L_x_2) ;  /* 0x0000003900807547 */ /* 0x000fea000b800000 */
[----:B------:R-:W1:Y:S01]  /*0080*/  S2R R0, SR_TID.X ;  /* 0x0000000000007919 */ /* 0x000e620000002100 */
[----:B------:R-:W2:Y:S01]  /*0090*/  LDCU UR4, c[0x0][0x390] ;  /* 0x00007200ff0477ac */ /* 0x000ea20008000800 */
[----:B------:R-:W-:Y:S01]  /*00a0*/  BSSY.RECONVERGENT B1, `(.L_x_3) ;  /* 0x000000b000017945 */ /* 0x000fe20003800200 */
[----:B------:R-:W-:Y:S02]  /*00b0*/  CS2R R14, SRZ ;  /* 0x00000000000e7805 */ /* 0x000fe4000001ff00 */
[----:B------:R-:W-:Y:S02]  /*00c0*/  CS2R R12, SRZ ;  /* 0x00000000000c7805 */ /* 0x000fe4000001ff00 */
[----:B-1----:R-:W-:Y:S01]  /*00d0*/  ISETP.GE.AND P0, PT, R0, UR8, PT ;  /* 0x0000000800007c0c */ /* 0x002fe2000bf06270 */
[----:B------:R-:W-:-:S12]  /*00e0*/  IMAD.MOV.U32 R19, RZ, RZ, R0 ;  /* 0x000000ffff137224 */ /* 0x000fd800078e0000 */
[----:B--2---:R-:W-:Y:S05]  /*00f0*/  @P0 BRA `(.L_x_4) ;  /* 0x0000000000140947 */ /* 0x004fea0003800000 */
[----:B------:R-:W1:Y:S02]  /*0100*/  LDC.64 R2, c[0x0][0x380] ;  /* 0x0000e000ff027b82 */ /* 0x000e640000000a00 */
[----:B-1----:R-:W-:-:S05]  /*0110*/  IMAD.WIDE.U32 R2, R0, 0x10, R2 ;  /* 0x0000001000027825 */ /* 0x002fca00078e0002 */
[----:B0-----:R1:W5:Y:S04]  /*0120*/  LDG.E.64.CONSTANT R14, desc[UR10][R2.64] ;  /* 0x0000000a020e7981 */ /* 0x001368000c1e9b00 */
[----:B------:R1:W5:Y:S01]  /*0130*/  LDG.E.64.CONSTANT R12, desc[UR10][R2.64+0x8] ;  /* 0x0000080a020c7981 */ /* 0x000362000c1e9b00 */
[----:B------:R-:W-:-:S07]  /*0140*/  VIADD R19, R0, 0x100 ;  /* 0x0000010000137836 */ /* 0x000fce0000000000 */
.L_x_4:
[----:B0-----:R-:W-:Y:S05]  /*0150*/  BSYNC.RECONVERGENT B1 ;  /* 0x0000000000017941 */ /* 0x001fea0003800200 */
.L_x_3:
[----:B------:R-:W-:Y:S01]  /*0160*/  ISETP.GE.AND P0, PT, R19, UR8, PT ;  /* 0x0000000813007c0c */ /* 0x000fe2000bf06270 */
[----:B------:R-:W-:-:S12]  /*0170*/  BSSY.RECONVERGENT B1, `(.L_x_5) ;  /* 0x0000099000017945 */ /* 0x000fd80003800200 */
[----:B------:R-:W-:Y:S05]  /*0180*/  @P0 BRA `(.L_x_6) ;  /* 0x00000008005c0947 */ /* 0x000fea0003800000 */
[----:B------:R-:W-:Y:S01]  /*0190*/  LOP3.LUT R4, RZ, R19, RZ, 0x33, !PT ;  /* 0x00000013ff047212 */ /* 0x000fe200078e33ff */
[----:B------:R-:W-:Y:S04]  /*01a0*/  BSSY.RECONVERGENT B2, `(.L_x_7) ;  /* 0x000002e000027945 */ /* 0x000fe80003800200 */
[----:B------:R-:W-:-:S05]  /*01b0*/  VIADD R4, R4, UR8 ;  /* 0x0000000804047c36 */ /* 0x000fca0008000000 */
[----:B-1----:R-:W-:-:S04]  /*01c0*/  LOP3.LUT R2, R4, 0x300, RZ, 0xc0, !PT ;  /* 0x0000030004027812 */ /* 0x002fc800078ec0ff */
[----:B------:R-:W-:-:S13]  /*01d0*/  ISETP.NE.AND P0, PT, R2, 0x300, PT ;  /* 0x000003000200780c */ /* 0x000fda0003f05270 */
[----:B------:R-:W-:Y:S05]  /*01e0*/  @!P0 BRA `(.L_x_8) ;  /* 0x0000000000a48947 */ /* 0x000fea0003800000 */
[----:B------:R-:W0:Y:S01]  /*01f0*/  LDC.64 R2, c[0x0][0x380] ;  /* 0x0000e000ff027b82 */ /* 0x000e220000000a00 */
[----:B------:R-:W-:-:S04]  /*0200*/  LEA.HI R5, R4, 0x1, RZ, 0x18 ;  /* 0x0000000104057811 */ /* 0x000fc800078fc0ff */
[----:B------:R-:W-:-:S05]  /*0210*/  LOP3.LUT R5, R5, 0x3, RZ, 0xc0, !PT ;  /* 0x0000000305057812 */ /* 0x000fca00078ec0ff */
[----:B------:R-:W-:Y:S02]  /*0220*/  IMAD.MOV R5, RZ, RZ, -R5 ;  /* 0x000000ffff057224 */ /* 0x000fe400078e0a05 */
[----:B0-----:R-:W-:-:S04]  /*0230*/  IMAD.WIDE.U32 R2, R19, 0x10, R2 ;  /* 0x0000001013027825 */ /* 0x001fc800078e0002 */
[----:B------:R-:W-:-:S07]  /*0240*/  IMAD.MOV.U32 R16, RZ, RZ, R2 ;  /* 0x000000ffff107224 */ /* 0x000fce00078e0002 */
.L_x_11:
[----:B------:R-:W-:-:S05]  /*0250*/  IMAD.MOV.U32 R2, RZ, RZ, R16 ;  /* 0x000000ffff027224 */ /* 0x000fca00078e0010 */
[----:B------:R-:W2:Y:S04]  /*0260*/  LDG.E.64.CONSTANT R8, desc[UR10][R2.64] ;  /* 0x0000000a02087981 */ /* 0x000ea8000c1e9b00 */
[----:B------:R-:W3:Y:S01]  /*0270*/  LDG.E.64.CONSTANT R10, desc[UR10][R2.64+0x8] ;  /* 0x0000080a020a7981 */ /* 0x000ee2000c1e9b00 */
[----:B------:R-:W-:Y:S01]  /*0280*/  VIADD R5, R5, 0x1 ;  /* 0x0000000105057836 */ /* 0x000fe20000000000 */
[----:B------:R-:W-:Y:S01]  /*0290*/  BSSY.RECONVERGENT B3, `(.L_x_9) ;  /* 0x000001b000037945 */ /* 0x000fe20003800200 */
[----:B-----5:R-:W-:Y:S01]  /*02a0*/  IMAD.MOV.U32 R21, RZ, RZ, R13 ;  /* 0x000000ffff157224 */ /* 0x020fe200078e000d */
[----:B------:R-:W-:Y:S01]  /*02b0*/  IADD3 R16, P3, PT, R2, 0x1000, RZ ;  /* 0x0000100002107810 */ /* 0x000fe20007f7e0ff */
[----:B------:R-:W-:Y:S01]  /*02c0*/  IMAD.MOV.U32 R17, RZ, RZ, R12 ;  /* 0x000000ffff117224 */ /* 0x000fe200078e000c */
[----:B------:R-:W-:Y:S01]  /*02d0*/  ISETP.NE.AND P2, PT, R5, RZ, PT ;  /* 0x000000ff0500720c */ /* 0x000fe20003f45270 */
[----:B------:R-:W-:-:S02]  /*02e0*/  IMAD.MOV.U32 R6, RZ, RZ, R14 ;  /* 0x000000ffff067224 */ /* 0x000fc400078e000e */
[----:B------:R-:W-:Y:S01]  /*02f0*/  IMAD.MOV.U32 R7, RZ, RZ, R15 ;  /* 0x000000ffff077224 */ /* 0x000fe200078e000f */
[----:B--2---:R-:W-:Y:S01]  /*0300*/  DSETP.GEU.AND P0, PT, R14, R8, PT ;  /* 0x000000080e00722a */ /* 0x004fe20003f0e000 */
[----:B------:R-:W-:Y:S02]  /*0310*/  IMAD.MOV.U32 R14, RZ, RZ, R8 ;  /* 0x000000ffff0e7224 */ /* 0x000fe400078e0008 */
[----:B---3--:R-:W-:Y:S02]  /*0320*/  IMAD.MOV.U32 R12, RZ, RZ, R10 ;  /* 0x000000ffff0c7224 */ /* 0x008fe400078e000a */
[----:B------:R-:W-:Y:S02]  /*0330*/  IMAD.MOV.U32 R13, RZ, RZ, R11 ;  /* 0x000000ffff0d7224 */ /* 0x000fe400078e000b */
[----:B------:R-:W-:-:S07]  /*0340*/  IMAD.MOV.U32 R15, RZ, RZ, R9 ;  /* 0x000000ffff0f7224 */ /* 0x000fce00078e0009 */
[----:B------:R-:W-:Y:S05]  /*0350*/  @!P0 BRA `(.L_x_10) ;  /* 0x0000000000388947 */ /* 0x000fea0003800000 */
[----:B------:R-:W-:Y:S01]  /*0360*/  DSETP.GT.AND P0, PT, R6, R8, PT ;  /* 0x000000080600722a */ /* 0x000fe20003f04000 */
[----:B------:R-:W-:Y:S02]  /*0370*/  IMAD.MOV.U32 R14, RZ, RZ, R6 ;  /* 0x000000ffff0e7224 */ /* 0x000fe400078e0006 */
[----:B------:R-:W-:Y:S02]  /*0380*/  IMAD.MOV.U32 R15, RZ, RZ, R7 ;  /* 0x000000ffff0f7224 */ /* 0x000fe400078e0007 */
[----:B------:R-:W-:Y:S02]  /*0390*/  IMAD.MOV.U32 R12, RZ, RZ, R17 ;  /* 0x000000ffff0c7224 */ /* 0x000fe400078e0011 */
[----:B------:R-:W-:-:S07]  /*03a0*/  IMAD.MOV.U32 R13, RZ, RZ, R21 ;  /* 0x000000ffff0d7224 */ /* 0x000fce00078e0015 */
[----:B------:R-:W-:Y:S05]  /*03b0*/  @P0 BRA `(.L_x_10) ;  /* 0x0000000000200947 */ /* 0x000fea0003800000 */
[CC--:B------:R-:W-:Y:S02]  /*03c0*/  ISETP.GE.U32.AND P1, PT, R17.reuse, R10.reuse, PT ;  /* 0x0000000a1100720c */ /* 0x0c0fe40003f26070 */
[----:B------:R-:W-:Y:S02]  /*03d0*/  ISETP.LT.U32.AND P0, PT, R17, R10, PT ;  /* 0x0000000a1100720c */ /* 0x000fe40003f01070 */
[CC--:B------:R-:W-:Y:S02]  /*03e0*/  ISETP.GE.AND.EX P1, PT, R21.reuse, R11.reuse, PT, P1 ;  /* 0x0000000b1500720c */ /* 0x0c0fe40003f26310 */
[----:B------:R-:W-:Y:S02]  /*03f0*/  ISETP.LT.AND.EX P0, PT, R21, R11, PT, P0 ;  /* 0x0000000b1500720c */ /* 0x000fe40003f01300 */
[----:B------:R-:W-:Y:S02]  /*0400*/  FSEL R14, R6, R8, !P1 ;  /* 0x00000008060e7208 */ /* 0x000fe40004800000 */
[----:B------:R-:W-:-:S02]  /*0410*/  FSEL R15, R7, R9, !P1 ;  /* 0x00000009070f7208 */ /* 0x000fc40004800000 */
[----:B------:R-:W-:Y:S02]  /*0420*/  SEL R12, R17, R10, P0 ;  /* 0x0000000a110c7207 */ /* 0x000fe40000000000 */
[----:B------:R-:W-:-:S07]  /*0430*/  SEL R13, R21, R11, P0 ;  /* 0x0000000b150d7207 */ /* 0x000fce0000000000 */
.L_x_10:
[----:B------:R-:W-:Y:S05]  /*0440*/  BSYNC.RECONVERGENT B3 ;  /* 0x0000000000037941 */ /* 0x000fea0003800200 */
.L_x_9:
[----:B------:R-:W-:Y:S02]  /*0450*/  IMAD.X R3, RZ, RZ, R3, P3 ;  /* 0x000000ffff037224 */ /* 0x000fe400018e0603 */
[----:B------:R-:W-:Y:S01]  /*0460*/  VIADD R19, R19, 0x100 ;  /* 0x0000010013137836 */ /* 0x000fe20000000000 */
[----:B------:R-:W-:Y:S06]  /*0470*/  @P2 BRA `(.L_x_11) ;  /* 0xfffffffc00742947 */ /* 0x000fec000383ffff */
.L_x_8:
[----:B------:R-:W-:Y:S05]  /*0480*/  BSYNC.RECONVERGENT B2 ;  /* 0x0000000000027941 */ /* 0x000fea0003800200 */
.L_x_7:
[----:B------:R-:W0:Y:S01]  /*0490*/  LDC.64 R8, c[0x0][0x380] ;  /* 0x0000e000ff087b82 */ /* 0x000e220000000a00 */
[----:B------:R-:W-:-:S13]  /*04a0*/  ISETP.GE.U32.AND P0, PT, R4, 0x300, PT ;  /* 0x000003000400780c */ /* 0x000fda0003f06070 */
[----:B------:R-:W-:Y:S05]  /*04b0*/  @!P0 BRA `(.L_x_6) ;  /* 0x0000000400908947 */ /* 0x000fea0003800000 */
.L_x_20:
[----:B0-----:R-:W-:-:S05]  /*04c0*/  IMAD.WIDE R20, R19, 0x10, R8 ;  /* 0x0000001013147825 */ /* 0x001fca00078e0208 */
[----:B------:R-:W2:Y:S04]  /*04d0*/  LDG.E.64.CONSTANT R10, desc[UR10][R20.64] ;  /* 0x0000000a140a7981 */ /* 0x000ea8000c1e9b00 */
[----:B------:R-:W3:Y:S04]  /*04e0*/  LDG.E.64.CONSTANT R16, desc[UR10][R20.64+0x8] ;  /* 0x0000080a14107981 */ /* 0x000ee8000c1e9b00 */
[----:B-----5:R0:W5:Y:S04]  /*04f0*/  LDG.E.64.CONSTANT R6, desc[UR10][R20.64+0x1000] ;  /* 0x0010000a14067981 */ /* 0x020168000c1e9b00 */
[----:B------:R0:W5:Y:S01]  /*0500*/  LDG.E.64.CONSTANT R4, desc[UR10][R20.64+0x1008] ;  /* 0x0010080a14047981 */ /* 0x000162000c1e9b00 */
[----:B------:R-:W-:Y:S01]  /*0510*/  BSSY.RECONVERGENT B2, `(.L_x_12) ;  /* 0x0000015000027945 */ /* 0x000fe20003800200 */
[----:B--2---:R-:W-:Y:S01]  /*0520*/  DSETP.GEU.AND P0, PT, R14, R10, PT ;  /* 0x0000000a0e00722a */ /* 0x004fe20003f0e000 */
[----:B------:R-:W-:-:S02]  /*0530*/  IMAD.MOV.U32 R2, RZ, RZ, R10 ;  /* 0x000000ffff027224 */ /* 0x000fc400078e000a */
[----:B------:R-:W-:Y:S02]  /*0540*/  IMAD.MOV.U32 R3, RZ, RZ, R11 ;  /* 0x000000ffff037224 */ /* 0x000fe400078e000b */
[----:B---3--:R-:W-:Y:S02]  /*0550*/  IMAD.MOV.U32 R23, RZ, RZ, R16 ;  /* 0x000000ffff177224 */ /* 0x008fe400078e0010 */
[----:B------:R-:W-:-:S07]  /*0560*/  IMAD.MOV.U32 R25, RZ, RZ, R17 ;  /* 0x000000ffff197224 */ /* 0x000fce00078e0011 */
[----:B0-----:R-:W-:Y:S05]  /*0570*/  @!P0 BRA `(.L_x_13) ;  /* 0x0000000000388947 */ /* 0x001fea0003800000 */
[----:B------:R-:W-:Y:S01]  /*0580*/  DSETP.GT.AND P0, PT, R14, R10, PT ;  /* 0x0000000a0e00722a */ /* 0x000fe20003f04000 */
[----:B------:R-:W-:Y:S02]  /*0590*/  IMAD.MOV.U32 R23, RZ, RZ, R12 ;  /* 0x000000ffff177224 */ /* 0x000fe400078e000c */
[----:B------:R-:W-:Y:S02]  /*05a0*/  IMAD.MOV.U32 R25, RZ, RZ, R13 ;  /* 0x000000ffff197224 */ /* 0x000fe400078e000d */
[----:B------:R-:W-:Y:S02]  /*05b0*/  IMAD.MOV.U32 R2, RZ, RZ, R14 ;  /* 0x000000ffff027224 */ /* 0x000fe400078e000e */
[----:B------:R-:W-:-:S07]  /*05c0*/  IMAD.MOV.U32 R3, RZ, RZ, R15 ;  /* 0x000000ffff037224 */ /* 0x000fce00078e000f */
[----:B------:R-:W-:Y:S05]  /*05d0*/  @P0 BRA `(.L_x_13) ;  /* 0x0000000000200947 */ /* 0x000fea0003800000 */
[CC--:B------:R-:W-:Y:S02]  /*05e0*/  ISETP.LT.U32.AND P1, PT, R12.reuse, R16.reuse, PT ;  /* 0x000000100c00720c */ /* 0x0c0fe40003f21070 */
[CC--:B------:R-:W-:Y:S02]  /*05f0*/  ISETP.GE.U32.AND P0, PT, R12.reuse, R16.reuse, PT ;  /* 0x000000100c00720c */ /* 0x0c0fe40003f06070 */
[CC--:B------:R-:W-:Y:S02]  /*0600*/  ISETP.LT.AND.EX P1, PT, R13.reuse, R17.reuse, PT, P1 ;  /* 0x000000110d00720c */ /* 0x0c0fe40003f21310 */
[CC--:B------:R-:W-:Y:S02]  /*0610*/  ISETP.GE.AND.EX P0, PT, R13.reuse, R17.reuse, PT, P0 ;  /* 0x000000110d00720c */ /* 0x0c0fe40003f06300 */
[----:B------:R-:W-:Y:S02]  /*0620*/  SEL R23, R12, R16, P1 ;  /* 0x000000100c177207 */ /* 0x000fe40000800000 */
[----:B------:R-:W-:-:S02]  /*0630*/  SEL R25, R13, R17, P1 ;  /* 0x000000110d197207 */ /* 0x000fc40000800000 */
[----:B------:R-:W-:Y:S02]  /*0640*/  FSEL R2, R14, R10, !P0 ;  /* 0x0000000a0e027208 */ /* 0x000fe40004000000 */
[----:B------:R-:W-:-:S07]  /*0650*/  FSEL R3, R15, R11, !P0 ;  /* 0x0000000b0f037208 */ /* 0x000fce0004000000 */
.L_x_13:
[----:B------:R-:W-:Y:S05]  /*0660*/  BSYNC.RECONVERGENT B2 ;  /* 0x0000000000027941 */ /* 0x000fea0003800200 */
.L_x_12:
[----:B------:R0:W5:Y:S04]  /*0670*/  LDG.E.64.CONSTANT R14, desc[UR10][R20.64+0x2000] ;  /* 0x0020000a140e7981 */ /* 0x000168000c1e9b00 */
[----:B------:R0:W5:Y:S04]  /*0680*/  LDG.E.64.CONSTANT R12, desc[UR10][R20.64+0x2008] ;  /* 0x0020080a140c7981 */ /* 0x000168000c1e9b00 */
[----:B------:R0:W5:Y:S04]  /*0690*/  LDG.E.64.CONSTANT R10, desc[UR10][R20.64+0x3000] ;  /* 0x0030000a140a7981 */ /* 0x000168000c1e9b00 */
[----:B------:R0:W5:Y:S02]  /*06a0*/  LDG.E.64.CONSTANT R16, desc[UR10][R20.64+0x3008] ;  /* 0x0030080a14107981 */ /* 0x000164000c1e9b00 */
[----:B-----5:R-:W-:Y:S01]  /*06b0*/  DSETP.GEU.AND P0, PT, R2, R6, PT ;  /* 0x000000060200722a */ /* 0x020fe20003f0e000 */
[----:B------:R-:W-:Y:S01]  /*06c0*/  BSSY.RECONVERGENT B2, `(.L_x_14) ;  /* 0x0000014000027945 */ /* 0x000fe20003800200 */
[----:B------:R-:W-:-:S02]  /*06d0*/  IMAD.MOV.U32 R26, RZ, RZ, R6 ;  /* 0x000000ffff1a7224 */ /* 0x000fc400078e0006 */
[----:B------:R-:W-:Y:S02]  /*06e0*/  IMAD.MOV.U32 R27, RZ, RZ, R7 ;  /* 0x000000ffff1b7224 */ /* 0x000fe400078e0007 */
[----:B------:R-:W-:Y:S02]  /*06f0*/  IMAD.MOV.U32 R29, RZ, RZ, R4 ;  /* 0x000000ffff1d7224 */ /* 0x000fe400078e0004 */
[----:B------:R-:W-:-:S06]  /*0700*/  IMAD.MOV.U32 R18, RZ, RZ, R5 ;  /* 0x000000ffff127224 */ /* 0x000fcc00078e0005 */
[----:B0-----:R-:W-:Y:S05]  /*0710*/  @!P0 BRA `(.L_x_15) ;  /* 0x0000000000388947 */ /* 0x001fea0003800000 */
        /* <DEDUP_REMOVED lines=14> */
.L_x_15:
[----:B------:R-:W-:Y:S05]  /*0800*/  BSYNC.RECONVERGENT B2 ;  /* 0x0000000000027941 */ /* 0x000fea0003800200 */
.L_x_14:
[----:B------:R-:W-:Y:S01]  /*0810*/  DSETP.GEU.AND P0, PT, R26, R14, PT ;  /* 0x0000000e1a00722a */ /* 0x000fe20003f0e000 */
[----:B------:R-:W-:Y:S01]  /*0820*/  BSSY.RECONVERGENT B2, `(.L_x_16) ;  /* 0x0000014000027945 */ /* 0x000fe20003800200 */
[----:B------:R-:W-:Y:S02]  /*0830*/  IMAD.MOV.U32 R2, RZ, RZ, R14 ;  /* 0x000000ffff027224 */ /* 0x000fe400078e000e */
[----:B------:R-:W-:Y:S02]  /*0840*/  IMAD.MOV.U32 R3, RZ, RZ, R15 ;  /* 0x000000ffff037224 */ /* 0x000fe400078e000f */
[----:B------:R-:W-:Y:S02]  /*0850*/  IMAD.MOV.U32 R5, RZ, RZ, R12 ;  /* 0x000000ffff057224 */ /* 0x000fe400078e000c */
[----:B------:R-:W-:-:S06]  /*0860*/  IMAD.MOV.U32 R7, RZ, RZ, R13 ;  /* 0x000000ffff077224 */ /* 0x000fcc00078e000d */
        /* <DEDUP_REMOVED lines=15> */
.L_x_17:
[----:B------:R-:W-:Y:S05]  /*0960*/  BSYNC.RECONVERGENT B2 ;  /* 0x0000000000027941 */ /* 0x000fea0003800200 */
.L_x_16:
        /* <DEDUP_REMOVED lines=21> */
.L_x_19:
[----:B------:R-:W-:Y:S05]  /*0ac0*/  BSYNC.RECONVERGENT B2 ;  /* 0x0000000000027941 */ /* 0x000fea0003800200 */
.L_x_18:
[----:B------:R-:W-:-:S05]  /*0ad0*/  VIADD R19, R19, 0x400 ;  /* 0x0000040013137836 */ /* 0x000fca0000000000 */
[----:B------:R-:W-:-:S13]  /*0ae0*/  ISETP.GE.AND P0, PT, R19, UR4, PT ;  /* 0x0000000413007c0c */ /* 0x000fda000bf06270 */
[----:B------:R-:W-:Y:S05]  /*0af0*/  @!P0 BRA `(.L_x_20) ;  /* 0xfffffff800708947 */ /* 0x000fea000383ffff */
.L_x_6:
[----:B------:R-:W-:Y:S05]  /*0b00*/  BSYNC.RECONVERGENT B1 ;  /* 0x0000000000017941 */ /* 0x000fea0003800200 */
.L_x_5:
[----:B------:R-:W2:Y:S02]  /*0b10*/  LDCU UR6, c[0x0][0x390] ;  /* 0x00007200ff0677ac */ /* 0x000ea40008000800 */
[----:B--2---:R-:W-:-:S09]  /*0b20*/  UISETP.GE.AND UP0, UPT, UR6, 0x100, UPT ;  /* 0x000001000600788c */ /* 0x004fd2000bf06270 */
[----:B------:R-:W-:Y:S05]  /*0b30*/  BRA.U !UP0, `(.L_x_21) ;  /* 0x0000001508507547 */ /* 0x000fea000b800000 */
[----:B0-----:R-:W0:Y:S01]  /*0b40*/  S2R R9, SR_LANEID ;  /* 0x0000000000097919 */ /* 0x001e220000000000 */
[----:B------:R-:W-:Y:S01]  /*0b50*/  BSSY.RECONVERGENT B1, `(.L_x_22) ;  /* 0x000001f000017945 */ /* 0x000fe20003800200 */
[----:B-----5:R-:W-:Y:S01]  /*0b60*/  IMAD.MOV.U32 R11, RZ, RZ, R12 ;  /* 0x000000ffff0b7224 */ /* 0x020fe200078e000c */
[----:B------:R2:W3:Y:S01]  /*0b70*/  SHFL.DOWN PT, R4, R14, 0x1, 0x1f ;  /* 0x08201f000e047f89 */ /* 0x0004e200000e0000 */
[----:B------:R-:W-:Y:S02]  /*0b80*/  IMAD.MOV.U32 R16, RZ, RZ, R13 ;  /* 0x000000ffff107224 */ /* 0x000fe400078e000d */
[----:B-1----:R-:W-:Y:S01]  /*0b90*/  IMAD.MOV.U32 R2, RZ, RZ, R14 ;  /* 0x000000ffff027224 */ /* 0x002fe200078e000e */
[----:B------:R2:W1:Y:S01]  /*0ba0*/  SHFL.DOWN PT, R5, R15, 0x1, 0x1f ;  /* 0x08201f000f057f89 */ /* 0x00046200000e0000 */
[----:B------:R-:W-:-:S03]  /*0bb0*/  IMAD.MOV.U32 R3, RZ, RZ, R15 ;  /* 0x000000ffff037224 */ /* 0x000fc600078e000f */
[----:B------:R2:W4:Y:S04]  /*0bc0*/  SHFL.DOWN PT, R7, R12, 0x1, 0x1f ;  /* 0x08201f000c077f89 */ /* 0x00052800000e0000 */
[----:B------:R2:W1:Y:S01]  /*0bd0*/  SHFL.DOWN PT, R17, R13, 0x1, 0x1f ;  /* 0x08201f000d117f89 */ /* 0x00046200000e0000 */
[----:B0-----:R-:W-:-:S13]  /*0be0*/  ISETP.GT.AND P0, PT, R9, 0x1e, PT ;  /* 0x0000001e0900780c */ /* 0x001fda0003f04270 */
[----:B-1234-:R-:W-:Y:S05]  /*0bf0*/  @P0 BRA `(.L_x_23) ;  /* 0x0000000000500947 */ /* 0x01efea0003800000 */
[----:B------:R-:W-:Y:S01]  /*0c00*/  DSETP.GEU.AND P0, PT, R14, R4, PT ;  /* 0x000000040e00722a */ /* 0x000fe20003f0e000 */
[----:B------:R-:W-:Y:S02]  /*0c10*/  IMAD.MOV.U32 R11, RZ, RZ, R7 ;  /* 0x000000ffff0b7224 */ /* 0x000fe400078e0007 */
[----:B------:R-:W-:Y:S02]  /*0c20*/  IMAD.MOV.U32 R16, RZ, RZ, R17 ;  /* 0x000000ffff107224 */ /* 0x000fe400078e0011 */
        /* <DEDUP_REMOVED lines=9> */
[CC--:B------:R-:W-:Y:S02]  /*0cc0*/  ISETP.LT.U32.AND P1, PT, R12.reuse, R7.reuse, PT ;  /* 0x000000070c00720c */ /* 0x0c0fe40003f21070 */
[C---:B------:R-:W-:Y:S02]  /*0cd0*/  ISETP.GE.U32.AND P0, PT, R12.reuse, R7, PT ;  /* 0x000000070c00720c */ /* 0x040fe40003f06070 */
[CC--:B------:R-:W-:Y:S02]  /*0ce0*/  ISETP.LT.AND.EX P1, PT, R13.reuse, R17.reuse, PT, P1 ;  /* 0x000000110d00720c */ /* 0x0c0fe40003f21310 */
[C---:B------:R-:W-:Y:S02]  /*0cf0*/  ISETP.GE.AND.EX P0, PT, R13.reuse, R17, PT, P0 ;  /* 0x000000110d00720c */ /* 0x040fe40003f06300 */
[----:B------:R-:W-:Y:S02]  /*0d00*/  SEL R11, R12, R7, P1 ;  /* 0x000000070c0b7207 */ /* 0x000fe40000800000 */
[----:B------:R-:W-:-:S02]  /*0d10*/  SEL R16, R13, R17, P1 ;  /* 0x000000110d107207 */ /* 0x000fc40000800000 */
[----:B------:R-:W-:Y:S02]  /*0d20*/  FSEL R2, R14, R4, !P0 ;  /* 0x000000040e027208 */ /* 0x000fe40004000000 */
[----:B------:R-:W-:-:S07]  /*0d30*/  FSEL R3, R15, R5, !P0 ;  /* 0x000000050f037208 */ /* 0x000fce0004000000 */
.L_x_23:
[----:B------:R-:W-:Y:S05]  /*0d40*/  BSYNC.RECONVERGENT B1 ;  /* 0x0000000000017941 */ /* 0x000fea0003800200 */
.L_x_22:
[----:B------:R-:W-:Y:S01]  /*0d50*/  ISETP.GT.AND P0, PT, R9, 0x1d, PT ;  /* 0x0000001d0900780c */ /* 0x000fe20003f04270 */
[----:B------:R0:W1:Y:S01]  /*0d60*/  SHFL.DOWN PT, R6, R2, 0x2, 0x1f ;  /* 0x08401f0002067f89 */ /* 0x00006200000e0000 */
[----:B------:R-:W-:Y:S01]  /*0d70*/  BSSY.RECONVERGENT B1, `(.L_x_24) ;  /* 0x000001d000017945 */ /* 0x000fe20003800200 */
[----:B------:R-:W-:Y:S02]  /*0d80*/  IMAD.MOV.U32 R8, RZ, RZ, R11 ;  /* 0x000000ffff087224 */ /* 0x000fe400078e000b */
[----:B------:R0:W2:Y:S01]  /*0d90*/  SHFL.DOWN PT, R7, R3, 0x2, 0x1f ;  /* 0x08401f0003077f89 */ /* 0x0000a200000e0000 */
[----:B------:R-:W-:Y:S02]  /*0da0*/  IMAD.MOV.U32 R10, RZ, RZ, R16 ;  /* 0x000000ffff0a7224 */ /* 0x000fe400078e0010 */
[----:B------:R-:W-:Y:S01]  /*0db0*/  IMAD.MOV.U32 R4, RZ, RZ, R2 ;  /* 0x000000ffff047224 */ /* 0x000fe200078e0002 */
[----:B------:R0:W3:Y:S01]  /*0dc0*/  SHFL.DOWN PT, R12, R11, 0x2, 0x1f ;  /* 0x08401f000b0c7f89 */ /* 0x0000e200000e0000 */
[----:B------:R-:W-:-:S03]  /*0dd0*/  IMAD.MOV.U32 R5, RZ, RZ, R3 ;  /* 0x000000ffff057224 */ /* 0x000fc600078e0003 */
[----:B------:R0:W4:Y:S01]  /*0de0*/  SHFL.DOWN PT, R13, R16, 0x2, 0x1f ;  /* 0x08401f00100d7f89 */ /* 0x00012200000e0000 */
[----:B------:R-:W-:Y:S05]  /*0df0*/  @P0 BRA `(.L_x_25) ;  /* 0x0000000000500947 */ /* 0x000fea0003800000 */
[----:B-12---:R-:W-:Y:S01]  /*0e00*/  DSETP.GEU.AND P0, PT, R2, R6, PT ;  /* 0x000000060200722a */ /* 0x006fe20003f0e000 */
[----:B---3--:R-:W-:Y:S02]  /*0e10*/  IMAD.MOV.U32 R8, RZ, RZ, R12 ;  /* 0x000000ffff087224 */ /* 0x008fe400078e000c */
[----:B----4-:R-:W-:Y:S02]  /*0e20*/  IMAD.MOV.U32 R10, RZ, RZ, R13 ;  /* 0x000000ffff0a7224 */ /* 0x010fe400078e000d */
        /* <DEDUP_REMOVED lines=17> */
.L_x_25:
[----:B------:R-:W-:Y:S05]  /*0f40*/  BSYNC.RECONVERGENT B1 ;  /* 0x0000000000017941 */ /* 0x000fea0003800200 */
.L_x_24:
[----:B------:R-:W-:Y:S01]  /*0f50*/  ISETP.GT.AND P0, PT, R9, 0x1b, PT ;  /* 0x0000001b0900780c */ /* 0x000fe20003f04270 */
[----:B-1----:R1:W1:Y:S01]  /*0f60*/  SHFL.DOWN PT, R6, R4, 0x4, 0x1f ;  /* 0x08801f0004067f89 */ /* 0x00226200000e0000 */
[----:B------:R-:W-:Y:S01]  /*0f70*/  BSSY.RECONVERGENT B1, `(.L_x_26) ;  /* 0x000001d000017945 */ /* 0x000fe20003800200 */
[----:B0-----:R-:W-:Y:S02]  /*0f80*/  IMAD.MOV.U32 R11, RZ, RZ, R8 ;  /* 0x000000ffff0b7224 */ /* 0x001fe400078e0008 */
[----:B--2---:R0:W2:Y:S01]  /*0f90*/  SHFL.DOWN PT, R7, R5, 0x4, 0x1f ;  /* 0x08801f0005077f89 */ /* 0x0040a200000e0000 */
[----:B---3--:R-:W-:Y:S02]  /*0fa0*/  IMAD.MOV.U32 R12, RZ, RZ, R10 ;  /* 0x000000ffff0c7224 */ /* 0x008fe400078e000a */
[----:B------:R-:W-:Y:S01]  /*0fb0*/  IMAD.MOV.U32 R2, RZ, RZ, R4 ;  /* 0x000000ffff027224 */ /* 0x000fe200078e0004 */
[----:B----4-:R0:W3:Y:S01]  /*0fc0*/  SHFL.DOWN PT, R13, R8, 0x4, 0x1f ;  /* 0x08801f00080d7f89 */ /* 0x0100e200000e0000 */
        /* <DEDUP_REMOVED lines=23> */
.L_x_27:
[----:B------:R-:W-:Y:S05]  /*1140*/  BSYNC.RECONVERGENT B1 ;  /* 0x0000000000017941 */ /* 0x000fea0003800200 */
.L_x_26:
[----:B------:R-:W-:Y:S01]  /*1150*/  ISETP.GT.AND P0, PT, R9, 0x17, PT ;  /* 0x000000170900780c */ /* 0x000fe20003f04270 */
[----:B-1----:R1:W1:Y:S01]  /*1160*/  SHFL.DOWN PT, R6, R2, 0x8, 0x1f ;  /* 0x09001f0002067f89 */ /* 0x00226200000e0000 */
[----:B------:R-:W-:Y:S01]  /*1170*/  BSSY.RECONVERGENT B1, `(.L_x_28) ;  /* 0x000001d000017945 */ /* 0x000fe20003800200 */
[----:B0-----:R-:W-:Y:S02]  /*1180*/  IMAD.MOV.U32 R8, RZ, RZ, R11 ;  /* 0x000000ffff087224 */ /* 0x001fe400078e000b */
[----:B--2---:R0:W2:Y:S01]  /*1190*/  SHFL.DOWN PT, R7, R3, 0x8, 0x1f ;  /* 0x09001f0003077f89 */ /* 0x0040a200000e0000 */
[----:B------:R-:W-:Y:S02]  /*11a0*/  IMAD.MOV.U32 R10, RZ, RZ, R12 ;  /* 0x000000ffff0a7224 */ /* 0x000fe400078e000c */
[----:B------:R-:W-:Y:S01]  /*11b0*/  IMAD.MOV.U32 R4, RZ, RZ, R2 ;  /* 0x000000ffff047224 */ /* 0x000fe200078e0002 */
[----:B------:R0:W0:Y:S01]  /*11c0*/  SHFL.DOWN PT, R14, R11, 0x8, 0x1f ;  /* 0x09001f000b0e7f89 */ /* 0x00002200000e0000 */
[----:B------:R-:W-:-:S03]  /*11d0*/  IMAD.MOV.U32 R5, RZ, RZ, R3 ;  /* 0x000000ffff057224 */ /* 0x000fc600078e0003 */
[----:B---3--:R3:W0:Y:S01]  /*11e0*/  SHFL.DOWN PT, R13, R12, 0x8, 0x1f ;  /* 0x09001f000c0d7f89 */ /* 0x00862200000e0000 */
[----:B------:R-:W-:Y:S05]  /*11f0*/  @P0 BRA `(.L_x_29) ;  /* 0x0000000000500947 */ /* 0x000fea0003800000 */
[----:B-12---:R-:W-:Y:S01]  /*1200*/  DSETP.GEU.AND P0, PT, R2, R6, PT ;  /* 0x000000060200722a */ /* 0x006fe20003f0e000 */
[----:B0-----:R-:W-:Y:S02]  /*1210*/  IMAD.MOV.U32 R8, RZ, RZ, R14 ;  /* 0x000000ffff087224 */ /* 0x001fe400078e000e */
        /* <DEDUP_REMOVED lines=18> */
.L_x_29:
[----:B------:R-:W-:Y:S05]  /*1340*/  BSYNC.RECONVERGENT B1 ;  /* 0x0000000000017941 */ /* 0x000fea0003800200 */
.L_x_28:
[----:B------:R-:W-:Y:S01]  /*1350*/  ISETP.GT.AND P0, PT, R9, 0xf, PT ;  /* 0x0000000f0900780c */ /* 0x000fe20003f04270 */
[----:B-1----:R1:W1:Y:S01]  /*1360*/  SHFL.DOWN PT, R2, R4, 0x10, 0x1f ;  /* 0x0a001f0004027f89 */ /* 0x00226200000e0000 */
[----:B------:R-:W-:Y:S01]  /*1370*/  BSSY.RECONVERGENT B1, `(.L_x_30) ;  /* 0x000001d000017945 */ /* 0x000fe20003800200 */
[----:B0-----:R-:W-:Y:S02]  /*1380*/  IMAD.MOV.U32 R14, RZ, RZ, R8 ;  /* 0x000000ffff0e7224 */ /* 0x001fe400078e0008 */
[----:B------:R0:W0:Y:S01]  /*1390*/  SHFL.DOWN PT, R3, R5, 0x10, 0x1f ;  /* 0x0a001f0005037f89 */ /* 0x00002200000e0000 */
[----:B----4-:R-:W-:Y:S02]  /*13a0*/  IMAD.MOV.U32 R15, RZ, RZ, R10 ;  /* 0x000000ffff0f7224 */ /* 0x010fe400078e000a */
[----:B---3--:R-:W-:Y:S01]  /*13b0*/  IMAD.MOV.U32 R12, RZ, RZ, R4 ;  /* 0x000000ffff0c7224 */ /* 0x008fe200078e0004 */
[----:B--2---:R2:W3:Y:S01]  /*13c0*/  SHFL.DOWN PT, R7, R8, 0x10, 0x1f ;  /* 0x0a001f0008077f89 */ /* 0x0044e200000e0000 */
[----:B------:R-:W-:-:S03]  /*13d0*/  IMAD.MOV.U32 R13, RZ, RZ, R5 ;  /* 0x000000ffff0d7224 */ /* 0x000fc600078e0005 */
[----:B------:R2:W4:Y:S01]  /*13e0*/  SHFL.DOWN PT, R11, R10, 0x10, 0x1f ;  /* 0x0a001f000a0b7f89 */ /* 0x00052200000e0000 */
[----:B------:R-:W-:Y:S05]  /*13f0*/  @P0 BRA `(.L_x_31) ;  /* 0x0000000000500947 */ /* 0x000fea0003800000 */
[----:B01----:R-:W-:Y:S01]  /*1400*/  DSETP.GEU.AND P0, PT, R4, R2, PT ;  /* 0x000000020400722a */ /* 0x003fe20003f0e000 */
        /* <DEDUP_REMOVED lines=19> */
.L_x_31:
[----:B------:R-:W-:Y:S05]  /*1540*/  BSYNC.RECONVERGENT B1 ;  /* 0x0000000000017941 */ /* 0x000fea0003800200 */
.L_x_30:
[----:B------:R-:W-:Y:S01]  /*1550*/  ISETP.NE.AND P0, PT, R9, RZ, PT ;  /* 0x000000ff0900720c */ /* 0x000fe20003f05270 */
[----:B------:R-:W-:-:S12]  /*1560*/  BSSY.RECONVERGENT B1, `(.L_x_32) ;  /* 0x000000a000017945 */ /* 0x000fd80003800200 */
[----:B------:R-:W-:Y:S05]  /*1570*/  @P0 BRA `(.L_x_33) ;  /* 0x0000000000200947 */ /* 0x000fea0003800000 */
[----:B-1----:R-:W1:Y:S01]  /*1580*/  S2R R4, SR_CgaCtaId ;  /* 0x0000000000047919 */ /* 0x002e620000008800 */
[----:B0-----:R-:W-:Y:S02]  /*1590*/  MOV R3, 0x400 ;  /* 0x0000040000037802 */ /* 0x001fe40000000f00 */
[----:B------:R-:W-:-:S04]  /*15a0*/  SHF.R.U32.HI R2, RZ, 0x1, R0 ;  /* 0x00000001ff027819 */ /* 0x000fc80000011600 */
[----:B------:R-:W-:Y:S02]  /*15b0*/  LOP3.LUT R2, R2, 0x1f0, RZ, 0xc0, !PT ;  /* 0x000001f002027812 */ /* 0x000fe400078ec0ff */
[----:B-1----:R-:W-:-:S05]  /*15c0*/  LEA R3, R4, R3, 0x18 ;  /* 0x0000000304037211 */ /* 0x002fca00078ec0ff */
[----:B------:R-:W-:-:S05]  /*15d0*/  IMAD.IADD R3, R2, 0x1, R3 ;  /* 0x0000000102037824 */ /* 0x000fca00078e0203 */
[----:B------:R0:W-:Y:S04]  /*15e0*/  STS.64 [R3+0x10], R14 ;  /* 0x0000100e03007388 */ /* 0x0001e80000000a00 */
[----:B------:R0:W-:Y:S02]  /*15f0*/  STS.64 [R3+0x8], R12 ;  /* 0x0000080c03007388 */ /* 0x0001e40000000a00 */
.L_x_33:
[----:B------:R-:W-:Y:S05]  /*1600*/  BSYNC.RECONVERGENT B1 ;  /* 0x0000000000017941 */ /* 0x000fea0003800200 */
.L_x_32:
[----:B------:R-:W-:Y:S01]  /*1610*/  BAR.SYNC.DEFER_BLOCKING 0x0 ;  /* 0x0000000000007b1d */ /* 0x000fe20000010000 */
[----:B------:R-:W-:-:S13]  /*1620*/  ISETP.NE.AND P1, PT, R0, RZ, PT ;  /* 0x000000ff0000720c */ /* 0x000fda0003f25270 */
[----:B------:R-:W-:Y:S05]  /*1630*/  @P1 BRA `(.L_x_34) ;  /* 0x0000005400901947 */ /* 0x000fea0003800000 */
[----:B0-----:R-:W0:Y:S01]  /*1640*/  S2R R3, SR_CgaCtaId ;  /* 0x0000000000037919 */ /* 0x001e220000008800 */
[----:B------:R-:W-:Y:S01]  /*1650*/  MOV R0, 0x400 ;  /* 0x0000040000007802 */ /* 0x000fe20000000f00 */
[----:B------:R-:W-:Y:S03]  /*1660*/  BSSY.RECONVERGENT B1, `(.L_x_35) ;  /* 0x000001a000017945 */ /* 0x000fe60003800200 */
[----:B0-----:R-:W-:-:S05]  /*1670*/  LEA R0, R3, R0, 0x18 ;  /* 0x0000000003007211 */ /* 0x001fca00078ec0ff */
[----:B------:R-:W0:Y:S04]  /*1680*/  LDS.64 R16, [R0+0x18] ;  /* 0x0000180000107984 */ /* 0x000e280000000a00 */
[----:B-1-3--:R-:W1:Y:S04]  /*1690*/  LDS.128 R4, [R0+0x20] ;  /* 0x0000200000047984 */ /* 0x00ae680000000c00 */
[----:B------:R3:W3:Y:S04]  /*16a0*/  LDS.64 R2, [R0+0x80] ;  /* 0x0000800000027984 */ /* 0x0006e80000000a00 */
[----:B--2-4-:R2:W4:Y:S01]  /*16b0*/  LDS.128 R8, [R0+0x30] ;  /* 0x0000300000087984 */ /* 0x0145220000000c00 */
[----:B0-----:R-:W-:Y:S01]  /*16c0*/  DSETP.GEU.AND P0, PT, R12, R16, PT ;  /* 0x000000100c00722a */ /* 0x001fe20003f0e000 */
[----:B------:R-:W-:-:S02]  /*16d0*/  IMAD.MOV.U32 R20, RZ, RZ, R16 ;  /* 0x000000ffff147224 */ /* 0x000fc400078e0010 */
[----:B------:R-:W-:Y:S02]  /*16e0*/  IMAD.MOV.U32 R21, RZ, RZ, R17 ;  /* 0x000000ffff157224 */ /* 0x000fe400078e0011 */
[----:B-1----:R-:W-:Y:S02]  /*16f0*/  IMAD.MOV.U32 R22, RZ, RZ, R4 ;  /* 0x000000ffff167224 */ /* 0x002fe400078e0004 */
[----:B------:R-:W-:-:S07]  /*1700*/  IMAD.MOV.U32 R23, RZ, RZ, R5 ;  /* 0x000000ffff177224 */ /* 0x000fce00078e0005 */
[----:B--234-:R-:W-:Y:S05]  /*1710*/  @!P0 BRA `(.L_x_36) ;  /* 0x0000000000388947 */ /* 0x01cfea0003800000 */
[----:B------:R-:W-:Y:S01]  /*1720*/  DSETP.GEU.AND P0, PT, R16, R12, PT ;  /* 0x0000000c1000722a */ /* 0x000fe20003f0e000 */
[----:B------:R-:W-:Y:S02]  /*1730*/  IMAD.MOV.U32 R20, RZ, RZ, R12 ;  /* 0x000000ffff147224 */ /* 0x000fe400078e000c */
[----:B------:R-:W-:Y:S02]  /*1740*/  IMAD.MOV.U32 R21, RZ, RZ, R13 ;  /* 0x000000ffff157224 */ /* 0x000fe400078e000d */
[----:B------:R-:W-:Y:S02]  /*1750*/  IMAD.MOV.U32 R22, RZ, RZ, R14 ;  /* 0x000000ffff167224 */ /* 0x000fe400078e000e */
[----:B------:R-:W-:-:S07]  /*1760*/  IMAD.MOV.U32 R23, RZ, RZ, R15 ;  /* 0x000000ffff177224 */ /* 0x000fce00078e000f */
[----:B------:R-:W-:Y:S05]  /*1770*/  @!P0 BRA `(.L_x_36) ;  /* 0x0000000000208947 */ /* 0x000fea0003800000 */
        /* <DEDUP_REMOVED lines=8> */
.L_x_36:
[----:B------:R-:W-:Y:S05]  /*1800*/  BSYNC.RECONVERGENT B1 ;  /* 0x0000000000017941 */ /* 0x000fea0003800200 */
.L_x_35:
[----:B------:R0:W1:Y:S01]  /*1810*/  LDS.128 R12, [R0+0x40] ;  /* 0x00004000000c7984 */ /* 0x0000620000000c00 */
[----:B------:R-:W-:Y:S01]  /*1820*/  DSETP.GEU.AND P0, PT, R20, R6, PT ;  /* 0x000000061400722a */ /* 0x000fe20003f0e000 */
[----:B------:R-:W-:Y:S01]  /*1830*/  BSSY.RECONVERGENT B1, `(.L_x_37) ;  /* 0x0000015000017945 */ /* 0x000fe20003800200 */
[----:B------:R-:W-:Y:S01]  /*1840*/  IMAD.MOV.U32 R4, RZ, RZ, R6 ;  /* 0x000000ffff047224 */ /* 0x000fe200078e0006 */
[----:B------:R0:W2:Y:S01]  /*1850*/  LDS.128 R16, [R0+0x50] ;  /* 0x0000500000107984 */ /* 0x0000a20000000c00 */
[----:B------:R-:W-:Y:S02]  /*1860*/  IMAD.MOV.U32 R5, RZ, RZ, R7 ;  /* 0x000000ffff057224 */ /* 0x000fe400078e0007 */
[----:B------:R-:W-:Y:S02]  /*1870*/  IMAD.MOV.U32 R27, RZ, RZ, R8 ;  /* 0x000000ffff1b7224 */ /* 0x000fe400078e0008 */
[----:B------:R-:W-:-:S06]  /*1880*/  IMAD.MOV.U32 R29, RZ, RZ, R9 ;  /* 0x000000ffff1d7224 */ /* 0x000fcc00078e0009 */
[----:B0-----:R-:W-:Y:S05]  /*1890*/  @!P0 BRA `(.L_x_38) ;  /* 0x0000000000388947 */ /* 0x001fea0003800000 */
[----:B------:R-:W-:Y:S01]  /*18a0*/  DSETP.GEU.AND P0, PT, R6, R20, PT ;  /* 0x000000140600722a */ /* 0x000fe20003f0e000 */
[----:B------:R-:W-:Y:S02]  /*18b0*/  IMAD.MOV.U32 R27, RZ, RZ, R22 ;  /* 0x000000ffff1b7224 */ /* 0x000fe400078e0016 */
[----:B------:R-:W-:Y:S02]  /*18c0*/  IMAD.MOV.U32 R29, RZ, RZ, R23 ;  /* 0x000000ffff1d7224 */ /* 0x000fe400078e0017 */
[----:B------:R-:W-:Y:S02]  /*18d0*/  IMAD.MOV.U32 R4, RZ, RZ, R20 ;  /* 0x000000ffff047224 */ /* 0x000fe400078e0014 */
[----:B------:R-:W-:-:S07]  /*18e0*/  IMAD.MOV.U32 R5, RZ, RZ, R21 ;  /* 0x000000ffff057224 */ /* 0x000fce00078e0015 */
[----:B------:R-:W-:Y:S05]  /*18f0*/  @!P0 BRA `(.L_x_38) ;  /* 0x0000000000208947 */ /* 0x000fea0003800000 */
        /* <DEDUP_REMOVED lines=8> */
.L_x_38:
[----:B------:R-:W-:Y:S05]  /*1980*/  BSYNC.RECONVERGENT B1 ;  /* 0x0000000000017941 */ /* 0x000fea0003800200 */
.L_x_37:
[----:B------:R-:W-:Y:S01]  /*1990*/  DSETP.GEU.AND P0, PT, R4, R10, PT ;  /* 0x0000000a0400722a */ /* 0x000fe20003f0e000 */
[----:B------:R-:W-:Y:S01]  /*19a0*/  BSSY.RECONVERGENT B1, `(.L_x_39) ;  /* 0x0000014000017945 */ /* 0x000fe20003800200 */
[----:B------:R-:W-:Y:S02]  /*19b0*/  IMAD.MOV.U32 R20, RZ, RZ, R10 ;  /* 0x000000ffff147224 */ /* 0x000fe400078e000a */
[----:B------:R-:W-:Y:S02]  /*19c0*/  IMAD.MOV.U32 R21, RZ, RZ, R11 ;  /* 0x000000ffff157224 */ /* 0x000fe400078e000b */
[----:B-1----:R-:W-:Y:S02]  /*19d0*/  IMAD.MOV.U32 R25, RZ, RZ, R12 ;  /* 0x000000ffff197224 */ /* 0x002fe400078e000c */
[----:B------:R-:W-:-:S06]  /*19e0*/  IMAD.MOV.U32 R23, RZ, RZ, R13 ;  /* 0x000000ffff177224 */ /* 0x000fcc00078e000d */
[----:B------:R-:W-:Y:S05]  /*19f0*/  @!P0 BRA `(.L_x_40) ;  /* 0x0000000000388947 */ /* 0x000fea0003800000 */
        /* <DEDUP_REMOVED lines=14> */
.L_x_40:
[----:B------:R-:W-:Y:S05]  /*1ae0*/  BSYNC.RECONVERGENT B1 ;  /* 0x0000000000017941 */ /* 0x000fea0003800200 */
.L_x_39:
[----:B------:R0:W1:Y:S01]  /*1af0*/  LDS.128 R8, [R0+0x60] ;  /* 0x0000600000087984 */ /* 0x0000620000000c00 */
[----:B------:R-:W-:Y:S01]  /*1b00*/  DSETP.GEU.AND P0, PT, R20, R14, PT ;  /* 0x0000000e1400722a */ /* 0x000fe20003f0e000 */
[----:B------:R-:W-:Y:S01]  /*1b10*/  BSSY.RECONVERGENT B1, `(.L_x_41) ;  /* 0x0000015000017945 */ /* 0x000fe20003800200 */
[----:B------:R-:W-:Y:S01]  /*1b20*/  IMAD.MOV.U32 R12, RZ, RZ, R14 ;  /* 0x000000ffff0c7224 */ /* 0x000fe200078e000e */
[----:B------:R0:W3:Y:S01]  /*1b30*/  LDS.128 R4, [R0+0x70] ;  /* 0x0000700000047984 */ /* 0x0000e20000000c00 */
[----:B------:R-:W-:Y:S02]  /*1b40*/  IMAD.MOV.U32 R13, RZ, RZ, R15 ;  /* 0x000000ffff0d7224 */ /* 0x000fe400078e000f */
[----:B--2---:R-:W-:Y:S02]  /*1b50*/  IMAD.MOV.U32 R27, RZ, RZ, R16 ;  /* 0x000000ffff1b7224 */ /* 0x004fe400078e0010 */
        /* <DEDUP_REMOVED lines=16> */
.L_x_42:
[----:B------:R-:W-:Y:S05]  /*1c60*/  BSYNC.RECONVERGENT B1 ;  /* 0x0000000000017941 */ /* 0x000fea0003800200 */
.L_x_41:
        /* <DEDUP_REMOVED lines=21> */
.L_x_44:
[----:B------:R-:W-:Y:S05]  /*1dc0*/  BSYNC.RECONVERGENT B1 ;  /* 0x0000000000017941 */ /* 0x000fea0003800200 */
.L_x_43:
[----:B------:R-:W-:Y:S01]  /*1dd0*/  DSETP.GEU.AND P0, PT, R14, R10, PT ;  /* 0x0000000a0e00722a */ /* 0x000fe20003f0e000 */
[----:B------:R-:W-:Y:S01]  /*1de0*/  BSSY.RECONVERGENT B1, `(.L_x_45) ;  /* 0x0000014000017945 */ /* 0x000fe20003800200 */
[----:B------:R-:W-:Y:S02]  /*1df0*/  IMAD.MOV.U32 R8, RZ, RZ, R10 ;  /* 0x000000ffff087224 */ /* 0x000fe400078e000a */
[----:B------:R-:W-:Y:S02]  /*1e00*/  IMAD.MOV.U32 R9, RZ, RZ, R11 ;  /* 0x000000ffff097224 */ /* 0x000fe400078e000b */
[----:B---3--:R-:W-:Y:S02]  /*1e10*/  IMAD.MOV.U32 R17, RZ, RZ, R4 ;  /* 0x000000ffff117224 */ /* 0x008fe400078e0004 */
        /* <DEDUP_REMOVED lines=16> */
.L_x_46:
[----:B------:R-:W-:Y:S05]  /*1f20*/  BSYNC.RECONVERGENT B1 ;  /* 0x0000000000017941 */ /* 0x000fea0003800200 */
.L_x_45:
[----:B------:R-:W-:Y:S01]  /*1f30*/  DSETP.GEU.AND P0, PT, R8, R6, PT ;  /* 0x000000060800722a */ /* 0x000fe20003f0e000 */
[----:B------:R-:W-:Y:S02]  /*1f40*/  IMAD.MOV.U32 R12, RZ, RZ, R6 ;  /* 0x000000ffff0c7224 */ /* 0x000fe400078e0006 */
[----:B------:R-:W-:Y:S02]  /*1f50*/  IMAD.MOV.U32 R13, RZ, RZ, R7 ;  /* 0x000000ffff0d7224 */ /* 0x000fe400078e0007 */
[----:B------:R-:W-:Y:S02]  /*1f60*/  IMAD.MOV.U32 R14, RZ, RZ, R2 ;  /* 0x000000ffff0e7224 */ /* 0x000fe400078e0002 */
[----:B------:R-:W-:-:S07]  /*1f70*/  IMAD.MOV.U32 R15, RZ, RZ, R3 ;  /* 0x000000ffff0f7224 */ /* 0x000fce00078e0003 */
        /* <DEDUP_REMOVED lines=14> */
[----:B------:R-:W-:Y:S01]  /*2060*/  SEL R15, R0, R3, P2 ;  /* 0x00000003000f7207 */ /* 0x000fe20001000000 */
[----:B------:R-:W-:Y:S06]  /*2070*/  BRA `(.L_x_34) ;  /* 0x0000004c00007947 */ /* 0x000fec0003800000 */
.L_x_21:
[----:B-1----:R-:W1:Y:S01]  /*2080*/  S2R R2, SR_LANEID ;  /* 0x0000000000027919 */ /* 0x002e620000000000 */
[----:B------:R-:W-:Y:S01]  /*2090*/  LOP3.LUT R3, R0, 0x3e0, RZ, 0xc0, !PT ;  /* 0x000003e000037812 */ /* 0x000fe200078ec0ff */
[----:B------:R-:W-:Y:S01]  /*20a0*/  BSSY.RECONVERGENT B1, `(.L_x_47) ;  /* 0x0000024000017945 */ /* 0x000fe20003800200 */
[----:B-----5:R-:W-:Y:S02]  /*20b0*/  IMAD.MOV.U32 R18, RZ, RZ, R12 ;  /* 0x000000ffff127224 */ /* 0x020fe400078e000c */
[----:B------:R-:W-:Y:S02]  /*20c0*/  IMAD.MOV.U32 R20, RZ, RZ, R13 ;  /* 0x000000ffff147224 */ /* 0x000fe400078e000d */
[----:B------:R-:W-:Y:S01]  /*20d0*/  VIADD R4, R3, 0x20 ;  /* 0x0000002003047836 */ /* 0x000fe20000000000 */
[----:B------:R-:W-:Y:S01]  /*20e0*/  LOP3.LUT R3, RZ, R3, RZ, 0x33, !PT ;  /* 0x00000003ff037212 */ /* 0x000fe200078e33ff */
[----:B------:R-:W-:Y:S02]  /*20f0*/  IMAD.MOV.U32 R6, RZ, RZ, R14 ;  /* 0x000000ffff067224 */ /* 0x000fe400078e000e */
[----:B------:R-:W-:Y:S01]  /*2100*/  IMAD.MOV.U32 R7, RZ, RZ, R15 ;  /* 0x000000ffff077224 */ /* 0x000fe200078e000f */
[----:B------:R-:W-:Y:S01]  /*2110*/  ISETP.GT.AND P0, PT, R4, UR6, PT ;  /* 0x0000000604007c0c */ /* 0x000fe2000bf04270 */
[----:B------:R-:W-:-:S05]  /*2120*/  VIADD R3, R3, UR6 ;  /* 0x0000000603037c36 */ /* 0x000fca0008000000 */
[----:B------:R-:W-:-:S05]  /*2130*/  SEL R3, R3, 0x1f, P0 ;  /* 0x0000001f03037807 */ /* 0x000fca0000000000 */
[----:B------:R2:W3:Y:S04]  /*2140*/  SHFL.DOWN PT, R4, R14, 0x1, R3 ;  /* 0x082000000e047989 */ /* 0x0004e800000e0003 */
[----:B------:R2:W4:Y:S04]  /*2150*/  SHFL.DOWN PT, R5, R15, 0x1, R3 ;  /* 0x082000000f057989 */ /* 0x00052800000e0003 */
[----:B0-----:R2:W0:Y:S01]  /*2160*/  SHFL.DOWN PT, R9, R12, 0x1, R3 ;  /* 0x082000000c097989 */ /* 0x00142200000e0003 */
[----:B-1----:R-:W-:-:S03]  /*2170*/  ISETP.GE.AND P0, PT, R2, R3, PT ;  /* 0x000000030200720c */ /* 0x002fc60003f06270 */
[----:B------:R2:W1:Y:S10]  /*2180*/  SHFL.DOWN PT, R11, R13, 0x1, R3 ;  /* 0x082000000d0b7989 */ /* 0x00047400000e0003 */
[----:B--2---:R-:W-:Y:S05]  /*2190*/  @P0 BRA `(.L_x_48) ;  /* 0x0000000000500947 */ /* 0x004fea0003800000 */
[----:B---34-:R-:W-:Y:S01]  /*21a0*/  DSETP.GEU.AND P0, PT, R14, R4, PT ;  /* 0x000000040e00722a */ /* 0x018fe20003f0e000 */
[----:B0-----:R-:W-:Y:S02]  /*21b0*/  IMAD.MOV.U32 R18, RZ, RZ, R9 ;  /* 0x000000ffff127224 */ /* 0x001fe400078e0009 */
[----:B-1----:R-:W-:Y:S02]  /*21c0*/  IMAD.MOV.U32 R20, RZ, RZ, R11 ;  /* 0x000000ffff147224 */ /* 0x002fe400078e000b */
        /* <DEDUP_REMOVED lines=17> */
.L_x_48:
[----:B------:R-:W-:Y:S05]  /*22e0*/  BSYNC.RECONVERGENT B1 ;  /* 0x0000000000017941 */ /* 0x000fea0003800200 */
.L_x_47:
[----:B---3--:R-:W-:Y:S01]  /*22f0*/  VIADD R4, R2, 0x2 ;  /* 0x0000000202047836 */ /* 0x008fe20000000000 */
[----:B------:R2:W3:Y:S01]  /*2300*/  SHFL.DOWN PT, R8, R6, 0x2, R3 ;  /* 0x0840000006087989 */ /* 0x0004e200000e0003 */
[----:B------:R-:W-:Y:S01]  /*2310*/  BSSY.RECONVERGENT B1, `(.L_x_49) ;  /* 0x000001e000017945 */ /* 0x000fe20003800200 */
[----:B------:R-:W-:Y:S02]  /*2320*/  IMAD.MOV.U32 R10, RZ, RZ, R18 ;  /* 0x000000ffff0a7224 */ /* 0x000fe400078e0012 */
[----:B------:R-:W-:Y:S01]  /*2330*/  ISETP.GT.AND P0, PT, R4, R3, PT ;  /* 0x000000030400720c */ /* 0x000fe20003f04270 */
[----:B0-----:R2:W0:Y:S01]  /*2340*/  SHFL.DOWN PT, R9, R7, 0x2, R3 ;  /* 0x0840000007097989 */ /* 0x00142200000e0003 */
[----:B------:R-:W-:Y:S02]  /*2350*/  IMAD.MOV.U32 R16, RZ, RZ, R20 ;  /* 0x000000ffff107224 */ /* 0x000fe400078e0014 */
[----:B------:R-:W-:Y:S01]  /*2360*/  IMAD.MOV.U32 R4, RZ, RZ, R6 ;  /* 0x000000ffff047224 */ /* 0x000fe200078e0006 */
[----:B-1----:R2:W1:Y:S01]  /*2370*/  SHFL.DOWN PT, R11, R18, 0x2, R3 ;  /* 0x08400000120b7989 */ /* 0x00246200000e0003 */
[----:B----4-:R-:W-:-:S03]  /*2380*/  IMAD.MOV.U32 R5, RZ, RZ, R7 ;  /* 0x000000ffff057224 */ /* 0x010fc600078e0007 */
[----:B------:R2:W4:Y:S04]  /*2390*/  SHFL.DOWN PT, R13, R20, 0x2, R3 ;  /* 0x08400000140d7989 */ /* 0x00052800000e0003 */
[----:B------:R-:W-:Y:S05]  /*23a0*/  @P0 BRA `(.L_x_50) ;  /* 0x0000000000500947 */ /* 0x000fea0003800000 */
[----:B0--3--:R-:W-:Y:S01]  /*23b0*/  DSETP.GEU.AND P0, PT, R6, R8, PT ;  /* 0x000000080600722a */ /* 0x009fe20003f0e000 */
[----:B-1----:R-:W-:Y:S02]  /*23c0*/  IMAD.MOV.U32 R10, RZ, RZ, R11 ;  /* 0x000000ffff0a7224 */ /* 0x002fe400078e000b */
        /* <DEDUP_REMOVED lines=18> */
.L_x_50:
[----:B------:R-:W-:Y:S05]  /*24f0*/  BSYNC.RECONVERGENT B1 ;  /* 0x0000000000017941 */ /* 0x000fea0003800200 */
.L_x_49:
[----:B--2---:R-:W-:Y:S01]  /*2500*/  VIADD R6, R2, 0x4 ;  /* 0x0000000402067836 */ /* 0x004fe20000000000 */
[----:B---3--:R2:W3:Y:S01]  /*2510*/  SHFL.DOWN PT, R8, R4, 0x4, R3 ;  /* 0x0880000004087989 */ /* 0x0084e200000e0003 */
[----:B------:R-:W-:Y:S01]  /*2520*/  BSSY.RECONVERGENT B1, `(.L_x_51) ;  /* 0x000001e000017945 */ /* 0x000fe20003800200 */
[----:B------:R-:W-:Y:S02]  /*2530*/  IMAD.MOV.U32 R12, RZ, RZ, R10 ;  /* 0x000000ffff0c7224 */ /* 0x000fe400078e000a */
[----:B------:R-:W-:Y:S01]  /*2540*/  ISETP.GT.AND P0, PT, R6, R3, PT ;  /* 0x000000030600720c */ /* 0x000fe20003f04270 */
[----:B0-----:R2:W0:Y:S01]  /*2550*/  SHFL.DOWN PT, R9, R5, 0x4, R3 ;  /* 0x0880000005097989 */ /* 0x00142200000e0003 */
[----:B------:R-:W-:Y:S02]  /*2560*/  IMAD.MOV.U32 R14, RZ, RZ, R16 ;  /* 0x000000ffff0e7224 */ /* 0x000fe400078e0010 */
[----:B------:R-:W-:Y:S01]  /*2570*/  IMAD.MOV.U32 R6, RZ, RZ, R4 ;  /* 0x000000ffff067224 */ /* 0x000fe200078e0004 */
[----:B-1----:R2:W1:Y:S01]  /*2580*/  SHFL.DOWN PT, R11, R10, 0x4, R3 ;  /* 0x088000000a0b7989 */ /* 0x00246200000e0003 */
[----:B------:R-:W-:-:S03]  /*2590*/  IMAD.MOV.U32 R7, RZ, RZ, R5 ;  /* 0x000000ffff077224 */ /* 0x000fc600078e0005 */
[----:B----4-:R2:W4:Y:S04]  /*25a0*/  SHFL.DOWN PT, R13, R16, 0x4, R3 ;  /* 0x08800000100d7989 */ /* 0x01052800000e0003 */
        /* <DEDUP_REMOVED lines=21> */
.L_x_52:
[----:B------:R-:W-:Y:S05]  /*2700*/  BSYNC.RECONVERGENT B1 ;  /* 0x0000000000017941 */ /* 0x000fea0003800200 */
.L_x_51:
        /* <DEDUP_REMOVED lines=32> */
.L_x_54:
[----:B------:R-:W-:Y:S05]  /*2910*/  BSYNC.RECONVERGENT B1 ;  /* 0x0000000000017941 */ /* 0x000fea0003800200 */
.L_x_53:
[----:B---3--:R-:W-:Y:S01]  /*2920*/  VIADD R8, R2, 0x10 ;  /* 0x0000001002087836 */ /* 0x008fe20000000000 */
[----:B--2---:R2:W3:Y:S01]  /*2930*/  SHFL.DOWN PT, R6, R4, 0x10, R3 ;  /* 0x0a00000004067989 */ /* 0x0044e200000e0003 */
[----:B------:R-:W-:Y:S01]  /*2940*/  BSSY.RECONVERGENT B1, `(.L_x_55) ;  /* 0x000001e000017945 */ /* 0x000fe20003800200 */
[----:B------:R-:W-:Y:S02]  /*2950*/  IMAD.MOV.U32 R14, RZ, RZ, R10 ;  /* 0x000000ffff0e7224 */ /* 0x000fe400078e000a */
[----:B------:R-:W-:Y:S01]  /*2960*/  ISETP.GT.AND P0, PT, R8, R3, PT ;  /* 0x000000030800720c */ /* 0x000fe20003f04270 */
[----:B------:R2:W2:Y:S01]  /*2970*/  SHFL.DOWN PT, R7, R5, 0x10, R3 ;  /* 0x0a00000005077989 */ /* 0x0004a200000e0003 */
[----:B------:R-:W-:Y:S02]  /*2980*/  IMAD.MOV.U32 R15, RZ, RZ, R16 ;  /* 0x000000ffff0f7224 */ /* 0x000fe400078e0010 */
[----:B------:R-:W-:Y:S01]  /*2990*/  IMAD.MOV.U32 R12, RZ, RZ, R4 ;  /* 0x000000ffff0c7224 */ /* 0x000fe200078e0004 */
[----:B0-----:R0:W0:Y:S01]  /*29a0*/  SHFL.DOWN PT, R9, R10, 0x10, R3 ;  /* 0x0a0000000a097989 */ /* 0x00102200000e0003 */
[----:B----4-:R-:W-:-:S03]  /*29b0*/  IMAD.MOV.U32 R13, RZ, RZ, R5 ;  /* 0x000000ffff0d7224 */ /* 0x010fc600078e0005 */
[----:B-1----:R1:W4:Y:S04]  /*29c0*/  SHFL.DOWN PT, R11, R16, 0x10, R3 ;  /* 0x0a000000100b7989 */ /* 0x00232800000e0003 */
[----:B------:R-:W-:Y:S05]  /*29d0*/  @P0 BRA `(.L_x_56) ;  /* 0x0000000000500947 */ /* 0x000fea0003800000 */
[----:B--23--:R-:W-:Y:S01]  /*29e0*/  DSETP.GEU.AND P0, PT, R4, R6, PT ;  /* 0x000000060400722a */ /* 0x00cfe20003f0e000 */
[----:B0-----:R-:W-:Y:S02]  /*29f0*/  IMAD.MOV.U32 R14, RZ, RZ, R9 ;  /* 0x000000ffff0e7224 */ /* 0x001fe400078e0009 */
        /* <DEDUP_REMOVED lines=18> */
.L_x_56:
[----:B------:R-:W-:Y:S05]  /*2b20*/  BSYNC.RECONVERGENT B1 ;  /* 0x0000000000017941 */ /* 0x000fea0003800200 */
.L_x_55:
[----:B------:R-:W-:Y:S01]  /*2b30*/  ISETP.NE.AND P0, PT, R2, RZ, PT ;  /* 0x000000ff0200720c */ /* 0x000fe20003f05270 */
[----:B------:R-:W-:-:S12]  /*2b40*/  BSSY.RECONVERGENT B1, `(.L_x_57) ;  /* 0x000000a000017945 */ /* 0x000fd80003800200 */
[----:B------:R-:W-:Y:S05]  /*2b50*/  @P0 BRA `(.L_x_58) ;  /* 0x0000000000200947 */ /* 0x000fea0003800000 */
[----:B--2---:R-:W2:Y:S01]  /*2b60*/  S2R R4, SR_CgaCtaId ;  /* 0x0000000000047919 */ /* 0x004ea20000008800 */
[----:B01----:R-:W-:Y:S02]  /*2b70*/  MOV R3, 0x400 ;  /* 0x0000040000037802 */ /* 0x003fe40000000f00 */
[----:B------:R-:W-:-:S04]  /*2b80*/  SHF.R.U32.HI R2, RZ, 0x1, R0 ;  /* 0x00000001ff027819 */ /* 0x000fc80000011600 */
[----:B------:R-:W-:Y:S02]  /*2b90*/  LOP3.LUT R2, R2, 0x1f0, RZ, 0xc0, !PT ;  /* 0x000001f002027812 */ /* 0x000fe400078ec0ff */
[----:B--2---:R-:W-:-:S05]  /*2ba0*/  LEA R3, R4, R3, 0x18 ;  /* 0x0000000304037211 */ /* 0x004fca00078ec0ff */
[----:B------:R-:W-:-:S05]  /*2bb0*/  IMAD.IADD R3, R2, 0x1, R3 ;  /* 0x0000000102037824 */ /* 0x000fca00078e0203 */
[----:B------:R0:W-:Y:S04]  /*2bc0*/  STS.64 [R3+0x10], R14 ;  /* 0x0000100e03007388 */ /* 0x0001e80000000a00 */
[----:B------:R0:W-:Y:S02]  /*2bd0*/  STS.64 [R3+0x8], R12 ;  /* 0x0000080c03007388 */ /* 0x0001e40000000a00 */
.L_x_58:
[----:B------:R-:W-:Y:S05]  /*2be0*/  BSYNC.RECONVERGENT B1 ;  /* 0x0000000000017941 */ /* 0x000fea0003800200 */
.L_x_57:
[----:B------:R-:W-:Y:S01]  /*2bf0*/  BAR.SYNC.DEFER_BLOCKING 0x0 ;  /* 0x0000000000007b1d */ /* 0x000fe20000010000 */
[----:B------:R-:W-:-:S13]  /*2c00*/  ISETP.NE.AND P1, PT, R0, RZ, PT ;  /* 0x000000ff0000720c */ /* 0x000fda0003f25270 */
[----:B------:R-:W-:Y:S05]  /*2c10*/  @P1 BRA `(.L_x_34) ;  /* 0x0000004000181947 */ /* 0x000fea0003800000 */
[----:B------:R-:W-:Y:S01]  /*2c20*/  UISETP.GE.AND UP0, UPT, UR6, 0x21, UPT ;  /* 0x000000210600788c */ /* 0x000fe2000bf06270 */
[----:B----4-:R-:W-:Y:S02]  /*2c30*/  IMAD.MOV.U32 R11, RZ, RZ, R14 ;  /* 0x000000ffff0b7224 */ /* 0x010fe400078e000e */
[----:B------:R-:W-:Y:S02]  /*2c40*/  IMAD.MOV.U32 R8, RZ, RZ, R15 ;  /* 0x000000ffff087224 */ /* 0x000fe400078e000f */
[----:B------:R-:W-:Y:S02]  /*2c50*/  IMAD.MOV.U32 R2, RZ, RZ, R12 ;  /* 0x000000ffff027224 */ /* 0x000fe400078e000c */
[----:B012---:R-:W-:Y:S02]  /*2c60*/  IMAD.MOV.U32 R3, RZ, RZ, R13 ;  /* 0x000000ffff037224 */ /* 0x007fe400078e000d */
[----:B------:R-:W-:Y:S05]  /*2c70*/  BRA.U !UP0, `(.L_x_59) ;  /* 0x00000001086c7547 */ /* 0x000fea000b800000 */
[----:B------:R-:W0:Y:S01]  /*2c80*/  S2UR UR5, SR_CgaCtaId ;  /* 0x00000000000579c3 */ /* 0x000e220000008800 */
[----:B------:R-:W-:Y:S01]  /*2c90*/  UMOV UR4, 0x400 ;  /* 0x0000040000047882 */ /* 0x000fe20000000000 */
[----:B------:R-:W-:Y:S01]  /*2ca0*/  BSSY.RECONVERGENT B1, `(.L_x_59) ;  /* 0x0000018000017945 */ /* 0x000fe20003800200 */
[----:B0-----:R-:W-:-:S09]  /*2cb0*/  ULEA UR4, UR5, UR4, 0x18 ;  /* 0x0000000405047291 */ /* 0x001fd2000f8ec0ff */
[----:B------:R-:W0:Y:S04]  /*2cc0*/  LDS.64 R4, [UR4+0x18] ;  /* 0x00001804ff047984 */ /* 0x000e280008000a00 */
[----:B---3--:R-:W1:Y:S01]  /*2cd0*/  LDS.64 R6, [UR4+0x20] ;  /* 0x00002004ff067984 */ /* 0x008e620008000a00 */
[----:B0-----:R-:W-:Y:S01]  /*2ce0*/  DSETP.GEU.AND P0, PT, R12, R4, PT ;  /* 0x000000040c00722a */ /* 0x001fe20003f0e000 */
[----:B------:R-:W-:Y:S02]  /*2cf0*/  IMAD.MOV.U32 R2, RZ, RZ, R4 ;  /* 0x000000ffff027224 */ /* 0x000fe400078e0004 */
[----:B------:R-:W-:Y:S02]  /*2d00*/  IMAD.MOV.U32 R3, RZ, RZ, R5 ;  /* 0x000000ffff037224 */ /* 0x000fe400078e0005 */
[----:B-1----:R-:W-:-:S02]  /*2d10*/  IMAD.MOV.U32 R11, RZ, RZ, R6 ;  /* 0x000000ffff0b7224 */ /* 0x002fc400078e0006 */
        /* <DEDUP_REMOVED lines=16> */
.L_x_60:
[----:B------:R-:W-:Y:S05]  /*2e20*/  BSYNC.RECONVERGENT B1 ;  /* 0x0000000000017941 */ /* 0x000fea0003800200 */
.L_x_59:
[----:B------:R-:W-:Y:S01]  /*2e30*/  UISETP.GE.AND UP0, UPT, UR6, 0x41, UPT ;  /* 0x000000410600788c */ /* 0x000fe2000bf06270 */
[----:B------:R-:W-:Y:S02]  /*2e40*/  IMAD.MOV.U32 R9, RZ, RZ, R11 ;  /* 0x000000ffff097224 */ /* 0x000fe400078e000b */
[----:B------:R-:W-:Y:S02]  /*2e50*/  IMAD.MOV.U32 R0, RZ, RZ, R8 ;  /* 0x000000ffff007224 */ /* 0x000fe400078e0008 */
[----:B------:R-:W-:Y:S02]  /*2e60*/  IMAD.MOV.U32 R4, RZ, RZ, R2 ;  /* 0x000000ffff047224 */ /* 0x000fe400078e0002 */
[----:B------:R-:W-:Y:S02]  /*2e70*/  IMAD.MOV.U32 R5, RZ, RZ, R3 ;  /* 0x000000ffff057224 */ /* 0x000fe400078e0003 */
[----:B------:R-:W-:Y:S05]  /*2e80*/  BRA.U !UP0, `(.L_x_61) ;  /* 0x00000001086c7547 */ /* 0x000fea000b800000 */
[----:B------:R-:W0:Y:S01]  /*2e90*/  S2UR UR5, SR_CgaCtaId ;  /* 0x00000000000579c3 */ /* 0x000e220000008800 */
[----:B------:R-:W-:Y:S01]  /*2ea0*/  UMOV UR4, 0x400 ;  /* 0x0000040000047882 */ /* 0x000fe20000000000 */
[----:B------:R-:W-:Y:S01]  /*2eb0*/  BSSY.RECONVERGENT B1, `(.L_x_61) ;  /* 0x0000018000017945 */ /* 0x000fe20003800200 */
[----:B0-----:R-:W-:-:S09]  /*2ec0*/  ULEA UR4, UR5, UR4, 0x18 ;  /* 0x0000000405047291 */ /* 0x001fd2000f8ec0ff */
[----:B---3--:R-:W0:Y:S04]  /*2ed0*/  LDS.64 R6, [UR4+0x28] ;  /* 0x00002804ff067984 */ /* 0x008e280008000a00 */
[----:B------:R-:W1:Y:S01]  /*2ee0*/  LDS.64 R12, [UR4+0x30] ;  /* 0x00003004ff0c7984 */ /* 0x000e620008000a00 */
        /* <DEDUP_REMOVED lines=20> */
.L_x_62:
[----:B------:R-:W-:Y:S05]  /*3030*/  BSYNC.RECONVERGENT B1 ;  /* 0x0000000000017941 */ /* 0x000fea0003800200 */
.L_x_61:
        /* <DEDUP_REMOVED lines=32> */
.L_x_64:
[----:B------:R-:W-:Y:S05]  /*3240*/  BSYNC.RECONVERGENT B1 ;  /* 0x0000000000017941 */ /* 0x000fea0003800200 */
.L_x_63:
        /* <DEDUP_REMOVED lines=32> */
.L_x_66:
[----:B------:R-:W-:Y:S05]  /*3450*/  BSYNC.RECONVERGENT B1 ;  /* 0x0000000000017941 */ /* 0x000fea0003800200 */
.L_x_65:
        /* <DEDUP_REMOVED lines=32> */
.L_x_68:
[----:B------:R-:W-:Y:S05]  /*3660*/  BSYNC.RECONVERGENT B1 ;  /* 0x0000000000017941 */ /* 0x000fea0003800200 */
.L_x_67:
        /* <DEDUP_REMOVED lines=32> */
.L_x_70:
[----:B------:R-:W-:Y:S05]  /*3870*/  BSYNC.RECONVERGENT B1 ;  /* 0x0000000000017941 */ /* 0x000fea0003800200 */
.L_x_69:
[----:B------:R-:W-:Y:S01]  /*3880*/  UISETP.GE.AND UP0, UPT, UR6, 0xe1, UPT ;  /* 0x000000e10600788c */ /* 0x000fe2000bf06270 */
[----:B------:R-:W-:Y:S02]  /*3890*/  IMAD.MOV.U32 R14, RZ, RZ, R9 ;  /* 0x000000ffff0e7224 */ /* 0x000fe400078e0009 */
[----:B------:R-:W-:Y:S02]  /*38a0*/  IMAD.MOV.U32 R15, RZ, RZ, R0 ;  /* 0x000000ffff0f7224 */ /* 0x000fe400078e0000 */
[----:B------:R-:W-:Y:S02]  /*38b0*/  IMAD.MOV.U32 R12, RZ, RZ, R4 ;  /* 0x000000ffff0c7224 */ /* 0x000fe400078e0004 */
[----:B------:R-:W-:Y:S02]  /*38c0*/  IMAD.MOV.U32 R13, RZ, RZ, R5 ;  /* 0x000000ffff0d7224 */ /* 0x000fe400078e0005 */
[----:B------:R-:W-:Y:S05]  /*38d0*/  BRA.U !UP0, `(.L_x_34) ;  /* 0x0000003108e87547 */ /* 0x000fea000b800000 */
[----:B------:R-:W0:Y:S01]  /*38e0*/  S2UR UR5, SR_CgaCtaId ;  /* 0x00000000000579c3 */ /* 0x000e220000008800 */
[----:B------:R-:W-:Y:S02]  /*38f0*/  UMOV UR4, 0x400 ;  /* 0x0000040000047882 */ /* 0x000fe40000000000 */
        /* <DEDUP_REMOVED lines=24> */
.L_x_2:
[----:B------:R-:W1:Y:S01]  /*3a80*/  S2R R0, SR_TID.X ;  /* 0x0000000000007919 */ /* 0x000e620000002100 */
[----:B------:R-:W1:Y:S02]  /*3a90*/  LDC.64 R2, c[0x0][0x380] ;  /* 0x0000e000ff027b82 */ /* 0x000e640000000a00 */
[----:B-1----:R-:W-:-:S05]  /*3aa0*/  IMAD.WIDE.U32 R2, R0, 0x10, R2 ;  /* 0x0000001000027825 */ /* 0x002fca00078e0002 */
[----:B0-----:R-:W2:Y:S04]  /*3ab0*/  LDG.E.64.CONSTANT R18, desc[UR10][R2.64] ;  /* 0x0000000a02127981 */ /* 0x001ea8000c1e9b00 */
[----:B------:R-:W2:Y:S04]  /*3ac0*/  LDG.E.64.CONSTANT R16, desc[UR10][R2.64+0x1000] ;  /* 0x0010000a02107981 */ /* 0x000ea8000c1e9b00 */
[----:B------:R-:W3:Y:S04]  /*3ad0*/  LDG.E.64.CONSTANT R20, desc[UR10][R2.64+0x8] ;  /* 0x0000080a02147981 */ /* 0x000ee8000c1e9b00 */
[----:B------:R-:W3:Y:S04]  /*3ae0*/  LDG.E.64.CONSTANT R14, desc[UR10][R2.64+0x1008] ;  /* 0x0010080a020e7981 */ /* 0x000ee8000c1e9b00 */
[----:B------:R-:W4:Y:S04]  /*3af0*/  LDG.E.64.CONSTANT R12, desc[UR10][R2.64+0x2000] ;  /* 0x0020000a020c7981 */ /* 0x000f28000c1e9b00 */
[----:B------:R-:W5:Y:S04]  /*3b00*/  LDG.E.64.CONSTANT R10, desc[UR10][R2.64+0x2008] ;  /* 0x0020080a020a7981 */ /* 0x000f68000c1e9b00 */
[----:B------:R-:W5:Y:S04]  /*3b10*/  LDG.E.64.CONSTANT R6, desc[UR10][R2.64+0x3000] ;  /* 0x0030000a02067981 */ /* 0x000f68000c1e9b00 */
[----:B------:R-:W5:Y:S04]  /*3b20*/  LDG.E.64.CONSTANT R4, desc[UR10][R2.64+0x3008] ;  /* 0x0030080a02047981 */ /* 0x000f68000c1e9b00 */
[----:B------:R-:W5:Y:S04]  /*3b30*/  LDG.E.64.CONSTANT R28, desc[UR10][R2.64+0x4000] ;  /* 0x0040000a021c7981 */ /* 0x000f68000c1e9b00 */
[----:B------:R-:W5:Y:S01]  /*3b40*/  LDG.E.64.CONSTANT R8, desc[UR10][R2.64+0x4008] ;  /* 0x0040080a02087981 */ /* 0x000f62000c1e9b00 */
[----:B------:R-:W-:Y:S01]  /*3b50*/  UISETP.GE.U32.AND UP0, UPT, UR8, 0xa00, UPT ;  /* 0x00000a000800788c */ /* 0x000fe2000bf06070 */
[----:B------:R-:W-:Y:S01]  /*3b60*/  UMOV UR9, 0x500 ;  /* 0x0000050000097882 */ /* 0x000fe20000000000 */
[----:B------:R-:W-:Y:S01]  /*3b70*/  UMOV UR4, URZ ;  /* 0x000000ff00047c82 */ /* 0x000fe20008000000 */
[----:B--2---:R-:W-:-:S14]  /*3b80*/  DSETP.GEU.AND P2, PT, R18, R16, PT ;  /* 0x000000101200722a */ /* 0x004fdc0003f4e000 */
[----:B---3--:R-:W-:-:S04]  /*3b90*/  @P2 ISETP.GE.U32.AND P0, PT, R20, R14, PT ;  /* 0x0000000e1400220c */ /* 0x008fc80003f06070 */
[----:B------:R-:W-:-:S13]  /*3ba0*/  @P2 ISETP.GE.AND.EX P0, PT, R21, R15, PT, P0 ;  /* 0x0000000f1500220c */ /* 0x000fda0003f06300 */
[----:B------:R-:W-:-:S06]  /*3bb0*/  @P2 DSETP.LT.OR P0, PT, R16, R18, !P0 ;  /* 0x000000121000222a */ /* 0x000fcc0004701400 */
[----:B------:R-:W-:Y:S02]  /*3bc0*/  @P2 FSEL R18, R18, R16, P0 ;  /* 0x0000001012122208 */ /* 0x000fe40000000000 */
[----:B------:R-:W-:Y:S02]  /*3bd0*/  @P2 FSEL R19, R19, R17, P0 ;  /* 0x0000001113132208 */ /* 0x000fe40000000000 */
[----:B------:R-:W-:Y:S01]  /*3be0*/  @P2 SEL R14, R20, R14, P0 ;  /* 0x0000000e140e2207 */ /* 0x000fe20000000000 */
[----:B------:R-:W-:Y:S01]  /*3bf0*/  @P2 IMAD.MOV.U32 R16, RZ, RZ, R18 ;  /* 0x000000ffff102224 */ /* 0x000fe200078e0012 */
[----:B------:R-:W-:Y:S01]  /*3c00*/  @P2 SEL R15, R21, R15, P0 ;  /* 0x0000000f150f2207 */ /* 0x000fe20000000000 */
[----:B------:R-:W-:-:S06]  /*3c10*/  @P2 IMAD.MOV.U32 R17, RZ, RZ, R19 ;  /* 0x000000ffff112224 */ /* 0x000fcc00078e0013 */
[----:B----4-:R-:W-:-:S14]  /*3c20*/  DSETP.GEU.AND P1, PT, R16, R12, PT ;  /* 0x0000000c1000722a */ /* 0x010fdc0003f2e000 */
[----:B-----5:R-:W-:-:S04]  /*3c30*/  @P1 ISETP.GE.U32.AND P0, PT, R14, R10, PT ;  /* 0x0000000a0e00120c */ /* 0x020fc80003f06070 */
[----:B------:R-:W-:-:S13]  /*3c40*/  @P1 ISETP.GE.AND.EX P0, PT, R15, R11, PT, P0 ;  /* 0x0000000b0f00120c */ /* 0x000fda0003f06300 */
[----:B------:R-:W-:-:S06]  /*3c50*/  @P1 DSETP.GT.OR P0, PT, R16, R12, !P0 ;  /* 0x0000000c1000122a */ /* 0x000fcc0004704400 */
[----:B------:R-:W-:Y:S02]  /*3c60*/  @P1 FSEL R16, R16, R12, P0 ;  /* 0x0000000c10101208 */ /* 0x000fe40000000000 */
[----:B------:R-:W-:Y:S02]  /*3c70*/  @P1 FSEL R17, R17, R13, P0 ;  /* 0x0000000d11111208 */ /* 0x000fe40000000000 */
[----:B------:R-:W-:Y:S01]  /*3c80*/  @P1 SEL R10, R14, R10, P0 ;  /* 0x0000000a0e0a1207 */ /* 0x000fe20000000000 */
[----:B------:R-:W-:Y:S01]  /*3c90*/  @P1 IMAD.MOV.U32 R12, RZ, RZ, R16 ;  /* 0x000000ffff0c1224 */ /* 0x000fe200078e0010 */
[----:B------:R-:W-:Y:S01]  /*3ca0*/  @P1 SEL R11, R15, R11, P0 ;  /* 0x0000000b0f0b1207 */ /* 0x000fe20000000000 */
[----:B------:R-:W-:-:S06]  /*3cb0*/  @P1 IMAD.MOV.U32 R13, RZ, RZ, R17 ;  /* 0x000000ffff0d1224 */ /* 0x000fcc00078e0011 */
[----:B------:R-:W-:-:S14]  /*3cc0*/  DSETP.GEU.AND P2, PT, R12, R6, PT ;  /* 0x000000060c00722a */ /* 0x000fdc0003f4e000 */
[----:B------:R-:W-:-:S04]  /*3cd0*/  @P2 ISETP.GE.U32.AND P0, PT, R10, R4, PT ;  /* 0x000000040a00220c */ /* 0x000fc80003f06070 */
        /* <DEDUP_REMOVED lines=17> */
[----:B------:R-:W-:Y:S01]  /*3df0*/  @P1 IMAD.MOV.U32 R29, RZ, RZ, R7 ;  /* 0x000000ffff1d1224 */ /* 0x000fe200078e0007 */
[----:B------:R-:W-:Y:S06]  /*3e00*/  BRA.U !UP0, `(.L_x_71) ;  /* 0x0000000d08987547 */ /* 0x000fec000b800000 */
[----:B------:R-:W-:-:S04]  /*3e10*/  UIADD3 UR9, UP0, UPT, UR8, -0xa00, URZ ;  /* 0xfffff60008097890 */ /* 0x000fc8000ff1e0ff */
[----:B------:R-:W-:Y:S02]  /*3e20*/  ULEA.HI.X.SX32 UR8, UR8, 0xffffffff, 0x1, UP0 ;  /* 0xffffffff08087891 */ /* 0x000fe400080f0eff */
[----:B------:R-:W-:Y:S02]  /*3e30*/  UIMAD.WIDE.U32 UR12, UR9, -0x33333333, URZ ;  /* 0xcccccccd090c78a5 */ /* 0x000fe4000f8e00ff */
[----:B------:R-:W-:Y:S02]  /*3e40*/  UIMAD.WIDE.U32 UR4, UR8, -0x33333333, URZ ;  /* 0xcccccccd080478a5 */ /* 0x000fe4000f8e00ff */
[----:B------:R-:W-:Y:S02]  /*3e50*/  UISETP.GE.U32.AND UP1, UPT, UR9, 0x500, UPT ;  /* 0x000005000900788c */ /* 0x000fe4000bf26070 */
[----:B------:R-:W-:Y:S02]  /*3e60*/  UIMAD.WIDE.U32 UR4, UP0, UR9, -0x33333334, UR4 ;  /* 0xcccccccc090478a5 */ /* 0x000fe4000f800004 */
[----:B------:R-:W-:-:S02]  /*3e70*/  UISETP.GE.U32.AND.EX UP1, UPT, UR8, URZ, UPT, UP1 ;  /* 0x000000ff0800728c */ /* 0x000fc4000bf26110 */
[----:B------:R-:W-:Y:S02]  /*3e80*/  UIADD3.X UR7, UPT, UPT, URZ, URZ, URZ, UP0, !UPT ;  /* 0x000000ffff077290 */ /* 0x000fe400087fe4ff */
[----:B------:R-:W-:Y:S01]  /*3e90*/  UIADD3 URZ, UP0, UPT, UR13, UR4, URZ ;  /* 0x000000040dff7290 */ /* 0x000fe2000ff1e0ff */
[----:B------:R-:W-:Y:S01]  /*3ea0*/  UMOV UR6, UR5 ;  /* 0x0000000500067c82 */ /* 0x000fe20008000000 */
[----:B------:R-:W-:Y:S02]  /*3eb0*/  UMOV UR9, 0x500 ;  /* 0x0000050000097882 */ /* 0x000fe40000000000 */
[----:B------:R-:W-:-:S04]  /*3ec0*/  UIMAD.WIDE.U32.X UR6, UR8, -0x33333334, UR6, UP0 ;  /* 0xcccccccc080678a5 */ /* 0x000fc800080e0406 */
[----:B------:R-:W-:-:S04]  /*3ed0*/  USHF.R.U64 UR5, UR6, 0xa, UR7 ;  /* 0x0000000a06057899 */ /* 0x000fc80008001207 */
[----:B------:R-:W-:-:S04]  /*3ee0*/  ULOP3.LUT UR4, UR5, 0x1, URZ, 0xc0, !UPT ;  /* 0x0000000105047892 */ /* 0x000fc8000f8ec0ff */
[----:B------:R-:W-:-:S03]  /*3ef0*/  UISETP.NE.U32.AND UP0, UPT, UR4, 0x1, UPT ;  /* 0x000000010400788c */ /* 0x000fc6000bf05070 */
[----:B------:R-:W-:Y:S01]  /*3f00*/  UMOV UR4, URZ ;  /* 0x000000ff00047c82 */ /* 0x000fe20008000000 */
[----:B------:R-:W-:Y:S01]  /*3f10*/  UISETP.NE.U32.AND.EX UP0, UPT, URZ, URZ, UPT, UP0 ;  /* 0x000000ffff00728c */ /* 0x000fe2000bf05100 */
[----:B------:R-:W-:Y:S10]  /*3f20*/  BRA.U !UP1, `(.L_x_72) ;  /* 0x0000000909307547 */ /* 0x000ff4000b800000 */
[----:B------:R-:W0:Y:S01]  /*3f30*/  LDCU.64 UR8, c[0x0][0x380] ;  /* 0x00007000ff0877ac */ /* 0x000e220008000a00 */
[----:B------:R-:W-:Y:S01]  /*3f40*/  UIADD3 UR5, UP1, UPT, UR5, 0x1, URZ ;  /* 0x0000000105057890 */ /* 0x000fe2000ff3e0ff */
[----:B------:R-:W-:-:S03]  /*3f50*/  UMOV UR4, URZ ;  /* 0x000000ff00047c82 */ /* 0x000fc60008000000 */
[----:B------:R-:W-:Y:S02]  /*3f60*/  ULEA.HI.X UR6, UR7, URZ, URZ, 0x16, UP1 ;  /* 0x000000ff07067291 */ /* 0x000fe400088fb4ff */
[----:B------:R-:W-:Y:S02]  /*3f70*/  ULOP3.LUT UR5, UR5, 0xfffffffe, URZ, 0xc0, !UPT ;  /* 0xfffffffe05057892 */ /* 0x000fe4000f8ec0ff */
[----:B------:R-:W-:Y:S01]  /*3f80*/  ULOP3.LUT UR6, UR6, 0x7fffff, URZ, 0xc0, !UPT ;  /* 0x007fffff06067892 */ /* 0x000fe2000f8ec0ff */
[----:B0-----:R-:W-:-:S04]  /*3f90*/  LEA R4, P0, R0, UR8, 0x4 ;  /* 0x0000000800047c11 */ /* 0x001fc8000f8020ff */
[----:B------:R-:W-:Y:S02]  /*3fa0*/  IADD3 R4, P1, PT, R4, 0xe008, RZ ;  /* 0x0000e00804047810 */ /* 0x000fe40007f3e0ff */
[----:B------:R-:W-:Y:S01]  /*3fb0*/  LEA.HI.X R0, R0, UR9, RZ, 0x4, P0 ;  /* 0x0000000900007c11 */ /* 0x000fe200080f24ff */
[----:B------:R-:W-:-:S04]  /*3fc0*/  UMOV UR9, 0x500 ;  /* 0x0000050000097882 */ /* 0x000fc80000000000 */
[----:B------:R-:W-:-:S07]  /*3fd0*/  IMAD.X R5, RZ, RZ, R0, P1 ;  /* 0x000000ffff057224 */ /* 0x000fce00008e0600 */
.L_x_73:
[----:B------:R-:W2:Y:S04]  /*3fe0*/  LDG.E.64.CONSTANT R12, desc[UR10][R4.64+-0x9008] ;  /* 0xff6ff80a040c7981 */ /* 0x000ea8000c1e9b00 */
[----:B------:R-:W3:Y:S04]  /*3ff0*/  LDG.E.64.CONSTANT R16, desc[UR10][R4.64+-0x9000] ;  /* 0xff70000a04107981 */ /* 0x000ee8000c1e9b00 */
[----:B------:R-:W4:Y:S04]  /*4000*/  LDG.E.64.CONSTANT R18, desc[UR10][R4.64+-0x8008] ;  /* 0xff7ff80a04127981 */ /* 0x000f28000c1e9b00 */
[----:B------:R-:W5:Y:S04]  /*4010*/  LDG.E.64.CONSTANT R20, desc[UR10][R4.64+-0x8000] ;  /* 0xff80000a04147981 */ /* 0x000f68000c1e9b00 */
[----:B------:R-:W5:Y:S04]  /*4020*/  LDG.E.64.CONSTANT R22, desc[UR10][R4.64+-0x7008] ;  /* 0xff8ff80a04167981 */ /* 0x000f68000c1e9b00 */
[----:B------:R-:W5:Y:S04]  /*4030*/  LDG.E.64.CONSTANT R24, desc[UR10][R4.64+-0x7000] ;  /* 0xff90000a04187981 */ /* 0x000f68000c1e9b00 */
[----:B------:R-:W5:Y:S04]  /*4040*/  LDG.E.64.CONSTANT R26, desc[UR10][R4.64+-0x6008] ;  /* 0xff9ff80a041a7981 */ /* 0x000f68000c1e9b00 */
[----:B------:R-:W5:Y:S04]  /*4050*/  LDG.E.64.CONSTANT R6, desc[UR10][R4.64+-0x6000] ;  /* 0xffa0000a04067981 */ /* 0x000f68000c1e9b00 */
[----:B------:R-:W5:Y:S01]  /*4060*/  LDG.E.64.CONSTANT R14, desc[UR10][R4.64+-0x4000] ;  /* 0xffc0000a040e7981 */ /* 0x000f62000c1e9b00 */
[----:B--2---:R-:W-:-:S14]  /*4070*/  DSETP.GEU.AND P2, PT, R28, R12, PT ;  /* 0x0000000c1c00722a */ /* 0x004fdc0003f4e000 */
[----:B---3--:R-:W-:-:S04]  /*4080*/  @P2 ISETP.GE.U32.AND P0, PT, R8, R16, PT ;  /* 0x000000100800220c */ /* 0x008fc80003f06070 */
[----:B------:R-:W-:-:S13]  /*4090*/  @P2 ISETP.GE.AND.EX P0, PT, R9, R17, PT, P0 ;  /* 0x000000110900220c */ /* 0x000fda0003f06300 */
[----:B------:R-:W-:-:S06]  /*40a0*/  @P2 DSETP.GT.OR P0, PT, R28, R12, !P0 ;  /* 0x0000000c1c00222a */ /* 0x000fcc0004704400 */
[----:B------:R-:W-:Y:S02]  /*40b0*/  @P2 FSEL R0, R28, R12, P0 ;  /* 0x0000000c1c002208 */ /* 0x000fe40000000000 */
[----:B------:R-:W-:Y:S02]  /*40c0*/  @P2 FSEL R11, R29, R13, P0 ;  /* 0x0000000d1d0b2208 */ /* 0x000fe40000000000 */
[----:B------:R-:W2:Y:S01]  /*40d0*/  LDG.E.64.CONSTANT R28, desc[UR10][R4.64+-0x5008] ;  /* 0xffaff80a041c7981 */ /* 0x000ea2000c1e9b00 */
[----:B------:R-:W-:Y:S02]  /*40e0*/  @P2 IMAD.MOV.U32 R12, RZ, RZ, R0 ;  /* 0x000000ffff0c2224 */ /* 0x000fe400078e0000 */
[----:B------:R-:W-:Y:S02]  /*40f0*/  @P2 IMAD.MOV.U32 R13, RZ, RZ, R11 ;  /* 0x000000ffff0d2224 */ /* 0x000fe400078e000b */
[----:B------:R-:W3:Y:S04]  /*4100*/  LDG.E.64.CONSTANT R10, desc[UR10][R4.64+-0x5000] ;  /* 0xffb0000a040a7981 */ /* 0x000ee8000c1e9b00 */
[----:B----4-:R-:W-:Y:S01]  /*4110*/  DSETP.GEU.AND P1, PT, R12, R18, PT ;  /* 0x000000120c00722a */ /* 0x010fe20003f2e000 */
[----:B------:R-:W-:-:S02]  /*4120*/  @P2 SEL R16, R8, R16, P0 ;  /* 0x0000001008102207 */ /* 0x000fc40000000000 */
[----:B------:R-:W-:-:S11]  /*4130*/  @P2 SEL R17, R9, R17, P0 ;  /* 0x0000001109112207 */ /* 0x000fd60000000000 */
[----:B-----5:R-:W-:-:S04]  /*4140*/  @P1 ISETP.GE.U32.AND P0, PT, R16, R20, PT ;  /* 0x000000141000120c */ /* 0x020fc80003f06070 */
[----:B------:R-:W-:-:S13]  /*4150*/  @P1 ISETP.GE.AND.EX P0, PT, R17, R21, PT, P0 ;  /* 0x000000151100120c */ /* 0x000fda0003f06300 */
[----:B------:R-:W-:-:S06]  /*4160*/  @P1 DSETP.GT.OR P0, PT, R12, R18, !P0 ;  /* 0x000000120c00122a */ /* 0x000fcc0004704400 */
[----:B------:R-:W-:Y:S02]  /*4170*/  @P1 FSEL R0, R12, R18, P0 ;  /* 0x000000120c001208 */ /* 0x000fe40000000000 */
[----:B------:R-:W-:Y:S02]  /*4180*/  @P1 FSEL R9, R13, R19, P0 ;  /* 0x000000130d091208 */ /* 0x000fe40000000000 */
[----:B------:R-:W4:Y:S01]  /*4190*/  LDG.E.64.CONSTANT R12, desc[UR10][R4.64+-0x4008] ;  /* 0xffbff80a040c7981 */ /* 0x000f22000c1e9b00 */
[----:B------:R-:W-:Y:S02]  /*41a0*/  @P1 IMAD.MOV.U32 R18, RZ, RZ, R0 ;  /* 0x000000ffff121224 */ /* 0x000fe400078e0000 */
[----:B------:R-:W-:Y:S01]  /*41b0*/  @P1 IMAD.MOV.U32 R19, RZ, RZ, R9 ;  /* 0x000000ffff131224 */ /* 0x000fe200078e0009 */
[----:B------:R-:W-:Y:S01]  /*41c0*/  @P1 SEL R20, R16, R20, P0 ;  /* 0x0000001410141207 */ /* 0x000fe20000000000 */
[----:B------:R-:W5:Y:S04]  /*41d0*/  LDG.E.64.CONSTANT R8, desc[UR10][R4.64] ;  /* 0x0000000a04087981 */ /* 0x000f68000c1e9b00 */
[----:B------:R-:W-:Y:S01]  /*41e0*/  DSETP.GEU.AND P2, PT, R18, R22, PT ;  /* 0x000000161200722a */ /* 0x000fe20003f4e000 */
[----:B------:R-:W-:-:S02]  /*41f0*/  @P1 SEL R21, R17, R21, P0 ;  /* 0x0000001511151207 */ /* 0x000fc40000000000 */
[----:B------:R-:W5:Y:S11]  /*4200*/  LDG.E.64.CONSTANT R16, desc[UR10][R4.64+-0x3008] ;  /* 0xffcff80a04107981 */ /* 0x000f76000c1e9b00 */
[----:B------:R-:W-:-:S04]  /*4210*/  @P2 ISETP.GE.U32.AND P0, PT, R20, R24, PT ;  /* 0x000000181400220c */ /* 0x000fc80003f06070 */
[----:B------:R-:W-:-:S13]  /*4220*/  @P2 ISETP.GE.AND.EX P0, PT, R21, R25, PT, P0 ;  /* 0x000000191500220c */ /* 0x000fda0003f06300 */
[----:B------:R-:W-:-:S06]  /*4230*/  @P2 DSETP.GT.OR P0, PT, R18, R22, !P0 ;  /* 0x000000161200222a */ /* 0x000fcc0004704400 */
[----:B------:R-:W-:Y:S02]  /*4240*/  @P2 FSEL R0, R18, R22, P0 ;  /* 0x0000001612002208 */ /* 0x000fe40000000000 */
[----:B------:R-:W-:-:S03]  /*4250*/  @P2 FSEL R19, R19, R23, P0 ;  /* 0x0000001713132208 */ /* 0x000fc60000000000 */
[----:B------:R-:W-:Y:S02]  /*4260*/  @P2 IMAD.MOV.U32 R22, RZ, RZ, R0 ;  /* 0x000000ffff162224 */ /* 0x000fe400078e0000 */
[----:B------:R-:W-:Y:S02]  /*4270*/  @P2 IMAD.MOV.U32 R23, RZ, RZ, R19 ;  /* 0x000000ffff172224 */ /* 0x000fe400078e0013 */
[----:B------:R-:W5:Y:S04]  /*4280*/  LDG.E.64.CONSTANT R18, desc[UR10][R4.64+-0x3000] ;  /* 0xffd0000a04127981 */ /* 0x000f68000c1e9b00 */
[----:B------:R-:W-:Y:S01]  /*4290*/  DSETP.GEU.AND P1, PT, R22, R26, PT ;  /* 0x0000001a1600722a */ /* 0x000fe20003f2e000 */
[----:B------:R-:W-:Y:S02]  /*42a0*/  @P2 SEL R24, R20, R24, P0 ;  /* 0x0000001814182207 */ /* 0x000fe40000000000 */
[----:B------:R-:W-:-:S02]  /*42b0*/  @P2 SEL R25, R21, R25, P0 ;  /* 0x0000001915192207 */ /* 0x000fc40000000000 */
[----:B------:R-:W5:Y:S09]  /*42c0*/  LDG.E.64.CONSTANT R20, desc[UR10][R4.64+-0x2008] ;  /* 0xffdff80a04147981 */ /* 0x000f72000c1e9b00 */
[----:B------:R-:W-:-:S04]  /*42d0*/  @P1 ISETP.GE.U32.AND P0, PT, R24, R6, PT ;  /* 0x000000061800120c */ /* 0x000fc80003f06070 */
[----:B------:R-:W-:-:S13]  /*42e0*/  @P1 ISETP.GE.AND.EX P0, PT, R25, R7, PT, P0 ;  /* 0x000000071900120c */ /* 0x000fda0003f06300 */
[----:B------:R-:W-:-:S06]  /*42f0*/  @P1 DSETP.GT.OR P0, PT, R22, R26, !P0 ;  /* 0x0000001a1600122a */ /* 0x000fcc0004704400 */
[----:B------:R-:W-:Y:S02]  /*4300*/  @P1 FSEL R0, R22, R26, P0 ;  /* 0x0000001a16001208 */ /* 0x000fe40000000000 */
[----:B------:R-:W-:-:S03]  /*4310*/  @P1 FSEL R23, R23, R27, P0 ;  /* 0x0000001b17171208 */ /* 0x000fc60000000000 */
[----:B------:R-:W-:Y:S02]  /*4320*/  @P1 IMAD.MOV.U32 R26, RZ, RZ, R0 ;  /* 0x000000ffff1a1224 */ /* 0x000fe400078e0000 */
[----:B------:R-:W-:Y:S02]  /*4330*/  @P1 IMAD.MOV.U32 R27, RZ, RZ, R23 ;  /* 0x000000ffff1b1224 */ /* 0x000fe400078e0017 */
[----:B------:R-:W5:Y:S01]  /*4340*/  LDG.E.64.CONSTANT R22, desc[UR10][R4.64+-0x2000] ;  /* 0xffe0000a04167981 */ /* 0x000f62000c1e9b00 */
[----:B------:R-:W-:Y:S02]  /*4350*/  @P1 SEL R6, R24, R6, P0 ;  /* 0x0000000618061207 */ /* 0x000fe40000000000 */
[----:B------:R-:W-:Y:S02]  /*4360*/  @P1 SEL R7, R25, R7, P0 ;  /* 0x0000000719071207 */ /* 0x000fe40000000000 */
[----:B------:R-:W5:Y:S01]  /*4370*/  LDG.E.64.CONSTANT R24, desc[UR10][R4.64+-0x1008] ;  /* 0xffeff80a04187981 */ /* 0x000f62000c1e9b00 */
[----:B--2---:R-:W-:-:S14]  /*4380*/  DSETP.GEU.AND P2, PT, R26, R28, PT ;  /* 0x0000001c1a00722a */ /* 0x004fdc0003f4e000 */
[----:B---3--:R-:W-:-:S04]  /*4390*/  @P2 ISETP.GE.U32.AND P0, PT, R6, R10, PT ;  /* 0x0000000a0600220c */ /* 0x008fc80003f06070 */
[----:B------:R-:W-:-:S13]  /*43a0*/  @P2 ISETP.GE.AND.EX P0, PT, R7, R11, PT, P0 ;  /* 0x0000000b0700220c */ /* 0x000fda0003f06300 */
[----:B------:R-:W-:-:S06]  /*43b0*/  @P2 DSETP.GT.OR P0, PT, R26, R28, !P0 ;  /* 0x0000001c1a00222a */ /* 0x000fcc0004704400 */
[----:B------:R-:W-:Y:S02]  /*43c0*/  @P2 FSEL R0, R26, R28, P0 ;  /* 0x0000001c1a002208 */ /* 0x000fe40000000000 */
[----:B------:R-:W-:-:S03]  /*43d0*/  @P2 FSEL R27, R27, R29, P0 ;  /* 0x0000001d1b1b2208 */ /* 0x000fc60000000000 */
[----:B------:R-:W-:Y:S02]  /*43e0*/  @P2 IMAD.MOV.U32 R28, RZ, RZ, R0 ;  /* 0x000000ffff1c2224 */ /* 0x000fe400078e0000 */
[----:B------:R-:W-:Y:S02]  /*43f0*/  @P2 IMAD.MOV.U32 R29, RZ, RZ, R27 ;  /* 0x000000ffff1d2224 */ /* 0x000fe400078e001b */
[----:B------:R-:W2:Y:S04]  /*4400*/  LDG.E.64.CONSTANT R26, desc[UR10][R4.64+-0x1000] ;  /* 0xfff0000a041a7981 */ /* 0x000ea8000c1e9b00 */
[----:B----4-:R-:W-:Y:S01]  /*4410*/  DSETP.GEU.AND P1, PT, R28, R12, PT ;  /* 0x0000000c1c00722a */ /* 0x010fe20003f2e000 */
[----:B------:R-:W-:Y:S02]  /*4420*/  @P2 SEL R10, R6, R10, P0 ;  /* 0x0000000a060a2207 */ /* 0x000fe40000000000 */
[----:B------:R-:W-:-:S11]  /*4430*/  @P2 SEL R11, R7, R11, P0 ;  /* 0x0000000b070b2207 */ /* 0x000fd60000000000 */
[----:B------:R-:W-:-:S04]  /*4440*/  @P1 ISETP.GE.U32.AND P0, PT, R10, R14, PT ;  /* 0x0000000e0a00120c */ /* 0x000fc80003f06070 */
[----:B------:R-:W-:-:S13]  /*4450*/  @P1 ISETP.GE.AND.EX P0, PT, R11, R15, PT, P0 ;  /* 0x0000000f0b00120c */ /* 0x000fda0003f06300 */
[----:B------:R-:W-:-:S06]  /*4460*/  @P1 DSETP.GT.OR P0, PT, R28, R12, !P0 ;  /* 0x0000000c1c00122a */ /* 0x000fcc0004704400 */
[----:B------:R-:W-:Y:S02]  /*4470*/  @P1 FSEL R0, R28, R12, P0 ;  /* 0x0000000c1c001208 */ /* 0x000fe40000000000 */
[----:B------:R-:W-:Y:S02]  /*4480*/  @P1 FSEL R7, R29, R13, P0 ;  /* 0x0000000d1d071208 */ /* 0x000fe40000000000 */
[----:B------:R-:W3:Y:S01]  /*4490*/  LDG.E.64.CONSTANT R28, desc[UR10][R4.64+-0x8] ;  /* 0xfffff80a041c7981 */ /* 0x000ee2000c1e9b00 */
[----:B------:R-:W-:Y:S02]  /*44a0*/  @P1 IMAD.MOV.U32 R12, RZ, RZ, R0 ;  /* 0x000000ffff0c1224 */ /* 0x000fe400078e0000 */
[----:B------:R-:W-:-:S06]  /*44b0*/  @P1 IMAD.MOV.U32 R13, RZ, RZ, R7 ;  /* 0x000000ffff0d1224 */ /* 0x000fcc00078e0007 */
[----:B-----5:R-:W-:Y:S01]  /*44c0*/  DSETP.GEU.AND P2, PT, R12, R16, PT ;  /* 0x000000100c00722a */ /* 0x020fe20003f4e000 */
[----:B------:R-:W-:Y:S02]  /*44d0*/  @P1 SEL R14, R10, R14, P0 ;  /* 0x0000000e0a0e1207 */ /* 0x000fe40000000000 */
[----:B------:R-:W-:-:S11]  /*44e0*/  @P1 SEL R15, R11, R15, P0 ;  /* 0x0000000f0b0f1207 */ /* 0x000fd60000000000 */
[----:B------:R-:W-:-:S04]  /*44f0*/  @P2 ISETP.GE.U32.AND P0, PT, R14, R18, PT ;  /* 0x000000120e00220c */ /* 0x000fc80003f06070 */
[----:B------:R-:W-:-:S13]  /*4500*/  @P2 ISETP.GE.AND.EX P0, PT, R15, R19, PT, P0 ;  /* 0x000000130f00220c */ /* 0x000fda0003f06300 */
[----:B------:R-:W-:-:S06]  /*4510*/  @P2 DSETP.GT.OR P0, PT, R12, R16, !P0 ;  /* 0x000000100c00222a */ /* 0x000fcc0004704400 */
[----:B------:R-:W-:Y:S02]  /*4520*/  @P2 FSEL R0, R12, R16, P0 ;  /* 0x000000100c002208 */ /* 0x000fe40000000000 */
[----:B------:R-:W-:-:S03]  /*4530*/  @P2 FSEL R13, R13, R17, P0 ;  /* 0x000000110d0d2208 */ /* 0x000fc60000000000 */
[----:B------:R-:W-:Y:S02]  /*4540*/  @P2 IMAD.MOV.U32 R16, RZ, RZ, R0 ;  /* 0x000000ffff102224 */ /* 0x000fe400078e0000 */
[----:B------:R-:W-:-:S06]  /*4550*/  @P2 IMAD.MOV.U32 R17, RZ, RZ, R13 ;  /* 0x000000ffff112224 */ /* 0x000fcc00078e000d */
[----:B------:R-:W-:Y:S01]  /*4560*/  DSETP.GEU.AND P1, PT, R16, R20, PT ;  /* 0x000000141000722a */ /* 0x000fe20003f2e000 */
        /* <DEDUP_REMOVED lines=11> */
[----:B------:R-:W-:Y:S01]  /*4620*/  @P1 SEL R23, R19, R23, P0 ;  /* 0x0000001713171207 */ /* 0x000fe20000000000 */
[----:B------:R-:W-:-:S04]  /*4630*/  UIADD3 UR5, UP1, UPT, UR5, -0x2, URZ ;  /* 0xfffffffe05057890 */ /* 0x000fc8000ff3e0ff */
[----:B------:R-:W-:Y:S02]  /*4640*/  UIADD3.X UR6, UPT, UPT, UR6, -0x1, URZ, UP1, !UPT ;  /* 0xffffffff06067890 */ /* 0x000fe40008ffe4ff */
[----:B------:R-:W-:-:S04]  /*4650*/  UISETP.NE.U32.AND UP1, UPT, UR5, URZ, UPT ;  /* 0x000000ff0500728c */ /* 0x000fc8000bf25070 */
[----:B------:R-:W-:Y:S02]  /*4660*/  UISETP.NE.AND.EX UP1, UPT, UR6, URZ, UPT, UP1 ;  /* 0x000000ff0600728c */ /* 0x000fe4000bf25310 */
[----:B------:R-:W-:-:S04]  /*4670*/  UIADD3 UR9, UP2, UPT, UR9, 0xa00, URZ ;  /* 0x00000a0009097890 */ /* 0x000fc8000ff5e0ff */
[----:B------:R-:W-:Y:S01]  /*4680*/  UIADD3.X UR4, UPT, UPT, URZ, UR4, URZ, UP2, !UPT ;  /* 0x00000004ff047290 */ /* 0x000fe200097fe4ff */
[----:B--2---:R-:W-:-:S04]  /*4690*/  @P2 ISETP.GE.U32.AND P0, PT, R22, R26, PT ;  /* 0x0000001a1600220c */ /* 0x004fc80003f06070 */
[----:B------:R-:W-:-:S13]  /*46a0*/  @P2 ISETP.GE.AND.EX P0, PT, R23, R27, PT, P0 ;  /* 0x0000001b1700220c */ /* 0x000fda0003f06300 */
[----:B------:R-:W-:-:S06]  /*46b0*/  @P2 DSETP.GT.OR P0, PT, R20, R24, !P0 ;  /* 0x000000181400222a */ /* 0x000fcc0004704400 */
[----:B------:R-:W-:Y:S02]  /*46c0*/  @P2 FSEL R0, R20, R24, P0 ;  /* 0x0000001814002208 */ /* 0x000fe40000000000 */
[----:B------:R-:W-:-:S03]  /*46d0*/  @P2 FSEL R21, R21, R25, P0 ;  /* 0x0000001915152208 */ /* 0x000fc60000000000 */
[----:B------:R-:W-:Y:S02]  /*46e0*/  @P2 IMAD.MOV.U32 R24, RZ, RZ, R0 ;  /* 0x000000ffff182224 */ /* 0x000fe400078e0000 */
[----:B------:R-:W-:Y:S01]  /*46f0*/  @P2 IMAD.MOV.U32 R25, RZ, RZ, R21 ;  /* 0x000000ffff192224 */ /* 0x000fe200078e0015 */
[----:B------:R-:W-:-:S05]  /*4700*/  @P2 SEL R26, R22, R26, P0 ;  /* 0x0000001a161a2207 */ /* 0x000fca0000000000 */
[----:B---3--:R-:W-:Y:S01]  /*4710*/  DSETP.GEU.AND P1, PT, R24, R28, PT ;  /* 0x0000001c1800722a */ /* 0x008fe20003f2e000 */
[----:B------:R-:W-:-:S13]  /*4720*/  @P2 SEL R27, R23, R27, P0 ;  /* 0x0000001b171b2207 */ /* 0x000fda0000000000 */
[----:B------:R-:W-:-:S04]  /*4730*/  @P1 ISETP.GE.U32.AND P0, PT, R26, R8, PT ;  /* 0x000000081a00120c */ /* 0x000fc80003f06070 */
[----:B------:R-:W-:Y:S02]  /*4740*/  @P1 ISETP.GE.AND.EX P0, PT, R27, R9, PT, P0 ;  /* 0x000000091b00120c */ /* 0x000fe40003f06300 */
[----:B------:R-:W-:-:S11]  /*4750*/  IADD3 R4, P2, PT, R4, 0xa000, RZ ;  /* 0x0000a00004047810 */ /* 0x000fd60007f5e0ff */
[----:B------:R-:W-:Y:S01]  /*4760*/  @P1 DSETP.GT.OR P0, PT, R24, R28, !P0 ;  /* 0x0000001c1800122a */ /* 0x000fe20004704400 */
[----:B------:R-:W-:-:S05]  /*4770*/  IMAD.X R5, RZ, RZ, R5, P2 ;  /* 0x000000ffff057224 */ /* 0x000fca00010e0605 */
[----:B------:R-:W-:Y:S02]  /*4780*/  @P1 FSEL R0, R24, R28, P0 ;  /* 0x0000001c18001208 */ /* 0x000fe40000000000 */
[----:B------:R-:W-:Y:S02]  /*4790*/  @P1 FSEL R25, R25, R29, P0 ;  /* 0x0000001d19191208 */ /* 0x000fe40000000000 */
[----:B------:R-:W-:Y:S01]  /*47a0*/  @P1 SEL R8, R26, R8, P0 ;  /* 0x000000081a081207 */ /* 0x000fe20000000000 */
[----:B------:R-:W-:Y:S01]  /*47b0*/  @P1 IMAD.MOV.U32 R28, RZ, RZ, R0 ;  /* 0x000000ffff1c1224 */ /* 0x000fe200078e0000 */
[----:B------:R-:W-:Y:S01]  /*47c0*/  @P1 SEL R9, R27, R9, P0 ;  /* 0x000000091b091207 */ /* 0x000fe20000000000 */
[----:B------:R-:W-:Y:S01]  /*47d0*/  @P1 IMAD.MOV.U32 R29, RZ, RZ, R25 ;  /* 0x000000ffff1d1224 */ /* 0x000fe200078e0019 */
[----:B------:R-:W-:Y:S06]  /*47e0*/  BRA.U UP1, `(.L_x_73) ;  /* 0xfffffff501fc7547 */ /* 0x000fec000b83ffff */
.L_x_72:
[----:B------:R-:W-:Y:S05]  /*47f0*/  BRA.U !UP0, `(.L_x_71) ;  /* 0x00000005081c7547 */ /* 0x000fea000b800000 */
[----:B------:R-:W-:Y:S02]  /*4800*/  IMAD.U32 R25, RZ, RZ, UR9 ;  /* 0x00000009ff197e24 */ /* 0x000fe4000f8e00ff */
[----:B------:R-:W-:Y:S02]  /*4810*/  IMAD.U32 R5, RZ, RZ, UR9 ;  /* 0x00000009ff057e24 */ /* 0x000fe4000f8e00ff */
[----:B------:R-:W-:Y:S01]  /*4820*/  IMAD.U32 R0, RZ, RZ, UR4 ;  /* 0x00000004ff007e24 */ /* 0x000fe2000f8e00ff */
[----:B------:R-:W-:-:S04]  /*4830*/  LEA R24, P0, R25, R2, 0x4 ;  /* 0x0000000219187211 */ /* 0x000fc800078020ff */
[----:B------:R-:W-:-:S05]  /*4840*/  LEA.HI.X R25, R5, R3, R0, 0x4, P0 ;  /* 0x0000000305197211 */ /* 0x000fca00000f2400 */
        /* <DEDUP_REMOVED lines=8> */
[----:B------:R-:W5:Y:S04]  /*48d0*/  LDG.E.64.CONSTANT R2, desc[UR10][R24.64+0x4000] ;  /* 0x0040000a18027981 */ /* 0x000f68000c1e9b00 */
[----:B------:R-:W5:Y:S01]  /*48e0*/  LDG.E.64.CONSTANT R6, desc[UR10][R24.64+0x4008] ;  /* 0x0040080a18067981 */ /* 0x000f62000c1e9b00 */
[----:B------:R-:W-:-:S04]  /*48f0*/  UIADD3 UR9, UP0, UPT, UR9, 0x500, URZ ;  /* 0x0000050009097890 */ /* 0x000fc8000ff1e0ff */
[----:B------:R-:W-:Y:S01]  /*4900*/  UIADD3.X UR4, UPT, UPT, URZ, UR4, URZ, UP0, !UPT ;  /* 0x00000004ff047290 */ /* 0x000fe200087fe4ff */
[----:B--2---:R-:W-:-:S14]  /*4910*/  DSETP.GEU.AND P2, PT, R28, R22, PT ;  /* 0x000000161c00722a */ /* 0x004fdc0003f4e000 */
[----:B---3--:R-:W-:-:S04]  /*4920*/  @P2 ISETP.GE.U32.AND P0, PT, R8, R20, PT ;  /* 0x000000140800220c */ /* 0x008fc80003f06070 */
        /* <DEDUP_REMOVED lines=47> */
[----:B------:R-:W-:Y:S02]  /*4c20*/  @P2 IMAD.MOV.U32 R3, RZ, RZ, R11 ;  /* 0x000000ffff032224 */ /* 0x000fe400078e000b */
[----:B------:R-:W-:Y:S02]  /*4c30*/  IMAD.MOV.U32 R8, RZ, RZ, R6 ;  /* 0x000000ffff087224 */ /* 0x000fe400078e0006 */
[----:B------:R-:W-:-:S02]  /*4c40*/  IMAD.MOV.U32 R9, RZ, RZ, R7 ;  /* 0x000000ffff097224 */ /* 0x000fc400078e0007 */
[----:B------:R-:W-:Y:S02]  /*4c50*/  IMAD.MOV.U32 R28, RZ, RZ, R2 ;  /* 0x000000ffff1c7224 */ /* 0x000fe400078e0002 */
[----:B------:R-:W-:-:S07]  /*4c60*/  IMAD.MOV.U32 R29, RZ, RZ, R3 ;  /* 0x000000ffff1d7224 */ /* 0x000fce00078e0003 */
.L_x_71:
[----:B------:R-:W0:Y:S01]  /*4c70*/  LDCU UR6, c[0x0][0x390] ;  /* 0x00007200ff0677ac */ /* 0x000e220008000800 */
[----:B------:R-:W1:Y:S01]  /*4c80*/  S2R R0, SR_TID.X ;  /* 0x0000000000007919 */ /* 0x000e620000002100 */
[----:B0-----:R-:W-:Y:S02]  /*4c90*/  USHF.R.S32.HI UR5, URZ, 0x1f, UR6 ;  /* 0x0000001fff057899 */ /* 0x001fe40008011406 */
[----:B------:R-:W-:-:S04]  /*4ca0*/  UISETP.GE.U32.AND UP0, UPT, UR9, UR6, UPT ;  /* 0x000000060900728c */ /* 0x000fc8000bf06070 */
[----:B------:R-:W-:-:S09]  /*4cb0*/  UISETP.GE.AND.EX UP0, UPT, UR4, UR5, UPT, UP0 ;  /* 0x000000050400728c */ /* 0x000fd2000bf06300 */
[----:B-1----:R-:W-:Y:S05]  /*4cc0*/  BRA.U UP0, `(.L_x_74) ;  /* 0x0000000900a07547 */ /* 0x002fea000b800000 */
[----:B------:R-:W-:Y:S01]  /*4cd0*/  UIADD3 UR5, UPT, UPT, -UR9, UR6, URZ ;  /* 0x0000000609057290 */ /* 0x000fe2000fffe1ff */
[----:B------:R-:W-:Y:S05]  /*4ce0*/  BSSY.RECONVERGENT B1, `(.L_x_74) ;  /* 0x00000a6000017945 */ /* 0x000fea0003800200 */
[----:B------:R-:W-:-:S13]  /*4cf0*/  ISETP.GE.AND P0, PT, R0, UR5, PT ;  /* 0x0000000500007c0c */ /* 0x000fda000bf06270 */
[----:B------:R-:W-:Y:S05]  /*4d00*/  @P0 BRA `(.L_x_75) ;  /* 0x00000008008c0947 */ /* 0x000fea0003800000 */
[----:B------:R-:W-:Y:S01]  /*4d10*/  IMAD.U32 R3, RZ, RZ, UR6 ;  /* 0x00000006ff037e24 */ /* 0x000fe2000f8e00ff */
[----:B------:R-:W-:Y:S01]  /*4d20*/  LOP3.LUT R2, RZ, R0, RZ, 0x33, !PT ;  /* 0x00000000ff027212 */ /* 0x000fe200078e33ff */
[----:B------:R-:W-:Y:S01]  /*4d30*/  BSSY.RECONVERGENT B2, `(.L_x_76) ;  /* 0x0000032000027945 */ /* 0x000fe20003800200 */
[----:B------:R-:W-:Y:S02]  /*4d40*/  IMAD.MOV.U32 R16, RZ, RZ, R0 ;  /* 0x000000ffff107224 */ /* 0x000fe400078e0000 */
[----:B------:R-:W-:-:S04]  /*4d50*/  IADD3 R14, PT, PT, R3, -UR9, R2 ;  /* 0x80000009030e7c10 */ /* 0x000fc8000fffe002 */
[----:B------:R-:W-:-:S04]  /*4d60*/  LOP3.LUT R2, R14, 0x300, RZ, 0xc0, !PT ;  /* 0x000003000e027812 */ /* 0x000fc800078ec0ff */
[----:B------:R-:W-:-:S13]  /*4d70*/  ISETP.NE.AND P0, PT, R2, 0x300, PT ;  /* 0x000003000200780c */ /* 0x000fda0003f05270 */
[----:B------:R-:W-:Y:S05]  /*4d80*/  @!P0 BRA `(.L_x_77) ;  /* 0x0000000000b08947 */ /* 0x000fea0003800000 */
[----:B------:R-:W0:Y:S01]  /*4d90*/  LDCU.64 UR12, c[0x0][0x380] ;  /* 0x00007000ff0c77ac */ /* 0x000e220008000a00 */
[----:B------:R-:W-:Y:S01]  /*4da0*/  IADD3 R5, P0, PT, R0, UR9, RZ ;  /* 0x0000000900057c10 */ /* 0x000fe2000ff1e0ff */
[----:B------:R-:W-:Y:S01]  /*4db0*/  IMAD.MOV.U32 R16, RZ, RZ, R0 ;  /* 0x000000ffff107224 */ /* 0x000fe200078e0000 */
[----:B------:R-:W-:-:S03]  /*4dc0*/  LEA.HI R2, R14, 0x1, RZ, 0x18 ;  /* 0x000000010e027811 */ /* 0x000fc600078fc0ff */
[----:B------:R-:W-:Y:S01]  /*4dd0*/  IMAD.X R4, RZ, RZ, UR4, P0 ;  /* 0x00000004ff047e24 */ /* 0x000fe200080e06ff */
[----:B------:R-:W-:-:S05]  /*4de0*/  LOP3.LUT R2, R2, 0x3, RZ, 0xc0, !PT ;  /* 0x0000000302027812 */ /* 0x000fca00078ec0ff */
[----:B------:R-:W-:Y:S01]  /*4df0*/  IMAD.MOV R12, RZ, RZ, -R2 ;  /* 0x000000ffff0c7224 */ /* 0x000fe200078e0a02 */
[----:B0-----:R-:W-:-:S04]  /*4e00*/  LEA R13, P1, R5, UR12, 0x4 ;  /* 0x0000000c050d7c11 */ /* 0x001fc8000f8220ff */
[----:B------:R-:W-:-:S09]  /*4e10*/  LEA.HI.X R5, R5, UR13, R4, 0x4, P1 ;  /* 0x0000000d05057c11 */ /* 0x000fd200088f2404 */
.L_x_80:
[----:B------:R-:W-:-:S05]  /*4e20*/  IMAD.MOV.U32 R4, RZ, RZ, R13 ;  /* 0x000000ffff047224 */ /* 0x000fca00078e000d */
[----:B------:R-:W2:Y:S04]  /*4e30*/  LDG.E.64.CONSTANT R6, desc[UR10][R4.64] ;  /* 0x0000000a04067981 */ /* 0x000ea8000c1e9b00 */
[----:B------:R-:W3:Y:S01]  /*4e40*/  LDG.E.64.CONSTANT R2, desc[UR10][R4.64+0x8] ;  /* 0x0000080a04027981 */ /* 0x000ee2000c1e9b00 */
[----:B------:R-:W-:Y:S01]  /*4e50*/  VIADD R12, R12, 0x1 ;  /* 0x000000010c0c7836 */ /* 0x000fe20000000000 */
[----:B------:R-:W-:Y:S01]  /*4e60*/  BSSY.RECONVERGENT B3, `(.L_x_78) ;  /* 0x000001b000037945 */ /* 0x000fe20003800200 */
[----:B------:R-:W-:Y:S01]  /*4e70*/  IMAD.MOV.U32 R15, RZ, RZ, R8 ;  /* 0x000000ffff0f7224 */ /* 0x000fe200078e0008 */
        /* <DEDUP_REMOVED lines=25> */
.L_x_79:
[----:B------:R-:W-:Y:S05]  /*5010*/  BSYNC.RECONVERGENT B3 ;  /* 0x0000000000037941 */ /* 0x000fea0003800200 */
.L_x_78:
[----:B------:R-:W-:Y:S02]  /*5020*/  IMAD.X R5, RZ, RZ, R5, P3 ;  /* 0x000000ffff057224 */ /* 0x000fe400018e0605 */
[----:B------:R-:W-:Y:S01]  /*5030*/  VIADD R16, R16, 0x100 ;  /* 0x0000010010107836 */ /* 0x000fe20000000000 */
[----:B------:R-:W-:Y:S06]  /*5040*/  @P2 BRA `(.L_x_80) ;  /* 0xfffffffc00742947 */ /* 0x000fec000383ffff */
.L_x_77:
[----:B------:R-:W-:Y:S05]  /*5050*/  BSYNC.RECONVERGENT B2 ;  /* 0x0000000000027941 */ /* 0x000fea0003800200 */
.L_x_76:
[----:B------:R-:W-:-:S13]  /*5060*/  ISETP.GE.U32.AND P0, PT, R14, 0x300, PT ;  /* 0x000003000e00780c */ /* 0x000fda0003f06070 */
[----:B------:R-:W-:Y:S05]  /*5070*/  @!P0 BRA `(.L_x_75) ;  /* 0x0000000400b08947 */ /* 0x000fea0003800000 */
[----:B------:R-:W0:Y:S01]  /*5080*/  LDCU.64 UR12, c[0x0][0x380] ;  /* 0x00007000ff0c77ac */ /* 0x000e220008000a00 */
[----:B------:R-:W-:-:S05]  /*5090*/  IADD3 R11, P0, PT, R16, UR9, RZ ;  /* 0x00000009100b7c10 */ /* 0x000fca000ff1e0ff */
[----:B------:R-:W-:Y:S01]  /*50a0*/  IMAD.X R2, RZ, RZ, UR4, P0 ;  /* 0x00000004ff027e24 */ /* 0x000fe200080e06ff */
[----:B0-----:R-:W-:-:S04]  /*50b0*/  LEA R10, P1, R11, UR12, 0x4 ;  /* 0x0000000c0b0a7c11 */ /* 0x001fc8000f8220ff */
[----:B------:R-:W-:Y:S02]  /*50c0*/  IADD3 R10, P0, PT, R10, 0x3008, RZ ;  /* 0x000030080a0a7810 */ /* 0x000fe40007f1e0ff */
[----:B------:R-:W-:-:S05]  /*50d0*/  LEA.HI.X R11, R11, UR13, R2, 0x4, P1 ;  /* 0x0000000d0b0b7c11 */ /* 0x000fca00088f2402 */
[----:B------:R-:W-:-:S07]  /*50e0*/  IMAD.X R11, RZ, RZ, R11, P0 ;  /* 0x000000ffff0b7224 */ /* 0x000fce00000e060b */
.L_x_89:
[----:B------:R-:W2:Y:S04]  /*50f0*/  LDG.E.64.CONSTANT R12, desc[UR10][R10.64+-0x3008] ;  /* 0xffcff80a0a0c7981 */ /* 0x000ea8000c1e9b00 */
[----:B------:R-:W3:Y:S04]  /*5100*/  LDG.E.64.CONSTANT R14, desc[UR10][R10.64+-0x3000] ;  /* 0xffd0000a0a0e7981 */ /* 0x000ee8000c1e9b00 */
[----:B------:R0:W5:Y:S04]  /*5110*/  LDG.E.64.CONSTANT R6, desc[UR10][R10.64+-0x2008] ;  /* 0xffdff80a0a067981 */ /* 0x000168000c1e9b00 */
        /* <DEDUP_REMOVED lines=22> */
.L_x_82:
[----:B------:R-:W-:Y:S05]  /*5280*/  BSYNC.RECONVERGENT B2 ;  /* 0x0000000000027941 */ /* 0x000fea0003800200 */
.L_x_81:
        /* <DEDUP_REMOVED lines=25> */
.L_x_84:
[----:B------:R-:W-:Y:S05]  /*5420*/  BSYNC.RECONVERGENT B2 ;  /* 0x0000000000027941 */ /* 0x000fea0003800200 */
.L_x_83:
        /* <DEDUP_REMOVED lines=21> */
.L_x_86:
[----:B------:R-:W-:Y:S05]  /*5580*/  BSYNC.RECONVERGENT B2 ;  /* 0x0000000000027941 */ /* 0x000fea0003800200 */
.L_x_85:
        /* <DEDUP_REMOVED lines=21> */
.L_x_88:
[----:B------:R-:W-:Y:S05]  /*56e0*/  BSYNC.RECONVERGENT B2 ;  /* 0x0000000000027941 */ /* 0x000fea0003800200 */
.L_x_87:
[----:B------:R-:W-:Y:S01]  /*56f0*/  VIADD R16, R16, 0x400 ;  /* 0x0000040010107836 */ /* 0x000fe20000000000 */
[----:B------:R-:W-:-:S04]  /*5700*/  IADD3 R10, P1, PT, R10, 0x4000, RZ ;  /* 0x000040000a0a7810 */ /* 0x000fc80007f3e0ff */
[----:B------:R-:W-:Y:S01]  /*5710*/  ISETP.GE.AND P0, PT, R16, UR5, PT ;  /* 0x0000000510007c0c */ /* 0x000fe2000bf06270 */
[----:B------:R-:W-:-:S12]  /*5720*/  IMAD.X R11, RZ, RZ, R11, P1 ;  /* 0x000000ffff0b7224 */ /* 0x000fd800008e060b */
[----:B------:R-:W-:Y:S05]  /*5730*/  @!P0 BRA `(.L_x_89) ;  /* 0xfffffff8006c8947 */ /* 0x000fea000383ffff */
.L_x_75:
[----:B------:R-:W-:Y:S05]  /*5740*/  BSYNC.RECONVERGENT B1 ;  /* 0x0000000000017941 */ /* 0x000fea0003800200 */
.L_x_74:
[----:B------:R-:W0:Y:S01]  /*5750*/  S2R R10, SR_LANEID ;  /* 0x00000000000a7919 */ /* 0x000e220000000000 */
[----:B------:R-:W-:Y:S01]  /*5760*/  BSSY.RECONVERGENT B1, `(.L_x_90) ;  /* 0x000001f000017945 */ /* 0x000fe20003800200 */
[----:B------:R-:W-:Y:S01]  /*5770*/  IMAD.MOV.U32 R11, RZ, RZ, R8 ;  /* 0x000000ffff0b7224 */ /* 0x000fe200078e0008 */
[----:B------:R1:W2:Y:S01]  /*5780*/  SHFL.DOWN PT, R4, R28, 0x1, 0x1f ;  /* 0x08201f001c047f89 */ /* 0x0002a200000e0000 */
[----:B------:R-:W-:Y:S02]  /*5790*/  IMAD.MOV.U32 R12, RZ, RZ, R9 ;  /* 0x000000ffff0c7224 */ /* 0x000fe400078e0009 */
[----:B------:R-:W-:Y:S01]  /*57a0*/  IMAD.MOV.U32 R2, RZ, RZ, R28 ;  /* 0x000000ffff027224 */ /* 0x000fe200078e001c */
[----:B------:R1:W3:Y:S01]  /*57b0*/  SHFL.DOWN PT, R5, R29, 0x1, 0x1f ;  /* 0x08201f001d057f89 */ /* 0x0002e200000e0000 */
        /* <DEDUP_REMOVED lines=25> */
.L_x_91:
[----:B------:R-:W-:Y:S05]  /*5950*/  BSYNC.RECONVERGENT B1 ;  /* 0x0000000000017941 */ /* 0x000fea0003800200 */
.L_x_90:
        /* <DEDUP_REMOVED lines=31> */
.L_x_93:
[----:B------:R-:W-:Y:S05]  /*5b50*/  BSYNC.RECONVERGENT B1 ;  /* 0x0000000000017941 */ /* 0x000fea0003800200 */
.L_x_92:
[----:B------:R-:W-:Y:S01]  /*5b60*/  ISETP.GT.AND P0, PT, R10, 0x1b, PT ;  /* 0x0000001b0a00780c */ /* 0x000fe20003f04270 */
[----:B-1----:R1:W1:Y:S01]  /*5b70*/  SHFL.DOWN PT, R6, R4, 0x4, 0x1f ;  /* 0x08801f0004067f89 */ /* 0x00226200000e0000 */
[----:B------:R-:W-:Y:S01]  /*5b80*/  BSSY.RECONVERGENT B1, `(.L_x_94) ;  /* 0x000001d000017945 */ /* 0x000fe20003800200 */
[----:B0-----:R-:W-:Y:S02]  /*5b90*/  IMAD.MOV.U32 R11, RZ, RZ, R8 ;  /* 0x000000ffff0b7224 */ /* 0x001fe400078e0008 */
[----:B--2---:R0:W2:Y:S01]  /*5ba0*/  SHFL.DOWN PT, R7, R5, 0x4, 0x1f ;  /* 0x08801f0005077f89 */ /* 0x0040a200000e0000 */
[----:B------:R-:W-:Y:S02]  /*5bb0*/  IMAD.MOV.U32 R12, RZ, RZ, R9 ;  /* 0x000000ffff0c7224 */ /* 0x000fe400078e0009 */
[----:B------:R-:W-:Y:S01]  /*5bc0*/  IMAD.MOV.U32 R2, RZ, RZ, R4 ;  /* 0x000000ffff027224 */ /* 0x000fe200078e0004 */
[----:B----4-:R0:W4:Y:S01]  /*5bd0*/  SHFL.DOWN PT, R13, R8, 0x4, 0x1f ;  /* 0x08801f00080d7f89 */ /* 0x01012200000e0000 */
[----:B------:R-:W-:-:S03]  /*5be0*/  IMAD.MOV.U32 R3, RZ, RZ, R5 ;  /* 0x000000ffff037224 */ /* 0x000fc600078e0005 */
[----:B---3--:R0:W3:Y:S01]  /*5bf0*/  SHFL.DOWN PT, R14, R9, 0x4, 0x1f ;  /* 0x08801f00090e7f89 */ /* 0x0080e200000e0000 */
[----:B------:R-:W-:Y:S05]  /*5c00*/  @P0 BRA `(.L_x_95) ;  /* 0x0000000000500947 */ /* 0x000fea0003800000 */
[----:B-12---:R-:W-:Y:S01]  /*5c10*/  DSETP.GEU.AND P0, PT, R4, R6, PT ;  /* 0x000000060400722a */ /* 0x006fe20003f0e000 */
[----:B----4-:R-:W-:Y:S02]  /*5c20*/  IMAD.MOV.U32 R11, RZ, RZ, R13 ;  /* 0x000000ffff0b7224 */ /* 0x010fe400078e000d */
        /* <DEDUP_REMOVED lines=18> */
.L_x_95:
[----:B------:R-:W-:Y:S05]  /*5d50*/  BSYNC.RECONVERGENT B1 ;  /* 0x0000000000017941 */ /* 0x000fea0003800200 */
.L_x_94:
[----:B------:R-:W-:Y:S01]  /*5d60*/  ISETP.GT.AND P0, PT, R10, 0x17, PT ;  /* 0x000000170a00780c */ /* 0x000fe20003f04270 */
[----:B-1----:R1:W1:Y:S01]  /*5d70*/  SHFL.DOWN PT, R6, R2, 0x8, 0x1f ;  /* 0x09001f0002067f89 */ /* 0x00226200000e0000 */
[----:B------:R-:W-:Y:S01]  /*5d80*/  BSSY.RECONVERGENT B1, `(.L_x_96) ;  /* 0x000001d000017945 */ /* 0x000fe20003800200 */
[----:B0-----:R-:W-:Y:S02]  /*5d90*/  IMAD.MOV.U32 R8, RZ, RZ, R11 ;  /* 0x000000ffff087224 */ /* 0x001fe400078e000b */
[----:B--2---:R0:W2:Y:S01]  /*5da0*/  SHFL.DOWN PT, R7, R3, 0x8, 0x1f ;  /* 0x09001f0003077f89 */ /* 0x0040a200000e0000 */
[----:B------:R-:W-:Y:S02]  /*5db0*/  IMAD.MOV.U32 R9, RZ, RZ, R12 ;  /* 0x000000ffff097224 */ /* 0x000fe400078e000c */
[----:B------:R-:W-:Y:S01]  /*5dc0*/  IMAD.MOV.U32 R4, RZ, RZ, R2 ;  /* 0x000000ffff047224 */ /* 0x000fe200078e0002 */
[----:B---3--:R0:W3:Y:S01]  /*5dd0*/  SHFL.DOWN PT, R14, R11, 0x8, 0x1f ;  /* 0x09001f000b0e7f89 */ /* 0x0080e200000e0000 */
[----:B------:R-:W-:-:S03]  /*5de0*/  IMAD.MOV.U32 R5, RZ, RZ, R3 ;  /* 0x000000ffff057224 */ /* 0x000fc600078e0003 */
[----:B----4-:R0:W4:Y:S01]  /*5df0*/  SHFL.DOWN PT, R13, R12, 0x8, 0x1f ;  /* 0x09001f000c0d7f89 */ /* 0x01012200000e0000 */
        /* <DEDUP_REMOVED lines=21> */
.L_x_97:
[----:B------:R-:W-:Y:S05]  /*5f50*/  BSYNC.RECONVERGENT B1 ;  /* 0x0000000000017941 */ /* 0x000fea0003800200 */
.L_x_96:
[----:B------:R-:W-:Y:S01]  /*5f60*/  ISETP.GT.AND P0, PT, R10, 0xf, PT ;  /* 0x0000000f0a00780c */ /* 0x000fe20003f04270 */
[----:B-1----:R1:W1:Y:S01]  /*5f70*/  SHFL.DOWN PT, R2, R4, 0x10, 0x1f ;  /* 0x0a001f0004027f89 */ /* 0x00226200000e0000 */
[----:B------:R-:W-:Y:S01]  /*5f80*/  BSSY.RECONVERGENT B1, `(.L_x_98) ;  /* 0x000001d000017945 */ /* 0x000fe20003800200 */
[----:B---3--:R-:W-:Y:S02]  /*5f90*/  IMAD.MOV.U32 R14, RZ, RZ, R8 ;  /* 0x000000ffff0e7224 */ /* 0x008fe400078e0008 */
[----:B0-----:R0:W3:Y:S01]  /*5fa0*/  SHFL.DOWN PT, R3, R5, 0x10, 0x1f ;  /* 0x0a001f0005037f89 */ /* 0x0010e200000e0000 */
[----:B------:R-:W-:Y:S02]  /*5fb0*/  IMAD.MOV.U32 R15, RZ, RZ, R9 ;  /* 0x000000ffff0f7224 */ /* 0x000fe400078e0009 */
[----:B------:R-:W-:Y:S01]  /*5fc0*/  IMAD.MOV.U32 R12, RZ, RZ, R4 ;  /* 0x000000ffff0c7224 */ /* 0x000fe200078e0004 */
[----:B--2---:R0:W2:Y:S01]  /*5fd0*/  SHFL.DOWN PT, R7, R8, 0x10, 0x1f ;  /* 0x0a001f0008077f89 */ /* 0x0040a200000e0000 */
[----:B----4-:R-:W-:-:S03]  /*5fe0*/  IMAD.MOV.U32 R13, RZ, RZ, R5 ;  /* 0x000000ffff0d7224 */ /* 0x010fc600078e0005 */
[----:B------:R0:W4:Y:S01]  /*5ff0*/  SHFL.DOWN PT, R6, R9, 0x10, 0x1f ;  /* 0x0a001f0009067f89 */ /* 0x00012200000e0000 */
[----:B------:R-:W-:Y:S05]  /*6000*/  @P0 BRA `(.L_x_99) ;  /* 0x0000000000500947 */ /* 0x000fea0003800000 */
[----:B-1-3--:R-:W-:Y:S01]  /*6010*/  DSETP.GEU.AND P0, PT, R4, R2, PT ;  /* 0x000000020400722a */ /* 0x00afe20003f0e000 */
[----:B--2---:R-:W-:Y:S02]  /*6020*/  IMAD.MOV.U32 R14, RZ, RZ, R7 ;  /* 0x000000ffff0e7224 */ /* 0x004fe400078e0007 */
        /* <DEDUP_REMOVED lines=18> */
.L_x_99:
[----:B------:R-:W-:Y:S05]  /*6150*/  BSYNC.RECONVERGENT B1 ;  /* 0x0000000000017941 */ /* 0x000fea0003800200 */
.L_x_98:
[----:B------:R-:W-:Y:S01]  /*6160*/  ISETP.NE.AND P0, PT, R10, RZ, PT ;  /* 0x000000ff0a00720c */ /* 0x000fe20003f05270 */
[----:B------:R-:W-:-:S12]  /*6170*/  BSSY.RECONVERGENT B1, `(.L_x_100) ;  /* 0x000000a000017945 */ /* 0x000fd80003800200 */
[----:B------:R-:W-:Y:S05]  /*6180*/  @P0 BRA `(.L_x_101) ;  /* 0x0000000000200947 */ /* 0x000fea0003800000 */
[----:B-1----:R-:W1:Y:S01]  /*6190*/  S2R R4, SR_CgaCtaId ;  /* 0x0000000000047919 */ /* 0x002e620000008800 */
[----:B---3--:R-:W-:Y:S02]  /*61a0*/  MOV R3, 0x400 ;  /* 0x0000040000037802 */ /* 0x008fe40000000f00 */
[----:B------:R-:W-:-:S04]  /*61b0*/  SHF.R.U32.HI R2, RZ, 0x1, R0 ;  /* 0x00000001ff027819 */ /* 0x000fc80000011600 */
[----:B------:R-:W-:Y:S02]  /*61c0*/  LOP3.LUT R2, R2, 0x1f0, RZ, 0xc0, !PT ;  /* 0x000001f002027812 */ /* 0x000fe400078ec0ff */
[----:B-1----:R-:W-:-:S05]  /*61d0*/  LEA R3, R4, R3, 0x18 ;  /* 0x0000000304037211 */ /* 0x002fca00078ec0ff */
[----:B------:R-:W-:-:S05]  /*61e0*/  IMAD.IADD R3, R2, 0x1, R3 ;  /* 0x0000000102037824 */ /* 0x000fca00078e0203 */
[----:B------:R1:W-:Y:S04]  /*61f0*/  STS.64 [R3+0x10], R14 ;  /* 0x0000100e03007388 */ /* 0x0003e80000000a00 */
[----:B------:R1:W-:Y:S02]  /*6200*/  STS.64 [R3+0x8], R12 ;  /* 0x0000080c03007388 */ /* 0x0003e40000000a00 */
.L_x_101:
[----:B------:R-:W-:Y:S05]  /*6210*/  BSYNC.RECONVERGENT B1 ;  /* 0x0000000000017941 */ /* 0x000fea0003800200 */
.L_x_100:
[----:B------:R-:W-:Y:S01]  /*6220*/  BAR.SYNC.DEFER_BLOCKING 0x0 ;  /* 0x0000000000007b1d */ /* 0x000fe20000010000 */
[----:B------:R-:W-:-:S13]  /*6230*/  ISETP.NE.AND P1, PT, R0, RZ, PT ;  /* 0x000000ff0000720c */ /* 0x000fda0003f25270 */
[----:B------:R-:W-:Y:S05]  /*6240*/  @P1 BRA `(.L_x_34) ;  /* 0x00000008008c1947 */ /* 0x000fea0003800000 */
[----:B-1-3--:R-:W1:Y:S01]  /*6250*/  S2R R3, SR_CgaCtaId ;  /* 0x0000000000037919 */ /* 0x00ae620000008800 */
[----:B------:R-:W-:Y:S01]  /*6260*/  MOV R0, 0x400 ;  /* 0x0000040000007802 */ /* 0x000fe20000000f00 */
[----:B------:R-:W-:Y:S03]  /*6270*/  BSSY.RECONVERGENT B1, `(.L_x_102) ;  /* 0x000001a000017945 */ /* 0x000fe60003800200 */
[----:B-1----:R-:W-:-:S05]  /*6280*/  LEA R0, R3, R0, 0x18 ;  /* 0x0000000003007211 */ /* 0x002fca00078ec0ff */
[----:B------:R-:W1:Y:S04]  /*6290*/  LDS.64 R16, [R0+0x18] ;  /* 0x0000180000107984 */ /* 0x000e680000000a00 */
[----:B0-2-4-:R-:W0:Y:S04]  /*62a0*/  LDS.128 R4, [R0+0x20] ;  /* 0x0000200000047984 */ /* 0x015e280000000c00 */
[----:B------:R2:W3:Y:S04]  /*62b0*/  LDS.64 R2, [R0+0x80] ;  /* 0x0000800000027984 */ /* 0x0004e80000000a00 */
[----:B------:R2:W4:Y:S01]  /*62c0*/  LDS.128 R8, [R0+0x30] ;  /* 0x0000300000087984 */ /* 0x0005220000000c00 */
[----:B-1----:R-:W-:Y:S01]  /*62d0*/  DSETP.GEU.AND P0, PT, R12, R16, PT ;  /* 0x000000100c00722a */ /* 0x002fe20003f0e000 */
[----:B------:R-:W-:-:S02]  /*62e0*/  IMAD.MOV.U32 R20, RZ, RZ, R16 ;  /* 0x000000ffff147224 */ /* 0x000fc400078e0010 */
[----:B------:R-:W-:Y:S02]  /*62f0*/  IMAD.MOV.U32 R21, RZ, RZ, R17 ;  /* 0x000000ffff157224 */ /* 0x000fe400078e0011 */
[----:B0-----:R-:W-:Y:S02]  /*6300*/  IMAD.MOV.U32 R23, RZ, RZ, R4 ;  /* 0x000000ffff177224 */ /* 0x001fe400078e0004 */
        /* <DEDUP_REMOVED lines=16> */
.L_x_103:
[----:B------:R-:W-:Y:S05]  /*6410*/  BSYNC.RECONVERGENT B1 ;  /* 0x0000000000017941 */ /* 0x000fea0003800200 */
.L_x_102:
        /* <DEDUP_REMOVED lines=23> */
.L_x_105:
[----:B------:R-:W-:Y:S05]  /*6590*/  BSYNC.RECONVERGENT B1 ;  /* 0x0000000000017941 */ /* 0x000fea0003800200 */
.L_x_104:
        /* <DEDUP_REMOVED lines=21> */
.L_x_107:
[----:B------:R-:W-:Y:S05]  /*66f0*/  BSYNC.RECONVERGENT B1 ;  /* 0x0000000000017941 */ /* 0x000fea0003800200 */
.L_x_106:
        /* <DEDUP_REMOVED lines=23> */
.L_x_109:
[----:B------:R-:W-:Y:S05]  /*6870*/  BSYNC.RECONVERGENT B1 ;  /* 0x0000000000017941 */ /* 0x000fea0003800200 */
.L_x_108:
        /* <DEDUP_REMOVED lines=21> */
.L_x_111:
[----:B------:R-:W-:Y:S05]  /*69d0*/  BSYNC.RECONVERGENT B1 ;  /* 0x0000000000017941 */ /* 0x000fea0003800200 */
.L_x_110:
        /* <DEDUP_REMOVED lines=21> */
.L_x_113:
[----:B------:R-:W-:Y:S05]  /*6b30*/  BSYNC.RECONVERGENT B1 ;  /* 0x0000000000017941 */ /* 0x000fea0003800200 */
.L_x_112:
        /* <DEDUP_REMOVED lines=20> */
.L_x_34:
[----:B------:R-:W-:Y:S05]  /*6c80*/  BSYNC.RECONVERGENT B0 ;  /* 0x0000000000007941 */ /* 0x000fea0003800200 */
.L_x_1:
[----:B------:R-:W-:Y:S05]  /*6c90*/  @P1 EXIT ;  /* 0x000000000000194d */ /* 0x000fea0003800000 */
[----:B0123--:R-:W0:Y:S02]  /*6ca0*/  LDC.64 R2, c[0x0][0x388] ;  /* 0x0000e200ff027b82 */ /* 0x00fe240000000a00 */
[----:B0-----:R-:W-:Y:S04]  /*6cb0*/  STG.E.64 desc[UR10][R2.64], R12 ;  /* 0x0000000c02007986 */ /* 0x001fe8000c101b0a */
[----:B------:R-:W-:Y:S01]  /*6cc0*/  STG.E.64 desc[UR10][R2.64+0x8], R14 ;  /* 0x0000080e02007986 */ /* 0x000fe2000c101b0a */
[----:B------:R-:W-:Y:S05]  /*6cd0*/  EXIT ;  /* 0x000000000000794d */ /* 0x000fea0003800000 */
.L_x_114:
        /* <DEDUP_REMOVED lines=10> */
.L_x_765:


//--------------------- .text._ZN6thrust24THRUST_300001_SM_1000_NS8cuda_cub4core6detail13_kernel_agentINS1_8__reduce10DrainAgentIlEEJN3cub18CUB_300001_SM_10009GridQueueIyEElEEEvDpT0_ --------------------------
	.section	.text._ZN6thrust24THRUST_300001_SM_1000_NS8cuda_cub4core6detail13_kernel_agentINS1_8__reduce10DrainAgentIlEEJN3cub18CUB_300001_SM_10009GridQueueIyEElEEEvDpT0_,"ax",@progbits
	.align	128
        .global         _ZN6thrust24THRUST_300001_SM_1000_NS8cuda_cub4core6detail13_kernel_agentINS1_8__reduce10DrainAgentIlEEJN3cub18CUB_300001_SM_10009GridQueueIyEElEEEvDpT0_
        .type           _ZN6thrust24THRUST_300001_SM_1000_NS8cuda_cub4core6detail13_kernel_agentINS1_8__reduce10DrainAgentIlEEJN3cub18CUB_300001_SM_10009GridQueueIyEElEEEvDpT0_,@function
        .size           _ZN6thrust24THRUST_300001_SM_1000_NS8cuda_cub4core6detail13_kernel_agentINS1_8__reduce10DrainAgentIlEEJN3cub18CUB_300001_SM_10009GridQueueIyEElEEEvDpT0_,(.L_x_766 - _ZN6thrust24THRUST_300001_SM_1000_NS8cuda_cub4core6detail13_kernel_agentINS1_8__reduce10DrainAgentIlEEJN3cub18CUB_300001_SM_10009GridQueueIyEElEEEvDpT0_)
        .other          _ZN6thrust24THRUST_300001_SM_1000_NS8cuda_cub4core6detail13_kernel_agentINS1_8__reduce10DrainAgentIlEEJN3cub18CUB_300001_SM_10009GridQueueIyEElEEEvDpT0_,@"STO_CUDA_ENTRY STV_DEFAULT"
_ZN6thrust24THRUST_300001_SM_1000_NS8cuda_cub4core6detail13_kernel_agentINS1_8__reduce10DrainAgentIlEEJN3cub18CUB_300001_SM_10009GridQueueIyEElEEEvDpT0_:
.text._ZN6thrust24THRUST_300001_SM_1000_NS8cuda_cub4core6detail13_kernel_agentINS1_8__reduce10DrainAgentIlEEJN3cub18CUB_300001_SM_10009GridQueueIyEElEEEvDpT0_:
[----:B------:R-:W-:Y:S08]  /*0000*/  LDC R1, c[0x0][0x37c] ;  /* 0x0000df00ff017b82 */ /* 0x000ff00000000800 */
[----:B------:R-:W0:Y:S01]  /*0010*/  LDC.64 R2, c[0x0][0x380] ;  /* 0x0000e000ff027b82 */ /* 0x000e220000000a00 */
[----:B------:R-:W0:Y:S07]  /*0020*/  LDCU.64 UR4, c[0x0][0x358] ;  /* 0x00006b00ff0477ac */ /* 0x000e2e0008000a00 */
[----:B------:R-:W1:Y:S01]  /*0030*/  LDC.64 R4, c[0x0][0x388] ;  /* 0x0000e200ff047b82 */ /* 0x000e620000000a00 */
[----:B0-----:R-:W-:Y:S04]  /*0040*/  STG.E.64 desc[UR4][R2.64+0x8], RZ ;  /* 0x000008ff02007986 */ /* 0x001fe8000c101b04 */
[----:B-1----:R-:W-:Y:S01]  /*0050*/  STG.E.64 desc[UR4][R2.64], R4 ;  /* 0x0000000402007986 */ /* 0x002fe2000c101b04 */
[----:B------:R-:W-:Y:S05]  /*0060*/  EXIT ;  /* 0x000000000000794d */ /* 0x000fea0003800000 */
.L_x_115:
        /* <DEDUP_REMOVED lines=9> */
.L_x_766:


//--------------------- .text._ZN6thrust24THRUST_300001_SM_1000_NS8cuda_cub4core6detail13_kernel_agentINS1_8__reduce11ReduceAgentINS0_12zip_iteratorIN4cuda3std3__45tupleIJNS0_10device_ptrIdEENS0_17counting_iteratorIlNS0_11use_defaultESF_SF_EEEEEEEPNSB_IJdlEEESJ_lNS1_9__extrema9arg_max_fIdl10ComparatorEEEEJSI_SK_lN3cub18CUB_300001_SM_100013GridEvenShareIlEENSR_9GridQueueIyEESO_EEEvDpT0_ --------------------------
	.section	.text._ZN6thrust24THRUST_300001_SM_1000_NS8cuda_cub4core6detail13_kernel_agentINS1_8__reduce11ReduceAgentINS0_12zip_iteratorIN4cuda3std3__45tupleIJNS0_10device_ptrIdEENS0_17counting_iteratorIlNS0_11use_defaultESF_SF_EEEEEEEPNSB_IJdlEEESJ_lNS1_9__extrema9arg_max_fIdl10ComparatorEEEEJSI_SK_lN3cub18CUB_300001_SM_100013GridEvenShareIlEENSR_9GridQueueIyEESO_EEEvDpT0_,"ax",@progbits
	.align	128
        .global         _ZN6thrust24THRUST_300001_SM_1000_NS8cuda_cub4core6detail13_kernel_agentINS1_8__reduce11ReduceAgentINS0_12zip_iteratorIN4cuda3std3__45tupleIJNS0_10device_ptrIdEENS0_17counting_iteratorIlNS0_11use_defaultESF_SF_EEEEEEEPNSB_IJdlEEESJ_lNS1_9__extrema9arg_max_fIdl10ComparatorEEEEJSI_SK_lN3cub18CUB_300001_SM_100013GridEvenShareIlEENSR_9GridQueueIyEESO_EEEvDpT0_
        .type           _ZN6thrust24THRUST_300001_SM_1000_NS8cuda_cub4core6detail13_kernel_agentINS1_8__reduce11ReduceAgentINS0_12zip_iteratorIN4cuda3std3__45tupleIJNS0_10device_ptrIdEENS0_17counting_iteratorIlNS0_11use_defaultESF_SF_EEEEEEEPNSB_IJdlEEESJ_lNS1_9__extrema9arg_max_fIdl10ComparatorEEEEJSI_SK_lN3cub18CUB_300001_SM_100013GridEvenShareIlEENSR_9GridQueueIyEESO_EEEvDpT0_,@function
        .size           _ZN6thrust24THRUST_300001_SM_1000_NS8cuda_cub4core6detail13_kernel_agentINS1_8__reduce11ReduceAgentINS0_12zip_iteratorIN4cuda3std3__45tupleIJNS0_10device_ptrIdEENS0_17counting_iteratorIlNS0_11use_defaultESF_SF_EEEEEEEPNSB_IJdlEEESJ_lNS1_9__extrema9arg_max_fIdl10ComparatorEEEEJSI_SK_lN3cub18CUB_300001_SM_100013GridEvenShareIlEENSR_9GridQueueIyEESO_EEEvDpT0_,(.L_x_767 - _ZN6thrust24THRUST_300001_SM_1000_NS8cuda_cub4core6detail13_kernel_agentINS1_8__reduce11ReduceAgentINS0_12zip_iteratorIN4cuda3std3__45tupleIJNS0_10device_ptrIdEENS0_17counting_iteratorIlNS0_11use_defaultESF_SF_EEEEEEEPNSB_IJdlEEESJ_lNS1_9__extrema9arg_max_fIdl10ComparatorEEEEJSI_SK_lN3cub18CUB_300001_SM_100013GridEvenShareIlEENSR_9GridQueueIyEESO_EEEvDpT0_)
        .other          _ZN6thrust24THRUST_300001_SM_1000_NS8cuda_cub4core6detail13_kernel_agentINS1_8__reduce11ReduceAgentINS0_12zip_iteratorIN4cuda3std3__45tupleIJNS0_10device_ptrIdEENS0_17counting_iteratorIlNS0_11use_defaultESF_SF_EEEEEEEPNSB_IJdlEEESJ_lNS1_9__extrema9arg_max_fIdl10ComparatorEEEEJSI_SK_lN3cub18CUB_300001_SM_100013GridEvenShareIlEENSR_9GridQueueIyEESO_EEEvDpT0_,@"STO_CUDA_ENTRY STV_DEFAULT"
_ZN6thrust24THRUST_300001_SM_1000_NS8cuda_cub4core6detail13_kernel_agentINS1_8__reduce11ReduceAgentINS0_12zip_iteratorIN4cuda3std3__45tupleIJNS0_10device_ptrIdEENS0_17counting_iteratorIlNS0_11use_defaultESF_SF_EEEEEEEPNSB_IJdlEEESJ_lNS1_9__extrema9arg_max_fIdl10ComparatorEEEEJSI_SK_lN3cub18CUB_300001_SM_100013GridEvenShareIlEENSR_9GridQueueIyEESO_EEEvDpT0_:
.text._ZN6thrust24THRUST_300001_SM_1000_NS8cuda_cub4core6detail13_kernel_agentINS1_8__reduce11ReduceAgentINS0_12zip_iteratorIN4cuda3std3__45tupleIJNS0_10device_ptrIdEENS0_17counting_iteratorIlNS0_11use_defaultESF_SF_EEEEEEEPNSB_IJdlEEESJ_lNS1_9__extrema9arg_max_fIdl10ComparatorEEEEJSI_SK_lN3cub18CUB_300001_SM_100013GridEvenShareIlEENSR_9GridQueueIyEESO_EEEvDpT0_:
[----:B------:R-:W-:Y:S01]  /*0000*/  LDC R1, c[0x0][0x37c] ;  /* 0x0000df00ff017b82 */ /* 0x000fe20000000800 */
[----:B------:R-:W0:Y:S01]  /*0010*/  S2R R0, SR_CTAID.X ;  /* 0x0000000000007919 */ /* 0x000e220000002500 */
[----:B------:R-:W1:Y:S01]  /*0020*/  LDCU.64 UR4, c[0x0][0x398] ;  /* 0x00007300ff0477ac */ /* 0x000e620008000a00 */
[----:B------:R-:W-:Y:S01]  /*0030*/  BSSY.RECONVERGENT B0, `(.L_x_116) ;  /* 0x0000689000007945 */ /* 0x000fe20003800200 */
[----:B------:R-:W2:Y:S01]  /*0040*/  LDCU UR6, c[0x0][0x370] ;  /* 0x00006e00ff0677ac */ /* 0x000ea20008000800 */
[----:B------:R-:W3:Y:S01]  /*0050*/  LDCU.64 UR10, c[0x0][0x358] ;  /* 0x00006b00ff0a77ac */ /* 0x000ee20008000a00 */
[----:B-1----:R-:W-:Y:S02]  /*0060*/  IMAD.U32 R25, RZ, RZ, UR4 ;  /* 0x00000004ff197e24 */ /* 0x002fe4000f8e00ff */
[----:B------:R-:W-:Y:S01]  /*0070*/  IMAD.U32 R16, RZ, RZ, UR5 ;  /* 0x00000005ff107e24 */ /* 0x000fe2000f8e00ff */
[----:B--2---:R-:W-:Y:S01]  /*0080*/  UIMAD UR6, UR6, 0x500, URZ ;  /* 0x00000500060678a4 */ /* 0x004fe2000f8e02ff */
[----:B0-----:R-:W-:-:S05]  /*0090*/  IMAD R8, R0, 0x500, RZ ;  /* 0x0000050000087824 */ /* 0x001fca00078e02ff */
[----:B------:R-:W-:-:S04]  /*00a0*/  IADD3 R2, P1, PT, R8, 0x500, RZ ;  /* 0x0000050008027810 */ /* 0x000fc80007f3e0ff */
[----:B------:R-:W-:Y:S01]  /*00b0*/  ISETP.GT.U32.AND P0, PT, R2, R25, PT ;  /* 0x000000190200720c */ /* 0x000fe20003f04070 */
[----:B------:R-:W-:-:S05]  /*00c0*/  IMAD.X R3, RZ, RZ, RZ, P1 ;  /* 0x000000ffff037224 */ /* 0x000fca00008e06ff */
[----:B------:R-:W-:-:S13]  /*00d0*/  ISETP.GT.AND.EX P0, PT, R3, R16, PT, P0 ;  /* 0x000000100300720c */ /* 0x000fda0003f04300 */
[----:B---3--:R-:W-:Y:S05]  /*00e0*/  @!P0 BRA `(.L_x_117) ;  /* 0x0000003800e48947 */ /* 0x008fea0003800000 */
[----:B------:R-:W0:Y:S01]  /*00f0*/  S2R R10, SR_TID.X ;  /* 0x00000000000a7919 */ /* 0x000e220000002100 */
[----:B------:R-:W-:Y:S01]  /*0100*/  IMAD.IADD R9, R25, 0x1, -R8 ;  /* 0x0000000119097824 */ /* 0x000fe200078e0a08 */
[----:B------:R-:W-:Y:S01]  /*0110*/  BSSY.RECONVERGENT B1, `(.L_x_118) ;  /* 0x000000f000017945 */ /* 0x000fe20003800200 */
[----:B------:R-:W-:Y:S02]  /*0120*/  CS2R R20, SRZ ;  /* 0x0000000000147805 */ /* 0x000fe4000001ff00 */
[----:B------:R-:W-:Y:S02]  /*0130*/  CS2R R14, SRZ ;  /* 0x00000000000e7805 */ /* 0x000fe4000001ff00 */
[----:B0-----:R-:W-:Y:S01]  /*0140*/  ISETP.GE.AND P0, PT, R10, R9, PT ;  /* 0x000000090a00720c */ /* 0x001fe20003f06270 */
[----:B------:R-:W-:-:S12]  /*0150*/  IMAD.MOV.U32 R6, RZ, RZ, R10 ;  /* 0x000000ffff067224 */ /* 0x000fd800078e000a */
[----:B------:R-:W-:Y:S05]  /*0160*/  @P0 BRA `(.L_x_119) ;  /* 0x0000000000240947 */ /* 0x000fea0003800000 */
[----:B------:R-:W0:Y:S01]  /*0170*/  LDCU.128 UR4, c[0x0][0x380] ;  /* 0x00007000ff0477ac */ /* 0x000e220008000c00 */
[----:B------:R-:W-:-:S05]  /*0180*/  IADD3 R21, P0, PT, R8, R10, RZ ;  /* 0x0000000a08157210 */ /* 0x000fca0007f1e0ff */
[----:B------:R-:W-:Y:S01]  /*0190*/  IMAD.X R20, RZ, RZ, RZ, P0 ;  /* 0x000000ffff147224 */ /* 0x000fe200000e06ff */
[----:B0-----:R-:W-:-:S04]  /*01a0*/  LEA R14, P1, R21, UR4, 0x3 ;  /* 0x00000004150e7c11 */ /* 0x001fc8000f8218ff */
[----:B------:R-:W-:-:S06]  /*01b0*/  LEA.HI.X R15, R21, UR5, R20, 0x3, P1 ;  /* 0x00000005150f7c11 */ /* 0x000fcc00088f1c14 */
[----:B------:R-:W5:Y:S01]  /*01c0*/  LDG.E.64 R14, desc[UR10][R14.64] ;  /* 0x0000000a0e0e7981 */ /* 0x000f62000c1e1b00 */
[----:B------:R-:W-:Y:S01]  /*01d0*/  IADD3 R21, P0, PT, R21, UR6, RZ ;  /* 0x0000000615157c10 */ /* 0x000fe2000ff1e0ff */
[----:B------:R-:W-:-:S03]  /*01e0*/  VIADD R6, R10, 0x100 ;  /* 0x000001000a067836 */ /* 0x000fc60000000000 */
[----:B------:R-:W-:-:S09]  /*01f0*/  IADD3.X R20, PT, PT, R20, UR7, RZ, P0, !PT ;  /* 0x0000000714147c10 */ /* 0x000fd200087fe4ff */
.L_x_119:
[----:B------:R-:W-:Y:S05]  /*0200*/  BSYNC.RECONVERGENT B1 ;  /* 0x0000000000017941 */ /* 0x000fea0003800200 */
.L_x_118:
[----:B------:R-:W-:Y:S01]  /*0210*/  ISETP.GE.AND P0, PT, R6, R9, PT ;  /* 0x000000090600720c */ /* 0x000fe20003f06270 */
[----:B------:R-:W-:-:S12]  /*0220*/  BSSY.RECONVERGENT B1, `(.L_x_120) ;  /* 0x00000af000017945 */ /* 0x000fd80003800200 */
[----:B------:R-:W-:Y:S05]  /*0230*/  @P0 BRA `(.L_x_121) ;  /* 0x0000000800b40947 */ /* 0x000fea0003800000 */
[----:B------:R-:W-:Y:S01]  /*0240*/  LOP3.LUT R2, RZ, R6, RZ, 0x33, !PT ;  /* 0x00000006ff027212 */ /* 0x000fe200078e33ff */
[----:B------:R-:W-:Y:S03]  /*0250*/  BSSY.RECONVERGENT B2, `(.L_x_122) ;  /* 0x0000034000027945 */ /* 0x000fe60003800200 */
[----:B------:R-:W-:-:S04]  /*0260*/  IADD3 R25, PT, PT, -R8, R25, R2 ;  /* 0x0000001908197210 */ /* 0x000fc80007ffe102 */
[----:B------:R-:W-:-:S04]  /*0270*/  LOP3.LUT R2, R25, 0x300, RZ, 0xc0, !PT ;  /* 0x0000030019027812 */ /* 0x000fc800078ec0ff */
[----:B------:R-:W-:-:S13]  /*0280*/  ISETP.NE.AND P0, PT, R2, 0x300, PT ;  /* 0x000003000200780c */ /* 0x000fda0003f05270 */
[----:B------:R-:W-:Y:S05]  /*0290*/  @!P0 BRA `(.L_x_123) ;  /* 0x0000000000bc8947 */ /* 0x000fea0003800000 */
[----:B------:R-:W0:Y:S01]  /*02a0*/  LDCU.128 UR4, c[0x0][0x380] ;  /* 0x00007000ff0477ac */ /* 0x000e220008000c00 */
[----:B------:R-:W-:Y:S02]  /*02b0*/  IADD3 R12, P0, PT, R8, R6, RZ ;  /* 0x00000006080c7210 */ /* 0x000fe40007f1e0ff */
[----:B------:R-:W-:-:S03]  /*02c0*/  LEA.HI R2, R25, 0x1, RZ, 0x18 ;  /* 0x0000000119027811 */ /* 0x000fc600078fc0ff */
[----:B------:R-:W-:Y:S01]  /*02d0*/  IMAD.X R3, RZ, RZ, RZ, P0 ;  /* 0x000000ffff037224 */ /* 0x000fe200000e06ff */
[----:B------:R-:W-:-:S05]  /*02e0*/  LOP3.LUT R2, R2, 0x3, RZ, 0xc0, !PT ;  /* 0x0000000302027812 */ /* 0x000fca00078ec0ff */
[----:B------:R-:W-:Y:S01]  /*02f0*/  IMAD.MOV R7, RZ, RZ, -R2 ;  /* 0x000000ffff077224 */ /* 0x000fe200078e0a02 */
[C---:B0-----:R-:W-:Y:S02]  /*0300*/  IADD3 R13, P1, PT, R12.reuse, UR6, RZ ;  /* 0x000000060c0d7c10 */ /* 0x041fe4000ff3e0ff */
[C---:B------:R-:W-:Y:S02]  /*0310*/  LEA R11, P2, R12.reuse, UR4, 0x3 ;  /* 0x000000040c0b7c11 */ /* 0x040fe4000f8418ff */
[----:B------:R-:W-:Y:S02]  /*0320*/  IADD3.X R16, PT, PT, R3, UR7, RZ, P1, !PT ;  /* 0x0000000703107c10 */ /* 0x000fe40008ffe4ff */
[----:B------:R-:W-:-:S09]  /*0330*/  LEA.HI.X R12, R12, UR5, R3, 0x3, P2 ;  /* 0x000000050c0c7c11 */ /* 0x000fd200090f1c03 */
.L_x_126:
[----:B------:R-:W-:Y:S02]  /*0340*/  IMAD.MOV.U32 R2, RZ, RZ, R11 ;  /* 0x000000ffff027224 */ /* 0x000fe400078e000b */
[----:B------:R-:W-:-:S06]  /*0350*/  IMAD.MOV.U32 R3, RZ, RZ, R12 ;  /* 0x000000ffff037224 */ /* 0x000fcc00078e000c */
[----:B------:R-:W2:Y:S01]  /*0360*/  LDG.E.64 R2, desc[UR10][R2.64] ;  /* 0x0000000a02027981 */ /* 0x000ea2000c1e1b00 */
[----:B------:R-:W-:Y:S01]  /*0370*/  VIADD R7, R7, 0x1 ;  /* 0x0000000107077836 */ /* 0x000fe20000000000 */
[----:B------:R-:W-:Y:S01]  /*0380*/  BSSY.RECONVERGENT B3, `(.L_x_124) ;  /* 0x000001b000037945 */ /* 0x000fe20003800200 */
[----:B------:R-:W-:Y:S01]  /*0390*/  IMAD.MOV.U32 R18, RZ, RZ, R21 ;  /* 0x000000ffff127224 */ /* 0x000fe200078e0015 */
[----:B------:R-:W-:Y:S01]  /*03a0*/  IADD3 R11, P3, PT, R11, 0x800, RZ ;  /* 0x000008000b0b7810 */ /* 0x000fe20007f7e0ff */
[----:B------:R-:W-:Y:S01]  /*03b0*/  IMAD.MOV.U32 R17, RZ, RZ, R20 ;  /* 0x000000ffff117224 */ /* 0x000fe200078e0014 */
[----:B------:R-:W-:Y:S01]  /*03c0*/  ISETP.NE.AND P2, PT, R7, RZ, PT ;  /* 0x000000ff0700720c */ /* 0x000fe20003f45270 */
[----:B-----5:R-:W-:Y:S02]  /*03d0*/  IMAD.MOV.U32 R4, RZ, RZ, R14 ;  /* 0x000000ffff047224 */ /* 0x020fe400078e000e */
[----:B------:R-:W-:Y:S02]  /*03e0*/  IMAD.MOV.U32 R5, RZ, RZ, R15 ;  /* 0x000000ffff057224 */ /* 0x000fe400078e000f */
[----:B------:R-:W-:-:S02]  /*03f0*/  IMAD.MOV.U32 R21, RZ, RZ, R13 ;  /* 0x000000ffff157224 */ /* 0x000fc400078e000d */
[----:B------:R-:W-:Y:S01]  /*0400*/  IMAD.MOV.U32 R20, RZ, RZ, R16 ;  /* 0x000000ffff147224 */ /* 0x000fe200078e0010 */
[----:B--2---:R-:W-:Y:S01]  /*0410*/  DSETP.GEU.AND P0, PT, R14, R2, PT ;  /* 0x000000020e00722a */ /* 0x004fe20003f0e000 */
[----:B------:R-:W-:Y:S02]  /*0420*/  IMAD.MOV.U32 R14, RZ, RZ, R2 ;  /* 0x000000ffff0e7224 */ /* 0x000fe400078e0002 */
[----:B------:R-:W-:-:S11]  /*0430*/  IMAD.MOV.U32 R15, RZ, RZ, R3 ;  /* 0x000000ffff0f7224 */ /* 0x000fd600078e0003 */
        /* <DEDUP_REMOVED lines=15> */
.L_x_125:
[----:B------:R-:W-:Y:S05]  /*0530*/  BSYNC.RECONVERGENT B3 ;  /* 0x0000000000037941 */ /* 0x000fea0003800200 */
.L_x_124:
[----:B------:R-:W-:Y:S01]  /*0540*/  IADD3 R13, P0, PT, R13, 0x100, RZ ;  /* 0x000001000d0d7810 */ /* 0x000fe20007f1e0ff */
[----:B------:R-:W-:Y:S02]  /*0550*/  VIADD R6, R6, 0x100 ;  /* 0x0000010006067836 */ /* 0x000fe40000000000 */
[----:B------:R-:W-:Y:S02]  /*0560*/  IMAD.X R12, RZ, RZ, R12, P3 ;  /* 0x000000ffff0c7224 */ /* 0x000fe400018e060c */
[----:B------:R-:W-:Y:S01]  /*0570*/  IMAD.X R16, RZ, RZ, R16, P0 ;  /* 0x000000ffff107224 */ /* 0x000fe200000e0610 */
[----:B------:R-:W-:Y:S07]  /*0580*/  @P2 BRA `(.L_x_126) ;  /* 0xfffffffc006c2947 */ /* 0x000fee000383ffff */
.L_x_123:
[----:B------:R-:W-:Y:S05]  /*0590*/  BSYNC.RECONVERGENT B2 ;  /* 0x0000000000027941 */ /* 0x000fea0003800200 */
.L_x_122:
[----:B------:R-:W-:-:S13]  /*05a0*/  ISETP.GE.U32.AND P0, PT, R25, 0x300, PT ;  /* 0x000003001900780c */ /* 0x000fda0003f06070 */
[----:B------:R-:W-:Y:S05]  /*05b0*/  @!P0 BRA `(.L_x_121) ;  /* 0x0000000400d48947 */ /* 0x000fea0003800000 */
[----:B------:R-:W0:Y:S01]  /*05c0*/  LDC.64 R4, c[0x0][0x380] ;  /* 0x0000e000ff047b82 */ /* 0x000e220000000a00 */
[----:B------:R-:W-:-:S07]  /*05d0*/  VIADD R11, R6, 0x200 ;  /* 0x00000200060b7836 */ /* 0x000fce0000000000 */
[----:B------:R-:W1:Y:S02]  /*05e0*/  LDC.64 R2, c[0x0][0x388] ;  /* 0x0000e200ff027b82 */ /* 0x000e640000000a00 */
.L_x_135:
[----:B------:R-:W-:-:S05]  /*05f0*/  VIADD R7, R11, 0xfffffe00 ;  /* 0xfffffe000b077836 */ /* 0x000fca0000000000 */
[----:B------:R-:W-:-:S04]  /*0600*/  IADD3 R13, P0, PT, R8, R7, RZ ;  /* 0x00000007080d7210 */ /* 0x000fc80007f1e0ff */
[----:B------:R-:W-:Y:S02]  /*0610*/  LEA.HI.X.SX32 R12, R7, RZ, 0x1, P0 ;  /* 0x000000ff070c7211 */ /* 0x000fe400000f0eff */
[----:B0-----:R-:W-:-:S04]  /*0620*/  LEA R16, P0, R13, R4, 0x3 ;  /* 0x000000040d107211 */ /* 0x001fc800078018ff */
[----:B------:R-:W-:-:S05]  /*0630*/  LEA.HI.X R17, R13, R5, R12, 0x3, P0 ;  /* 0x000000050d117211 */ /* 0x000fca00000f1c0c */
[----:B------:R-:W2:Y:S04]  /*0640*/  LDG.E.64 R18, desc[UR10][R16.64] ;  /* 0x0000000a10127981 */ /* 0x000ea8000c1e1b00 */
[----:B-----5:R0:W5:Y:S01]  /*0650*/  LDG.E.64 R6, desc[UR10][R16.64+0x800] ;  /* 0x0008000a10067981 */ /* 0x020162000c1e1b00 */
[----:B-1----:R-:W-:Y:S01]  /*0660*/  IADD3 R24, P1, PT, R13, R2, RZ ;  /* 0x000000020d187210 */ /* 0x002fe20007f3e0ff */
[----:B------:R-:W-:Y:S04]  /*0670*/  BSSY.RECONVERGENT B2, `(.L_x_127) ;  /* 0x0000016000027945 */ /* 0x000fe80003800200 */
[----:B------:R-:W-:-:S02]  /*0680*/  IMAD.X R25, R12, 0x1, R3, P1 ;  /* 0x000000010c197824 */ /* 0x000fc400008e0603 */
[----:B------:R-:W-:Y:S02]  /*0690*/  IMAD.MOV.U32 R23, RZ, RZ, R24 ;  /* 0x000000ffff177224 */ /* 0x000fe400078e0018 */
[----:B------:R-:W-:Y:S01]  /*06a0*/  IMAD.MOV.U32 R22, RZ, RZ, R25 ;  /* 0x000000ffff167224 */ /* 0x000fe200078e0019 */
[----:B--2---:R-:W-:Y:S01]  /*06b0*/  DSETP.GEU.AND P0, PT, R14, R18, PT ;  /* 0x000000120e00722a */ /* 0x004fe20003f0e000 */
[----:B------:R-:W-:Y:S02]  /*06c0*/  IMAD.MOV.U32 R12, RZ, RZ, R18 ;  /* 0x000000ffff0c7224 */ /* 0x000fe400078e0012 */
[----:B------:R-:W-:-:S11]  /*06d0*/  IMAD.MOV.U32 R13, RZ, RZ, R19 ;  /* 0x000000ffff0d7224 */ /* 0x000fd600078e0013 */
        /* <DEDUP_REMOVED lines=15> */
.L_x_128:
[----:B------:R-:W-:Y:S05]  /*07d0*/  BSYNC.RECONVERGENT B2 ;  /* 0x0000000000027941 */ /* 0x000fea0003800200 */
.L_x_127:
[----:B------:R0:W5:Y:S04]  /*07e0*/  LDG.E.64 R14, desc[UR10][R16.64+0x1000] ;  /* 0x0010000a100e7981 */ /* 0x000168000c1e1b00 */
[----:B------:R0:W5:Y:S02]  /*07f0*/  LDG.E.64 R18, desc[UR10][R16.64+0x1800] ;  /* 0x0018000a10127981 */ /* 0x000164000c1e1b00 */
[----:B-----5:R-:W-:Y:S01]  /*0800*/  DSETP.GEU.AND P0, PT, R12, R6, PT ;  /* 0x000000060c00722a */ /* 0x020fe20003f0e000 */
[----:B------:R-:W-:Y:S01]  /*0810*/  VIADD R21, R11, 0xffffff00 ;  /* 0xffffff000b157836 */ /* 0x000fe20000000000 */
[----:B------:R-:W-:Y:S04]  /*0820*/  BSSY.RECONVERGENT B2, `(.L_x_129) ;  /* 0x0000017000027945 */ /* 0x000fe80003800200 */
[----:B------:R-:W-:-:S02]  /*0830*/  SHF.R.S32.HI R20, RZ, 0x1f, R21 ;  /* 0x0000001fff147819 */ /* 0x000fc40000011415 */
[----:B------:R-:W-:Y:S01]  /*0840*/  IADD3 R26, P1, P2, R21, R2, R8 ;  /* 0x00000002151a7210 */ /* 0x000fe20007a3e008 */
[----:B------:R-:W-:-:S03]  /*0850*/  IMAD.MOV.U32 R21, RZ, RZ, R7 ;  /* 0x000000ffff157224 */ /* 0x000fc600078e0007 */
[----:B------:R-:W-:Y:S01]  /*0860*/  IADD3.X R27, PT, PT, R20, R3, RZ, P1, P2 ;  /* 0x00000003141b7210 */ /* 0x000fe20000fe44ff */
[----:B------:R-:W-:Y:S02]  /*0870*/  IMAD.MOV.U32 R24, RZ, RZ, R26 ;  /* 0x000000ffff187224 */ /* 0x000fe400078e001a */
[----:B------:R-:W-:Y:S02]  /*0880*/  IMAD.MOV.U32 R20, RZ, RZ, R6 ;  /* 0x000000ffff147224 */ /* 0x000fe400078e0006 */
[----:B------:R-:W-:Y:S01]  /*0890*/  IMAD.MOV.U32 R25, RZ, RZ, R27 ;  /* 0x000000ffff197224 */ /* 0x000fe200078e001b */
[----:B0-----:R-:W-:Y:S06]  /*08a0*/  @!P0 BRA `(.L_x_130) ;  /* 0x0000000000388947 */ /* 0x001fec0003800000 */
        /* <DEDUP_REMOVED lines=14> */
.L_x_130:
[----:B------:R-:W-:Y:S05]  /*0990*/  BSYNC.RECONVERGENT B2 ;  /* 0x0000000000027941 */ /* 0x000fea0003800200 */
.L_x_129:
[----:B------:R-:W-:Y:S01]  /*09a0*/  DSETP.GEU.AND P0, PT, R20, R14, PT ;  /* 0x0000000e1400722a */ /* 0x000fe20003f0e000 */
[----:B------:R-:W-:Y:S01]  /*09b0*/  SHF.R.S32.HI R6, RZ, 0x1f, R11 ;  /* 0x0000001fff067819 */ /* 0x000fe2000001140b */
[----:B------:R-:W-:Y:S01]  /*09c0*/  BSSY.RECONVERGENT B2, `(.L_x_131) ;  /* 0x0000017000027945 */ /* 0x000fe20003800200 */
[C---:B------:R-:W-:Y:S01]  /*09d0*/  IADD3 R23, P1, P2, R11.reuse, R2, R8 ;  /* 0x000000020b177210 */ /* 0x040fe20007a3e008 */
[----:B------:R-:W-:Y:S02]  /*09e0*/  VIADD R17, R11, 0x100 ;  /* 0x000001000b117836 */ /* 0x000fe40000000000 */
[----:B------:R-:W-:Y:S01]  /*09f0*/  IMAD.MOV.U32 R7, RZ, RZ, R15 ;  /* 0x000000ffff077224 */ /* 0x000fe200078e000f */
[----:B------:R-:W-:Y:S01]  /*0a00*/  IADD3.X R16, PT, PT, R6, R3, RZ, P1, P2 ;  /* 0x0000000306107210 */ /* 0x000fe20000fe44ff */
[----:B------:R-:W-:Y:S02]  /*0a10*/  IMAD.MOV.U32 R12, RZ, RZ, R23 ;  /* 0x000000ffff0c7224 */ /* 0x000fe400078e0017 */
[----:B------:R-:W-:-:S02]  /*0a20*/  IMAD.MOV.U32 R6, RZ, RZ, R14 ;  /* 0x000000ffff067224 */ /* 0x000fc400078e000e */
[----:B------:R-:W-:Y:S02]  /*0a30*/  IMAD.MOV.U32 R13, RZ, RZ, R16 ;  /* 0x000000ffff0d7224 */ /* 0x000fe400078e0010 */
        /* <DEDUP_REMOVED lines=15> */
.L_x_132:
[----:B------:R-:W-:Y:S05]  /*0b30*/  BSYNC.RECONVERGENT B2 ;  /* 0x0000000000027941 */ /* 0x000fea0003800200 */
.L_x_131:
[----:B------:R-:W-:Y:S01]  /*0b40*/  DSETP.GEU.AND P0, PT, R6, R18, PT ;  /* 0x000000120600722a */ /* 0x000fe20003f0e000 */
[----:B------:R-:W-:Y:S01]  /*0b50*/  SHF.R.S32.HI R14, RZ, 0x1f, R17 ;  /* 0x0000001fff0e7819 */ /* 0x000fe20000011411 */
[----:B------:R-:W-:Y:S01]  /*0b60*/  BSSY.RECONVERGENT B2, `(.L_x_133) ;  /* 0x0000016000027945 */ /* 0x000fe20003800200 */
[----:B------:R-:W-:Y:S01]  /*0b70*/  IADD3 R17, P1, P2, R17, R2, R8 ;  /* 0x0000000211117210 */ /* 0x000fe20007a3e008 */
[----:B------:R-:W-:-:S03]  /*0b80*/  IMAD.MOV.U32 R15, RZ, RZ, R19 ;  /* 0x000000ffff0f7224 */ /* 0x000fc600078e0013 */
[----:B------:R-:W-:Y:S01]  /*0b90*/  IADD3.X R16, PT, PT, R14, R3, RZ, P1, P2 ;  /* 0x000000030e107210 */ /* 0x000fe20000fe44ff */
[----:B------:R-:W-:Y:S02]  /*0ba0*/  IMAD.MOV.U32 R21, RZ, RZ, R17 ;  /* 0x000000ffff157224 */ /* 0x000fe400078e0011 */
[----:B------:R-:W-:Y:S02]  /*0bb0*/  IMAD.MOV.U32 R14, RZ, RZ, R18 ;  /* 0x000000ffff0e7224 */ /* 0x000fe400078e0012 */
        /* <DEDUP_REMOVED lines=16> */
.L_x_134:
[----:B------:R-:W-:Y:S05]  /*0cc0*/  BSYNC.RECONVERGENT B2 ;  /* 0x0000000000027941 */ /* 0x000fea0003800200 */
.L_x_133:
[C---:B------:R-:W-:Y:S02]  /*0cd0*/  VIADD R6, R11.reuse, 0x200 ;  /* 0x000002000b067836 */ /* 0x040fe40000000000 */
[----:B------:R-:W-:-:S03]  /*0ce0*/  VIADD R11, R11, 0x400 ;  /* 0x000004000b0b7836 */ /* 0x000fc60000000000 */
[----:B------:R-:W-:-:S13]  /*0cf0*/  ISETP.GE.AND P0, PT, R6, R9, PT ;  /* 0x000000090600720c */ /* 0x000fda0003f06270 */
[----:B------:R-:W-:Y:S05]  /*0d00*/  @!P0 BRA `(.L_x_135) ;  /* 0xfffffff800388947 */ /* 0x000fea000383ffff */
.L_x_121:
[----:B------:R-:W-:Y:S05]  /*0d10*/  BSYNC.RECONVERGENT B1 ;  /* 0x0000000000017941 */ /* 0x000fea0003800200 */
.L_x_120:
[----:B------:R-:W-:-:S13]  /*0d20*/  ISETP.GE.AND P0, PT, R9, 0x100, PT ;  /* 0x000001000900780c */ /* 0x000fda0003f06270 */
[----:B------:R-:W-:Y:S05]  /*0d30*/  @!P0 BRA `(.L_x_136) ;  /* 0x0000001400508947 */ /* 0x000fea0003800000 */
[----:B------:R-:W0:Y:S01]  /*0d40*/  S2R R11, SR_LANEID ;  /* 0x00000000000b7919 */ /* 0x000e220000000000 */
[----:B------:R-:W-:Y:S01]  /*0d50*/  BSSY.RECONVERGENT B1, `(.L_x_137) ;  /* 0x000001f000017945 */ /* 0x000fe20003800200 */
[----:B------:R-:W-:Y:S01]  /*0d60*/  IMAD.MOV.U32 R12, RZ, RZ, R21 ;  /* 0x000000ffff0c7224 */ /* 0x000fe200078e0015 */
[----:B-----5:R1:W2:Y:S01]  /*0d70*/  SHFL.DOWN PT, R4, R14, 0x1, 0x1f ;  /* 0x08201f000e047f89 */ /* 0x0202a200000e0000 */
        /* <DEDUP_REMOVED lines=9> */
[----:B------:R-:W-:Y:S01]  /*0e10*/  IMAD.MOV.U32 R12, RZ, RZ, R6 ;  /* 0x000000ffff0c7224 */ /* 0x000fe200078e0006 */
[----:B------:R-:W-:Y:S01]  /*0e20*/  MOV R13, R7 ;  /* 0x00000007000d7202 */ /* 0x000fe20000000f00 */
[----:B------:R-:W-:Y:S02]  /*0e30*/  IMAD.MOV.U32 R2, RZ, RZ, R4 ;  /* 0x000000ffff027224 */ /* 0x000fe400078e0004 */
[----:B------:R-:W-:-:S09]  /*0e40*/  IMAD.MOV.U32 R3, RZ, RZ, R5 ;  /* 0x000000ffff037224 */ /* 0x000fd200078e0005 */
        /* <DEDUP_REMOVED lines=15> */
.L_x_138:
[----:B------:R-:W-:Y:S05]  /*0f40*/  BSYNC.RECONVERGENT B1 ;  /* 0x0000000000017941 */ /* 0x000fea0003800200 */
.L_x_137:
        /* <DEDUP_REMOVED lines=31> */
.L_x_140:
[----:B------:R-:W-:Y:S05]  /*1140*/  BSYNC.RECONVERGENT B1 ;  /* 0x0000000000017941 */ /* 0x000fea0003800200 */
.L_x_139:
[----:B------:R-:W-:Y:S01]  /*1150*/  ISETP.GT.AND P0, PT, R11, 0x1b, PT ;  /* 0x0000001b0b00780c */ /* 0x000fe20003f04270 */
[----:B-1----:R1:W1:Y:S01]  /*1160*/  SHFL.DOWN PT, R6, R4, 0x4, 0x1f ;  /* 0x08801f0004067f89 */ /* 0x00226200000e0000 */
[----:B------:R-:W-:Y:S01]  /*1170*/  BSSY.RECONVERGENT B1, `(.L_x_141) ;  /* 0x000001d000017945 */ /* 0x000fe20003800200 */
[----:B----4-:R-:W-:Y:S02]  /*1180*/  IMAD.MOV.U32 R14, RZ, RZ, R8 ;  /* 0x000000ffff0e7224 */ /* 0x010fe400078e0008 */
[----:B--2---:R2:W4:Y:S01]  /*1190*/  SHFL.DOWN PT, R7, R5, 0x4, 0x1f ;  /* 0x08801f0005077f89 */ /* 0x00452200000e0000 */
[----:B---3--:R-:W-:Y:S02]  /*11a0*/  IMAD.MOV.U32 R15, RZ, RZ, R9 ;  /* 0x000000ffff0f7224 */ /* 0x008fe400078e0009 */
[----:B0-----:R-:W-:Y:S01]  /*11b0*/  IMAD.MOV.U32 R2, RZ, RZ, R4 ;  /* 0x000000ffff027224 */ /* 0x001fe200078e0004 */
[----:B------:R2:W0:Y:S01]  /*11c0*/  SHFL.DOWN PT, R13, R8, 0x4, 0x1f ;  /* 0x08801f00080d7f89 */ /* 0x00042200000e0000 */
[----:B------:R-:W-:-:S03]  /*11d0*/  IMAD.MOV.U32 R3, RZ, RZ, R5 ;  /* 0x000000ffff037224 */ /* 0x000fc600078e0005 */
[----:B------:R2:W3:Y:S01]  /*11e0*/  SHFL.DOWN PT, R12, R9, 0x4, 0x1f ;  /* 0x08801f00090c7f89 */ /* 0x0004e200000e0000 */
[----:B------:R-:W-:Y:S05]  /*11f0*/  @P0 BRA `(.L_x_142) ;  /* 0x0000000000500947 */ /* 0x000fea0003800000 */
[----:B-1--4-:R-:W-:Y:S01]  /*1200*/  DSETP.GEU.AND P0, PT, R4, R6, PT ;  /* 0x000000060400722a */ /* 0x012fe20003f0e000 */
[----:B0-----:R-:W-:Y:S02]  /*1210*/  IMAD.MOV.U32 R14, RZ, RZ, R13 ;  /* 0x000000ffff0e7224 */ /* 0x001fe400078e000d */
        /* <DEDUP_REMOVED lines=18> */
.L_x_142:
[----:B------:R-:W-:Y:S05]  /*1340*/  BSYNC.RECONVERGENT B1 ;  /* 0x0000000000017941 */ /* 0x000fea0003800200 */
.L_x_141:
[----:B------:R-:W-:Y:S01]  /*1350*/  ISETP.GT.AND P0, PT, R11, 0x17, PT ;  /* 0x000000170b00780c */ /* 0x000fe20003f04270 */
[----:B-1----:R1:W1:Y:S01]  /*1360*/  SHFL.DOWN PT, R4, R2, 0x8, 0x1f ;  /* 0x09001f0002047f89 */ /* 0x00226200000e0000 */
[----:B------:R-:W-:Y:S01]  /*1370*/  BSSY.RECONVERGENT B1, `(.L_x_143) ;  /* 0x000001d000017945 */ /* 0x000fe20003800200 */
[----:B---3--:R-:W-:Y:S02]  /*1380*/  IMAD.MOV.U32 R12, RZ, RZ, R14 ;  /* 0x000000ffff0c7224 */ /* 0x008fe400078e000e */
[----:B--2---:R2:W3:Y:S01]  /*1390*/  SHFL.DOWN PT, R5, R3, 0x8, 0x1f ;  /* 0x09001f0003057f89 */ /* 0x0044e200000e0000 */
[----:B0-----:R-:W-:Y:S02]  /*13a0*/  IMAD.MOV.U32 R13, RZ, RZ, R15 ;  /* 0x000000ffff0d7224 */ /* 0x001fe400078e000f */
[----:B------:R-:W-:Y:S01]  /*13b0*/  IMAD.MOV.U32 R8, RZ, RZ, R2 ;  /* 0x000000ffff087224 */ /* 0x000fe200078e0002 */
[----:B----4-:R2:W0:Y:S01]  /*13c0*/  SHFL.DOWN PT, R7, R14, 0x8, 0x1f ;  /* 0x09001f000e077f89 */ /* 0x01042200000e0000 */
[----:B------:R-:W-:-:S03]  /*13d0*/  IMAD.MOV.U32 R9, RZ, RZ, R3 ;  /* 0x000000ffff097224 */ /* 0x000fc600078e0003 */
[----:B------:R2:W4:Y:S01]  /*13e0*/  SHFL.DOWN PT, R6, R15, 0x8, 0x1f ;  /* 0x09001f000f067f89 */ /* 0x00052200000e0000 */
[----:B------:R-:W-:Y:S05]  /*13f0*/  @P0 BRA `(.L_x_144) ;  /* 0x0000000000500947 */ /* 0x000fea0003800000 */
[----:B-1-3--:R-:W-:Y:S01]  /*1400*/  DSETP.GEU.AND P0, PT, R2, R4, PT ;  /* 0x000000040200722a */ /* 0x00afe20003f0e000 */
        /* <DEDUP_REMOVED lines=19> */
.L_x_144:
[----:B------:R-:W-:Y:S05]  /*1540*/  BSYNC.RECONVERGENT B1 ;  /* 0x0000000000017941 */ /* 0x000fea0003800200 */
.L_x_143:
[----:B------:R-:W-:Y:S01]  /*1550*/  ISETP.GT.AND P0, PT, R11, 0xf, PT ;  /* 0x0000000f0b00780c */ /* 0x000fe20003f04270 */
[----:B-1----:R1:W1:Y:S01]  /*1560*/  SHFL.DOWN PT, R2, R8, 0x10, 0x1f ;  /* 0x0a001f0008027f89 */ /* 0x00226200000e0000 */
[----:B------:R-:W-:Y:S01]  /*1570*/  BSSY.RECONVERGENT B1, `(.L_x_145) ;  /* 0x000001d000017945 */ /* 0x000fe20003800200 */
[----:B------:R-:W-:Y:S02]  /*1580*/  IMAD.MOV.U32 R4, RZ, RZ, R12 ;  /* 0x000000ffff047224 */ /* 0x000fe400078e000c */
[----:B--2---:R2:W1:Y:S01]  /*1590*/  SHFL.DOWN PT, R3, R9, 0x10, 0x1f ;  /* 0x0a001f0009037f89 */ /* 0x00446200000e0000 */
[----:B---3--:R-:W-:Y:S02]  /*15a0*/  IMAD.MOV.U32 R5, RZ, RZ, R13 ;  /* 0x000000ffff057224 */ /* 0x008fe400078e000d */
[----:B----4-:R-:W-:Y:S01]  /*15b0*/  IMAD.MOV.U32 R6, RZ, RZ, R8 ;  /* 0x000000ffff067224 */ /* 0x010fe200078e0008 */
[----:B------:R2:W3:Y:S01]  /*15c0*/  SHFL.DOWN PT, R15, R12, 0x10, 0x1f ;  /* 0x0a001f000c0f7f89 */ /* 0x0004e200000e0000 */
[----:B0-----:R-:W-:-:S03]  /*15d0*/  IMAD.MOV.U32 R7, RZ, RZ, R9 ;  /* 0x000000ffff077224 */ /* 0x001fc600078e0009 */
[----:B------:R2:W0:Y:S01]  /*15e0*/  SHFL.DOWN PT, R14, R13, 0x10, 0x1f ;  /* 0x0a001f000d0e7f89 */ /* 0x00042200000e0000 */
[----:B------:R-:W-:Y:S05]  /*15f0*/  @P0 BRA `(.L_x_146) ;  /* 0x0000000000500947 */ /* 0x000fea0003800000 */
[----:B-1----:R-:W-:Y:S01]  /*1600*/  DSETP.GEU.AND P0, PT, R8, R2, PT ;  /* 0x000000020800722a */ /* 0x002fe20003f0e000 */
[----:B---3--:R-:W-:Y:S02]  /*1610*/  IMAD.MOV.U32 R4, RZ, RZ, R15 ;  /* 0x000000ffff047224 */ /* 0x008fe400078e000f */
[----:B0-----:R-:W-:Y:S02]  /*1620*/  IMAD.MOV.U32 R5, RZ, RZ, R14 ;  /* 0x000000ffff057224 */ /* 0x001fe400078e000e */
        /* <DEDUP_REMOVED lines=17> */
.L_x_146:
[----:B------:R-:W-:Y:S05]  /*1740*/  BSYNC.RECONVERGENT B1 ;  /* 0x0000000000017941 */ /* 0x000fea0003800200 */
.L_x_145:
[----:B------:R-:W-:Y:S01]  /*1750*/  ISETP.NE.AND P0, PT, R11, RZ, PT ;  /* 0x000000ff0b00720c */ /* 0x000fe20003f05270 */
[----:B------:R-:W-:-:S12]  /*1760*/  BSSY.RECONVERGENT B1, `(.L_x_147) ;  /* 0x000000a000017945 */ /* 0x000fd80003800200 */
[----:B------:R-:W-:Y:S05]  /*1770*/  @P0 BRA `(.L_x_148) ;  /* 0x0000000000200947 */ /* 0x000fea0003800000 */
[----:B-1----:R-:W1:Y:S01]  /*1780*/  S2R R8, SR_CgaCtaId ;  /* 0x0000000000087919 */ /* 0x002e620000008800 */
[----:B------:R-:W-:Y:S02]  /*1790*/  MOV R3, 0x400 ;  /* 0x0000040000037802 */ /* 0x000fe40000000f00 */
[----:B------:R-:W-:-:S04]  /*17a0*/  SHF.R.U32.HI R2, RZ, 0x1, R10 ;  /* 0x00000001ff027819 */ /* 0x000fc8000001160a */
[----:B------:R-:W-:Y:S02]  /*17b0*/  LOP3.LUT R2, R2, 0x1f0, RZ, 0xc0, !PT ;  /* 0x000001f002027812 */ /* 0x000fe400078ec0ff */
[----:B-1----:R-:W-:-:S05]  /*17c0*/  LEA R3, R8, R3, 0x18 ;  /* 0x0000000308037211 */ /* 0x002fca00078ec0ff */
[----:B------:R-:W-:-:S05]  /*17d0*/  IMAD.IADD R3, R2, 0x1, R3 ;  /* 0x0000000102037824 */ /* 0x000fca00078e0203 */
[----:B------:R4:W-:Y:S04]  /*17e0*/  STS.64 [R3+0x10], R4 ;  /* 0x0000100403007388 */ /* 0x0009e80000000a00 */
[----:B------:R4:W-:Y:S02]  /*17f0*/  STS.64 [R3+0x8], R6 ;  /* 0x0000080603007388 */ /* 0x0009e40000000a00 */
.L_x_148:
[----:B------:R-:W-:Y:S05]  /*1800*/  BSYNC.RECONVERGENT B1 ;  /* 0x0000000000017941 */ /* 0x000fea0003800200 */
.L_x_147:
[----:B------:R-:W-:Y:S01]  /*1810*/  BAR.SYNC.DEFER_BLOCKING 0x0 ;  /* 0x0000000000007b1d */ /* 0x000fe20000010000 */
[----:B------:R-:W-:-:S13]  /*1820*/  ISETP.NE.AND P1, PT, R10, RZ, PT ;  /* 0x000000ff0a00720c */ /* 0x000fda0003f25270 */
[----:B------:R-:W-:Y:S05]  /*1830*/  @P1 BRA `(.L_x_149) ;  /* 0x0000005000201947 */ /* 0x000fea0003800000 */
[----:B-1--4-:R-:W1:Y:S01]  /*1840*/  S2R R3, SR_CgaCtaId ;  /* 0x0000000000037919 */ /* 0x012e620000008800 */
[----:B------:R-:W-:Y:S01]  /*1850*/  MOV R20, 0x400 ;  /* 0x0000040000147802 */ /* 0x000fe20000000f00 */
[----:B------:R-:W-:Y:S03]  /*1860*/  BSSY.RECONVERGENT B1, `(.L_x_150) ;  /* 0x000001a000017945 */ /* 0x000fe60003800200 */
[----:B-1----:R-:W-:-:S05]  /*1870*/  LEA R20, R3, R20, 0x18 ;  /* 0x0000001403147211 */ /* 0x002fca00078ec0ff */
[----:B------:R-:W1:Y:S04]  /*1880*/  LDS.64 R16, [R20+0x18] ;  /* 0x0000180014107984 */ /* 0x000e680000000a00 */
[----:B--2---:R-:W2:Y:S04]  /*1890*/  LDS.128 R8, [R20+0x20] ;  /* 0x0000200014087984 */ /* 0x004ea80000000c00 */
[----:B------:R4:W4:Y:S04]  /*18a0*/  LDS.64 R2, [R20+0x80] ;  /* 0x0000800014027984 */ /* 0x0009280000000a00 */
[----:B0--3--:R0:W3:Y:S01]  /*18b0*/  LDS.128 R12, [R20+0x30] ;  /* 0x00003000140c7984 */ /* 0x0090e20000000c00 */
[----:B-1----:R-:W-:Y:S01]  /*18c0*/  DSETP.GEU.AND P0, PT, R6, R16, PT ;  /* 0x000000100600722a */ /* 0x002fe20003f0e000 */
[----:B------:R-:W-:-:S02]  /*18d0*/  IMAD.MOV.U32 R22, RZ, RZ, R16 ;  /* 0x000000ffff167224 */ /* 0x000fc400078e0010 */
[----:B------:R-:W-:Y:S02]  /*18e0*/  IMAD.MOV.U32 R23, RZ, RZ, R17 ;  /* 0x000000ffff177224 */ /* 0x000fe400078e0011 */
[----:B--2---:R-:W-:Y:S02]  /*18f0*/  IMAD.MOV.U32 R24, RZ, RZ, R8 ;  /* 0x000000ffff187224 */ /* 0x004fe400078e0008 */
[----:B------:R-:W-:-:S07]  /*1900*/  IMAD.MOV.U32 R25, RZ, RZ, R9 ;  /* 0x000000ffff197224 */ /* 0x000fce00078e0009 */
[----:B0--34-:R-:W-:Y:S05]  /*1910*/  @!P0 BRA `(.L_x_151) ;  /* 0x0000000000388947 */ /* 0x019fea0003800000 */
[----:B------:R-:W-:Y:S01]  /*1920*/  DSETP.GEU.AND P0, PT, R16, R6, PT ;  /* 0x000000061000722a */ /* 0x000fe20003f0e000 */
[----:B------:R-:W-:Y:S01]  /*1930*/  IMAD.MOV.U32 R22, RZ, RZ, R6 ;  /* 0x000000ffff167224 */ /* 0x000fe200078e0006 */
[----:B------:R-:W-:Y:S01]  /*1940*/  MOV R25, R5 ;  /* 0x0000000500197202 */ /* 0x000fe20000000f00 */
[----:B------:R-:W-:Y:S02]  /*1950*/  IMAD.MOV.U32 R23, RZ, RZ, R7 ;  /* 0x000000ffff177224 */ /* 0x000fe400078e0007 */
[----:B------:R-:W-:-:S09]  /*1960*/  IMAD.MOV.U32 R24, RZ, RZ, R4 ;  /* 0x000000ffff187224 */ /* 0x000fd200078e0004 */
        /* <DEDUP_REMOVED lines=9> */
.L_x_151:
[----:B------:R-:W-:Y:S05]  /*1a00*/  BSYNC.RECONVERGENT B1 ;  /* 0x0000000000017941 */ /* 0x000fea0003800200 */
.L_x_150:
        /* <DEDUP_REMOVED lines=23> */
.L_x_153:
[----:B------:R-:W-:Y:S05]  /*1b80*/  BSYNC.RECONVERGENT B1 ;  /* 0x0000000000017941 */ /* 0x000fea0003800200 */
.L_x_152:
        /* <DEDUP_REMOVED lines=21> */
.L_x_155:
[----:B------:R-:W-:Y:S05]  /*1ce0*/  BSYNC.RECONVERGENT B1 ;  /* 0x0000000000017941 */ /* 0x000fea0003800200 */
.L_x_154:
        /* <DEDUP_REMOVED lines=23> */
.L_x_157:
[----:B------:R-:W-:Y:S05]  /*1e60*/  BSYNC.RECONVERGENT B1 ;  /* 0x0000000000017941 */ /* 0x000fea0003800200 */
.L_x_156:
        /* <DEDUP_REMOVED lines=21> */
.L_x_159:
[----:B------:R-:W-:Y:S05]  /*1fc0*/  BSYNC.RECONVERGENT B1 ;  /* 0x0000000000017941 */ /* 0x000fea0003800200 */
.L_x_158:
        /* <DEDUP_REMOVED lines=21> */
.L_x_161:
[----:B------:R-:W-:Y:S05]  /*2120*/  BSYNC.RECONVERGENT B1 ;  /* 0x0000000000017941 */ /* 0x000fea0003800200 */
.L_x_160:
        /* <DEDUP_REMOVED lines=21> */
.L_x_136:
[----:B------:R-:W0:Y:S01]  /*2280*/  S2R R2, SR_LANEID ;  /* 0x0000000000027919 */ /* 0x000e220000000000 */
[----:B------:R-:W-:Y:S01]  /*2290*/  LOP3.LUT R3, R10, 0x3e0, RZ, 0xc0, !PT ;  /* 0x000003e00a037812 */ /* 0x000fe200078ec0ff */
[----:B------:R-:W-:Y:S01]  /*22a0*/  BSSY.RECONVERGENT B1, `(.L_x_162) ;  /* 0x0000024000017945 */ /* 0x000fe20003800200 */
[----:B------:R-:W-:Y:S02]  /*22b0*/  IMAD.MOV.U32 R18, RZ, RZ, R21 ;  /* 0x000000ffff127224 */ /* 0x000fe400078e0015 */
[----:B------:R-:W-:Y:S01]  /*22c0*/  LOP3.LUT R6, RZ, R3, RZ, 0x33, !PT ;  /* 0x00000003ff067212 */ /* 0x000fe200078e33ff */
[----:B------:R-:W-:Y:S02]  /*22d0*/  VIADD R4, R3, 0x20 ;  /* 0x0000002003047836 */ /* 0x000fe40000000000 */
[----:B------:R-:W-:Y:S02]  /*22e0*/  IMAD.MOV.U32 R22, RZ, RZ, R20 ;  /* 0x000000ffff167224 */ /* 0x000fe400078e0014 */
[----:B------:R-:W-:Y:S01]  /*22f0*/  IMAD.IADD R3, R9, 0x1, R6 ;  /* 0x0000000109037824 */ /* 0x000fe200078e0206 */
[----:B------:R-:W-:Y:S01]  /*2300*/  ISETP.GT.AND P0, PT, R4, R9, PT ;  /* 0x000000090400720c */ /* 0x000fe20003f04270 */
[----:B-----5:R-:W-:-:S02]  /*2310*/  IMAD.MOV.U32 R4, RZ, RZ, R14 ;  /* 0x000000ffff047224 */ /* 0x020fc400078e000e */
[----:B------:R-:W-:Y:S01]  /*2320*/  IMAD.MOV.U32 R5, RZ, RZ, R15 ;  /* 0x000000ffff057224 */ /* 0x000fe200078e000f */
[----:B------:R-:W-:-:S05]  /*2330*/  SEL R3, R3, 0x1f, P0 ;  /* 0x0000001f03037807 */ /* 0x000fca0000000000 */
[----:B------:R1:W2:Y:S04]  /*2340*/  SHFL.DOWN PT, R6, R14, 0x1, R3 ;  /* 0x082000000e067989 */ /* 0x0002a800000e0003 */
[----:B------:R1:W3:Y:S04]  /*2350*/  SHFL.DOWN PT, R7, R15, 0x1, R3 ;  /* 0x082000000f077989 */ /* 0x0002e800000e0003 */
[----:B------:R1:W4:Y:S01]  /*2360*/  SHFL.DOWN PT, R8, R21, 0x1, R3 ;  /* 0x0820000015087989 */ /* 0x00032200000e0003 */
[----:B0-----:R-:W-:-:S03]  /*2370*/  ISETP.GE.AND P0, PT, R2, R3, PT ;  /* 0x000000030200720c */ /* 0x001fc60003f06270 */
[----:B------:R1:W0:Y:S10]  /*2380*/  SHFL.DOWN PT, R11, R20, 0x1, R3 ;  /* 0x08200000140b7989 */ /* 0x00023400000e0003 */
[----:B-12---:R-:W-:Y:S05]  /*2390*/  @P0 BRA `(.L_x_163) ;  /* 0x0000000000500947 */ /* 0x006fea0003800000 */
[----:B---3--:R-:W-:Y:S01]  /*23a0*/  DSETP.GEU.AND P0, PT, R14, R6, PT ;  /* 0x000000060e00722a */ /* 0x008fe20003f0e000 */
[----:B----4-:R-:W-:Y:S02]  /*23b0*/  IMAD.MOV.U32 R18, RZ, RZ, R8 ;  /* 0x000000ffff127224 */ /* 0x010fe400078e0008 */
        /* <DEDUP_REMOVED lines=18> */
.L_x_163:
[----:B------:R-:W-:Y:S05]  /*24e0*/  BSYNC.RECONVERGENT B1 ;  /* 0x0000000000017941 */ /* 0x000fea0003800200 */
.L_x_162:
[----:B------:R-:W-:Y:S01]  /*24f0*/  IADD3 R6, PT, PT, R2, 0x2, RZ ;  /* 0x0000000202067810 */ /* 0x000fe20007ffe0ff */
[----:B------:R1:W2:Y:S01]  /*2500*/  SHFL.DOWN PT, R12, R4, 0x2, R3 ;  /* 0x08400000040c7989 */ /* 0x0002a200000e0003 */
[----:B------:R-:W-:Y:S01]  /*2510*/  BSSY.RECONVERGENT B1, `(.L_x_164) ;  /* 0x000001e000017945 */ /* 0x000fe20003800200 */
[----:B----4-:R-:W-:Y:S01]  /*2520*/  IMAD.MOV.U32 R8, RZ, RZ, R18 ;  /* 0x000000ffff087224 */ /* 0x010fe200078e0012 */
[----:B------:R-:W-:Y:S01]  /*2530*/  ISETP.GT.AND P0, PT, R6, R3, PT ;  /* 0x000000030600720c */ /* 0x000fe20003f04270 */
[----:B------:R1:W4:Y:S01]  /*2540*/  SHFL.DOWN PT, R13, R5, 0x2, R3 ;  /* 0x08400000050d7989 */ /* 0x00032200000e0003 */
[----:B------:R-:W-:Y:S02]  /*2550*/  IMAD.MOV.U32 R16, RZ, RZ, R22 ;  /* 0x000000ffff107224 */ /* 0x000fe400078e0016 */
[----:B------:R-:W-:Y:S01]  /*2560*/  IMAD.MOV.U32 R6, RZ, RZ, R4 ;  /* 0x000000ffff067224 */ /* 0x000fe200078e0004 */
[----:B0-----:R1:W0:Y:S01]  /*2570*/  SHFL.DOWN PT, R11, R18, 0x2, R3 ;  /* 0x08400000120b7989 */ /* 0x00122200000e0003 */
[----:B---3--:R-:W-:-:S03]  /*2580*/  IMAD.MOV.U32 R7, RZ, RZ, R5 ;  /* 0x000000ffff077224 */ /* 0x008fc600078e0005 */
[----:B------:R1:W3:Y:S04]  /*2590*/  SHFL.DOWN PT, R15, R22, 0x2, R3 ;  /* 0x08400000160f7989 */ /* 0x0002e800000e0003 */
[----:B------:R-:W-:Y:S05]  /*25a0*/  @P0 BRA `(.L_x_165) ;  /* 0x0000000000500947 */ /* 0x000fea0003800000 */
[----:B--2-4-:R-:W-:Y:S01]  /*25b0*/  DSETP.GEU.AND P0, PT, R4, R12, PT ;  /* 0x0000000c0400722a */ /* 0x014fe20003f0e000 */
        /* <DEDUP_REMOVED lines=19> */
.L_x_165:
[----:B------:R-:W-:Y:S05]  /*26f0*/  BSYNC.RECONVERGENT B1 ;  /* 0x0000000000017941 */ /* 0x000fea0003800200 */
.L_x_164:
[----:B-1----:R-:W-:Y:S01]  /*2700*/  VIADD R4, R2, 0x4 ;  /* 0x0000000402047836 */ /* 0x002fe20000000000 */
[----:B--2---:R1:W2:Y:S01]  /*2710*/  SHFL.DOWN PT, R12, R6, 0x4, R3 ;  /* 0x08800000060c7989 */ /* 0x0042a200000e0003 */
[----:B------:R-:W-:Y:S01]  /*2720*/  BSSY.RECONVERGENT B1, `(.L_x_166) ;  /* 0x000001e000017945 */ /* 0x000fe20003800200 */
[----:B------:R-:W-:Y:S02]  /*2730*/  IMAD.MOV.U32 R14, RZ, RZ, R8 ;  /* 0x000000ffff0e7224 */ /* 0x000fe400078e0008 */
[----:B------:R-:W-:Y:S01]  /*2740*/  ISETP.GT.AND P0, PT, R4, R3, PT ;  /* 0x000000030400720c */ /* 0x000fe20003f04270 */
[----:B----4-:R1:W4:Y:S01]  /*2750*/  SHFL.DOWN PT, R13, R7, 0x4, R3 ;  /* 0x08800000070d7989 */ /* 0x01032200000e0003 */
[----:B------:R-:W-:Y:S02]  /*2760*/  IMAD.MOV.U32 R18, RZ, RZ, R16 ;  /* 0x000000ffff127224 */ /* 0x000fe400078e0010 */
[----:B------:R-:W-:Y:S01]  /*2770*/  IMAD.MOV.U32 R4, RZ, RZ, R6 ;  /* 0x000000ffff047224 */ /* 0x000fe200078e0006 */
[----:B0-----:R1:W0:Y:S01]  /*2780*/  SHFL.DOWN PT, R11, R8, 0x4, R3 ;  /* 0x08800000080b7989 */ /* 0x00122200000e0003 */
[----:B------:R-:W-:-:S03]  /*2790*/  IMAD.MOV.U32 R5, RZ, RZ, R7 ;  /* 0x000000ffff057224 */ /* 0x000fc600078e0007 */
[----:B---3--:R1:W3:Y:S04]  /*27a0*/  SHFL.DOWN PT, R15, R16, 0x4, R3 ;  /* 0x08800000100f7989 */ /* 0x0082e800000e0003 */
        /* <DEDUP_REMOVED lines=21> */
.L_x_167:
[----:B------:R-:W-:Y:S05]  /*2900*/  BSYNC.RECONVERGENT B1 ;  /* 0x0000000000017941 */ /* 0x000fea0003800200 */
.L_x_166:
[----:B-1----:R-:W-:Y:S01]  /*2910*/  VIADD R8, R2, 0x8 ;  /* 0x0000000802087836 */ /* 0x002fe20000000000 */
[----:B------:R1:W1:Y:S01]  /*2920*/  SHFL.DOWN PT, R6, R4, 0x8, R3 ;  /* 0x0900000004067989 */ /* 0x00026200000e0003 */
[----:B------:R-:W-:Y:S01]  /*2930*/  BSSY.RECONVERGENT B1, `(.L_x_168) ;  /* 0x000001e000017945 */ /* 0x000fe20003800200 */
[----:B------:R-:W-:Y:S02]  /*2940*/  IMAD.MOV.U32 R16, RZ, RZ, R18 ;  /* 0x000000ffff107224 */ /* 0x000fe400078e0012 */
[----:B------:R-:W-:Y:S01]  /*2950*/  ISETP.GT.AND P0, PT, R8, R3, PT ;  /* 0x000000030800720c */ /* 0x000fe20003f04270 */
[----:B------:R1:W1:Y:S01]  /*2960*/  SHFL.DOWN PT, R7, R5, 0x8, R3 ;  /* 0x0900000005077989 */ /* 0x00026200000e0003 */
[----:B------:R-:W-:Y:S02]  /*2970*/  IMAD.MOV.U32 R8, RZ, RZ, R14 ;  /* 0x000000ffff087224 */ /* 0x000fe400078e000e */
[----:B--2---:R-:W-:Y:S01]  /*2980*/  IMAD.MOV.U32 R12, RZ, RZ, R4 ;  /* 0x000000ffff0c7224 */ /* 0x004fe200078e0004 */
[----:B0-----:R0:W2:Y:S01]  /*2990*/  SHFL.DOWN PT, R11, R14, 0x8, R3 ;  /* 0x090000000e0b7989 */ /* 0x0010a200000e0003 */
[----:B----4-:R-:W-:-:S03]  /*29a0*/  IMAD.MOV.U32 R13, RZ, RZ, R5 ;  /* 0x000000ffff0d7224 */ /* 0x010fc600078e0005 */
[----:B---3--:R0:W3:Y:S04]  /*29b0*/  SHFL.DOWN PT, R15, R18, 0x8, R3 ;  /* 0x09000000120f7989 */ /* 0x0080e800000e0003 */
[----:B------:R-:W-:Y:S05]  /*29c0*/  @P0 BRA `(.L_x_169) ;  /* 0x0000000000500947 */ /* 0x000fea0003800000 */
[----:B-1----:R-:W-:Y:S01]  /*29d0*/  DSETP.GEU.AND P0, PT, R4, R6, PT ;  /* 0x000000060400722a */ /* 0x002fe20003f0e000 */
[----:B--2---:R-:W-:Y:S02]  /*29e0*/  IMAD.MOV.U32 R8, RZ, RZ, R11 ;  /* 0x000000ffff087224 */ /* 0x004fe400078e000b */
        /* <DEDUP_REMOVED lines=18> */
.L_x_169:
[----:B------:R-:W-:Y:S05]  /*2b10*/  BSYNC.RECONVERGENT B1 ;  /* 0x0000000000017941 */ /* 0x000fea0003800200 */
.L_x_168:
[----:B-1----:R-:W-:Y:S01]  /*2b20*/  VIADD R4, R2, 0x10 ;  /* 0x0000001002047836 */ /* 0x002fe20000000000 */
[----:B0-----:R0:W1:Y:S01]  /*2b30*/  SHFL.DOWN PT, R14, R12, 0x10, R3 ;  /* 0x0a0000000c0e7989 */ /* 0x00106200000e0003 */
[----:B------:R-:W-:Y:S01]  /*2b40*/  BSSY.RECONVERGENT B1, `(.L_x_170) ;  /* 0x000001e000017945 */ /* 0x000fe20003800200 */
[----:B------:R-:W-:Y:S02]  /*2b50*/  IMAD.MOV.U32 R5, RZ, RZ, R16 ;  /* 0x000000ffff057224 */ /* 0x000fe400078e0010 */
[----:B------:R-:W-:Y:S01]  /*2b60*/  ISETP.GT.AND P0, PT, R4, R3, PT ;  /* 0x000000030400720c */ /* 0x000fe20003f04270 */
[----:B---3--:R0:W3:Y:S01]  /*2b70*/  SHFL.DOWN PT, R15, R13, 0x10, R3 ;  /* 0x0a0000000d0f7989 */ /* 0x0080e200000e0003 */
[----:B------:R-:W-:Y:S02]  /*2b80*/  IMAD.MOV.U32 R4, RZ, RZ, R8 ;  /* 0x000000ffff047224 */ /* 0x000fe400078e0008 */
[----:B------:R-:W-:Y:S01]  /*2b90*/  IMAD.MOV.U32 R6, RZ, RZ, R12 ;  /* 0x000000ffff067224 */ /* 0x000fe200078e000c */
[----:B--2---:R0:W2:Y:S01]  /*2ba0*/  SHFL.DOWN PT, R11, R8, 0x10, R3 ;  /* 0x0a000000080b7989 */ /* 0x0040a200000e0003 */
[----:B------:R-:W-:-:S03]  /*2bb0*/  IMAD.MOV.U32 R7, RZ, RZ, R13 ;  /* 0x000000ffff077224 */ /* 0x000fc600078e000d */
[----:B------:R0:W4:Y:S04]  /*2bc0*/  SHFL.DOWN PT, R17, R16, 0x10, R3 ;  /* 0x0a00000010117989 */ /* 0x00012800000e0003 */
        /* <DEDUP_REMOVED lines=21> */
.L_x_171:
[----:B------:R-:W-:Y:S05]  /*2d20*/  BSYNC.RECONVERGENT B1 ;  /* 0x0000000000017941 */ /* 0x000fea0003800200 */
.L_x_170:
[----:B------:R-:W-:Y:S01]  /*2d30*/  ISETP.NE.AND P0, PT, R2, RZ, PT ;  /* 0x000000ff0200720c */ /* 0x000fe20003f05270 */
[----:B------:R-:W-:-:S12]  /*2d40*/  BSSY.RECONVERGENT B1, `(.L_x_172) ;  /* 0x000000a000017945 */ /* 0x000fd80003800200 */
[----:B------:R-:W-:Y:S05]  /*2d50*/  @P0 BRA `(.L_x_173) ;  /* 0x0000000000200947 */ /* 0x000fea0003800000 */
[----:B0-----:R-:W0:Y:S01]  /*2d60*/  S2R R8, SR_CgaCtaId ;  /* 0x0000000000087919 */ /* 0x001e220000008800 */
[----:B------:R-:W-:Y:S02]  /*2d70*/  MOV R3, 0x400 ;  /* 0x0000040000037802 */ /* 0x000fe40000000f00 */
[----:B------:R-:W-:-:S04]  /*2d80*/  SHF.R.U32.HI R2, RZ, 0x1, R10 ;  /* 0x00000001ff027819 */ /* 0x000fc8000001160a */
[----:B------:R-:W-:Y:S02]  /*2d90*/  LOP3.LUT R2, R2, 0x1f0, RZ, 0xc0, !PT ;  /* 0x000001f002027812 */ /* 0x000fe400078ec0ff */
[----:B0-----:R-:W-:-:S05]  /*2da0*/  LEA R3, R8, R3, 0x18 ;  /* 0x0000000308037211 */ /* 0x001fca00078ec0ff */
[----:B------:R-:W-:-:S05]  /*2db0*/  IMAD.IADD R3, R2, 0x1, R3 ;  /* 0x0000000102037824 */ /* 0x000fca00078e0203 */
[----:B------:R0:W-:Y:S04]  /*2dc0*/  STS.64 [R3+0x10], R4 ;  /* 0x0000100403007388 */ /* 0x0001e80000000a00 */
[----:B------:R0:W-:Y:S02]  /*2dd0*/  STS.64 [R3+0x8], R6 ;  /* 0x0000080603007388 */ /* 0x0001e40000000a00 */
.L_x_173:
[----:B------:R-:W-:Y:S05]  /*2de0*/  BSYNC.RECONVERGENT B1 ;  /* 0x0000000000017941 */ /* 0x000fea0003800200 */
.L_x_172:
[----:B------:R-:W-:Y:S01]  /*2df0*/  BAR.SYNC.DEFER_BLOCKING 0x0 ;  /* 0x0000000000007b1d */ /* 0x000fe20000010000 */
[----:B------:R-:W-:-:S13]  /*2e00*/  ISETP.NE.AND P1, PT, R10, RZ, PT ;  /* 0x000000ff0a00720c */ /* 0x000fda0003f25270 */
[----:B------:R-:W-:Y:S05]  /*2e10*/  @P1 BRA `(.L_x_149) ;  /* 0x0000003800a81947 */ /* 0x000fea0003800000 */
[----:B------:R-:W-:Y:S01]  /*2e20*/  ISETP.GE.AND P0, PT, R9, 0x21, PT ;  /* 0x000000210900780c */ /* 0x000fe20003f06270 */
[----:B0-----:R-:W-:Y:S02]  /*2e30*/  IMAD.MOV.U32 R13, RZ, RZ, R4 ;  /* 0x000000ffff0d7224 */ /* 0x001fe400078e0004 */
[----:B------:R-:W-:Y:S02]  /*2e40*/  IMAD.MOV.U32 R8, RZ, RZ, R5 ;  /* 0x000000ffff087224 */ /* 0x000fe400078e0005 */
[----:B------:R-:W-:Y:S02]  /*2e50*/  IMAD.MOV.U32 R2, RZ, RZ, R6 ;  /* 0x000000ffff027224 */ /* 0x000fe400078e0006 */
[----:B------:R-:W-:-:S06]  /*2e60*/  IMAD.MOV.U32 R3, RZ, RZ, R7 ;  /* 0x000000ffff037224 */ /* 0x000fcc00078e0007 */
[----:B------:R-:W-:Y:S05]  /*2e70*/  @!P0 BRA `(.L_x_174) ;  /* 0x00000000006c8947 */ /* 0x000fea0003800000 */
[----:B------:R-:W0:Y:S01]  /*2e80*/  S2UR UR5, SR_CgaCtaId ;  /* 0x00000000000579c3 */ /* 0x000e220000008800 */
[----:B------:R-:W-:Y:S01]  /*2e90*/  UMOV UR4, 0x400 ;  /* 0x0000040000047882 */ /* 0x000fe20000000000 */
[----:B------:R-:W-:Y:S01]  /*2ea0*/  BSSY.RECONVERGENT B1, `(.L_x_174) ;  /* 0x0000018000017945 */ /* 0x000fe20003800200 */
[----:B0-----:R-:W-:-:S09]  /*2eb0*/  ULEA UR4, UR5, UR4, 0x18 ;  /* 0x0000000405047291 */ /* 0x001fd2000f8ec0ff */
[----:B--2---:R-:W0:Y:S04]  /*2ec0*/  LDS.64 R10, [UR4+0x18] ;  /* 0x00001804ff0a7984 */ /* 0x004e280008000a00 */
[----:B-1-3--:R-:W1:Y:S01]  /*2ed0*/  LDS.64 R14, [UR4+0x20] ;  /* 0x00002004ff0e7984 */ /* 0x00ae620008000a00 */
[----:B0-----:R-:W-:Y:S01]  /*2ee0*/  DSETP.GEU.AND P0, PT, R6, R10, PT ;  /* 0x0000000a0600722a */ /* 0x001fe20003f0e000 */
[----:B------:R-:W-:Y:S02]  /*2ef0*/  IMAD.MOV.U32 R2, RZ, RZ, R10 ;  /* 0x000000ffff027224 */ /* 0x000fe400078e000a */
[----:B------:R-:W-:Y:S02]  /*2f00*/  IMAD.MOV.U32 R3, RZ, RZ, R11 ;  /* 0x000000ffff037224 */ /* 0x000fe400078e000b */
[----:B-1----:R-:W-:-:S02]  /*2f10*/  IMAD.MOV.U32 R13, RZ, RZ, R14 ;  /* 0x000000ffff0d7224 */ /* 0x002fc400078e000e */
[----:B------:R-:W-:-:S07]  /*2f20*/  IMAD.MOV.U32 R8, RZ, RZ, R15 ;  /* 0x000000ffff087224 */ /* 0x000fce00078e000f */
[----:B------:R-:W-:Y:S05]  /*2f30*/  @!P0 BRA `(.L_x_175) ;  /* 0x0000000000388947 */ /* 0x000fea0003800000 */
        /* <DEDUP_REMOVED lines=14> */
.L_x_175:
[----:B------:R-:W-:Y:S05]  /*3020*/  BSYNC.RECONVERGENT B1 ;  /* 0x0000000000017941 */ /* 0x000fea0003800200 */
.L_x_174:
[----:B------:R-:W-:Y:S01]  /*3030*/  ISETP.GE.AND P0, PT, R9, 0x41, PT ;  /* 0x000000410900780c */ /* 0x000fe20003f06270 */
[----:B--2---:R-:W-:Y:S02]  /*3040*/  IMAD.MOV.U32 R11, RZ, RZ, R13 ;  /* 0x000000ffff0b7224 */ /* 0x004fe400078e000d */
        /* <DEDUP_REMOVED lines=8> */
[----:B------:R-:W0:Y:S04]  /*30d0*/  LDS.64 R6, [UR4+0x28] ;  /* 0x00002804ff067984 */ /* 0x000e280008000a00 */
        /* <DEDUP_REMOVED lines=21> */
.L_x_177:
[----:B------:R-:W-:Y:S05]  /*3230*/  BSYNC.RECONVERGENT B1 ;  /* 0x0000000000017941 */ /* 0x000fea0003800200 */
.L_x_176:
[----:B------:R-:W-:Y:S01]  /*3240*/  ISETP.GE.AND P0, PT, R9, 0x61, PT ;  /* 0x000000610900780c */ /* 0x000fe20003f06270 */
[----:B------:R-:W-:Y:S02]  /*3250*/  IMAD.MOV.U32 R13, RZ, RZ, R11 ;  /* 0x000000ffff0d7224 */ /* 0x000fe400078e000b */
        /* <DEDUP_REMOVED lines=30> */
.L_x_179:
[----:B------:R-:W-:Y:S05]  /*3440*/  BSYNC.RECONVERGENT B1 ;  /* 0x0000000000017941 */ /* 0x000fea0003800200 */
.L_x_178:
        /* <DEDUP_REMOVED lines=32> */
.L_x_181:
[----:B------:R-:W-:Y:S05]  /*3650*/  BSYNC.RECONVERGENT B1 ;  /* 0x0000000000017941 */ /* 0x000fea0003800200 */
.L_x_180:
        /* <DEDUP_REMOVED lines=32> */
.L_x_183:
[----:B------:R-:W-:Y:S05]  /*3860*/  BSYNC.RECONVERGENT B1 ;  /* 0x0000000000017941 */ /* 0x000fea0003800200 */
.L_x_182:
        /* <DEDUP_REMOVED lines=32> */
.L_x_185:
[----:B------:R-:W-:Y:S05]  /*3a70*/  BSYNC.RECONVERGENT B1 ;  /* 0x0000000000017941 */ /* 0x000fea0003800200 */
.L_x_184:
[----:B------:R-:W-:Y:S01]  /*3a80*/  ISETP.GE.AND P0, PT, R9, 0xe1, PT ;  /* 0x000000e10900780c */ /* 0x000fe20003f06270 */
[----:B------:R-:W-:Y:S01]  /*3a90*/  IMAD.MOV.U32 R5, RZ, RZ, R10 ;  /* 0x000000ffff057224 */ /* 0x000fe200078e000a */
[----:B------:R-:W-:Y:S01]  /*3aa0*/  MOV R4, R11 ;  /* 0x0000000b00047202 */ /* 0x000fe20000000f00 */
[----:B------:R-:W-:Y:S02]  /*3ab0*/  IMAD.MOV.U32 R6, RZ, RZ, R2 ;  /* 0x000000ffff067224 */ /* 0x000fe400078e0002 */
[----:B------:R-:W-:-:S08]  /*3ac0*/  IMAD.MOV.U32 R7, RZ, RZ, R3 ;  /* 0x000000ffff077224 */ /* 0x000fd000078e0003 */
[----:B------:R-:W-:Y:S05]  /*3ad0*/  @!P0 BRA `(.L_x_149) ;  /* 0x0000002c00788947 */ /* 0x000fea0003800000 */
[----:B------:R-:W0:Y:S01]  /*3ae0*/  S2UR UR5, SR_CgaCtaId ;  /* 0x00000000000579c3 */ /* 0x000e220000008800 */
[----:B------:R-:W-:Y:S02]  /*3af0*/  UMOV UR4, 0x400 ;  /* 0x0000040000047882 */ /* 0x000fe40000000000 */
[----:B0-----:R-:W-:-:S09]  /*3b00*/  ULEA UR4, UR5, UR4, 0x18 ;  /* 0x0000000405047291 */ /* 0x001fd2000f8ec0ff */
[----:B------:R-:W0:Y:S04]  /*3b10*/  LDS.64 R8, [UR4+0x78] ;  /* 0x00007804ff087984 */ /* 0x000e280008000a00 */
[----:B------:R-:W2:Y:S01]  /*3b20*/  LDS.64 R12, [UR4+0x80] ;  /* 0x00008004ff0c7984 */ /* 0x000ea20008000a00 */
[----:B0-----:R-:W-:Y:S01]  /*3b30*/  DSETP.GEU.AND P0, PT, R2, R8, PT ;  /* 0x000000080200722a */ /* 0x001fe20003f0e000 */
[----:B------:R-:W-:Y:S02]  /*3b40*/  IMAD.MOV.U32 R6, RZ, RZ, R8 ;  /* 0x000000ffff067224 */ /* 0x000fe400078e0008 */
[----:B------:R-:W-:Y:S02]  /*3b50*/  IMAD.MOV.U32 R7, RZ, RZ, R9 ;  /* 0x000000ffff077224 */ /* 0x000fe400078e0009 */
[----:B--2---:R-:W-:-:S02]  /*3b60*/  IMAD.MOV.U32 R4, RZ, RZ, R12 ;  /* 0x000000ffff047224 */ /* 0x004fc400078e000c */
        /* <DEDUP_REMOVED lines=17> */
.L_x_117:
[----:B------:R-:W0:Y:S01]  /*3c80*/  S2R R3, SR_TID.X ;  /* 0x0000000000037919 */ /* 0x000e220000002100 */
[----:B------:R-:W1:Y:S02]  /*3c90*/  LDCU.128 UR12, c[0x0][0x380] ;  /* 0x00007000ff0c77ac */ /* 0x000e640008000c00 */
[----:B-1----:R-:W-:Y:S02]  /*3ca0*/  IMAD.U32 R2, RZ, RZ, UR12 ;  /* 0x0000000cff027e24 */ /* 0x002fe4000f8e00ff */
[----:B------:R-:W-:Y:S01]  /*3cb0*/  IMAD.U32 R4, RZ, RZ, UR13 ;  /* 0x0000000dff047e24 */ /* 0x000fe2000f8e00ff */
[----:B0-----:R-:W-:-:S05]  /*3cc0*/  IADD3 R5, P0, PT, R8, R3, RZ ;  /* 0x0000000308057210 */ /* 0x001fca0007f1e0ff */
[----:B------:R-:W-:Y:S01]  /*3cd0*/  IMAD.X R6, RZ, RZ, RZ, P0 ;  /* 0x000000ffff067224 */ /* 0x000fe200000e06ff */
[----:B------:R-:W-:-:S04]  /*3ce0*/  LEA R20, P0, R5, R2, 0x3 ;  /* 0x0000000205147211 */ /* 0x000fc800078018ff */
[----:B------:R-:W-:-:S05]  /*3cf0*/  LEA.HI.X R21, R5, R4, R6, 0x3, P0 ;  /* 0x0000000405157211 */ /* 0x000fca00000f1c06 */
[----:B------:R-:W2:Y:S04]  /*3d00*/  LDG.E.64 R6, desc[UR10][R20.64] ;  /* 0x0000000a14067981 */ /* 0x000ea8000c1e1b00 */
[----:B------:R-:W2:Y:S04]  /*3d10*/  LDG.E.64 R14, desc[UR10][R20.64+0x800] ;  /* 0x0008000a140e7981 */ /* 0x000ea8000c1e1b00 */
[----:B------:R-:W3:Y:S04]  /*3d20*/  LDG.E.64 R18, desc[UR10][R20.64+0x1000] ;  /* 0x0010000a14127981 */ /* 0x000ee8000c1e1b00 */
[----:B------:R-:W4:Y:S04]  /*3d30*/  LDG.E.64 R12, desc[UR10][R20.64+0x1800] ;  /* 0x0018000a140c7981 */ /* 0x000f28000c1e1b00 */
[----:B------:R-:W5:Y:S01]  /*3d40*/  LDG.E.64 R10, desc[UR10][R20.64+0x2000] ;  /* 0x0020000a140a7981 */ /* 0x000f62000c1e1b00 */
[----:B------:R-:W-:Y:S01]  /*3d50*/  IMAD.U32 R5, RZ, RZ, UR14 ;  /* 0x0000000eff057e24 */ /* 0x000fe2000f8e00ff */
[----:B------:R-:W-:Y:S01]  /*3d60*/  LOP3.LUT R9, R3, 0x400, RZ, 0xfc, !PT ;  /* 0x0000040003097812 */ /* 0x000fe200078efcff */
[----:B------:R-:W-:Y:S01]  /*3d70*/  BSSY.RECONVERGENT B1, `(.L_x_186) ;  /* 0x0000020000017945 */ /* 0x000fe20003800200 */
[----:B------:R-:W-:-:S04]  /*3d80*/  ISETP.LE.U32.AND P0, PT, R25, UR6, PT ;  /* 0x0000000619007c0c */ /* 0x000fc8000bf03070 */
[----:B------:R-:W-:Y:S01]  /*3d90*/  ISETP.GE.U32.AND.EX P0, PT, RZ, R16, PT, P0 ;  /* 0x00000010ff00720c */ /* 0x000fe20003f06100 */
[----:B--2---:R-:W-:-:S06]  /*3da0*/  DSETP.GEU.AND P3, PT, R6, R14, PT ;  /* 0x0000000e0600722a */ /* 0x004fcc0003f6e000 */
[----:B------:R-:W-:Y:S02]  /*3db0*/  FSEL R6, R6, R14, P3 ;  /* 0x0000000e06067208 */ /* 0x000fe40001800000 */
[----:B------:R-:W-:-:S06]  /*3dc0*/  FSEL R7, R7, R15, P3 ;  /* 0x0000000f07077208 */ /* 0x000fcc0001800000 */
[----:B---3--:R-:W-:-:S06]  /*3dd0*/  DSETP.GEU.AND P4, PT, R6, R18, PT ;  /* 0x000000120600722a */ /* 0x008fcc0003f8e000 */
[----:B------:R-:W-:Y:S01]  /*3de0*/  FSEL R14, R6, R18, P4 ;  /* 0x00000012060e7208 */ /* 0x000fe20002000000 */
[----:B------:R-:W-:Y:S01]  /*3df0*/  IMAD.U32 R6, RZ, RZ, UR15 ;  /* 0x0000000fff067e24 */ /* 0x000fe2000f8e00ff */
[----:B------:R-:W-:Y:S01]  /*3e00*/  FSEL R15, R7, R19, P4 ;  /* 0x00000013070f7208 */ /* 0x000fe20002000000 */
[----:B------:R-:W-:-:S05]  /*3e10*/  VIADD R18, R3, 0x100 ;  /* 0x0000010003127836 */ /* 0x000fca0000000000 */
[----:B----4-:R-:W-:-:S06]  /*3e20*/  DSETP.GEU.AND P2, PT, R14, R12, PT ;  /* 0x0000000c0e00722a */ /* 0x010fcc0003f4e000 */
[----:B------:R-:W-:Y:S01]  /*3e30*/  FSEL R12, R14, R12, P2 ;  /* 0x0000000c0e0c7208 */ /* 0x000fe20001000000 */
[----:B------:R-:W-:Y:S01]  /*3e40*/  VIADD R14, R3, 0x200 ;  /* 0x00000200030e7836 */ /* 0x000fe20000000000 */
[----:B------:R-:W-:Y:S02]  /*3e50*/  FSEL R13, R15, R13, P2 ;  /* 0x0000000d0f0d7208 */ /* 0x000fe40001000000 */
[----:B------:R-:W-:Y:S02]  /*3e60*/  IADD3 R15, P5, PT, R8, R5, RZ ;  /* 0x00000005080f7210 */ /* 0x000fe40007fbe0ff */
[----:B------:R-:W-:Y:S02]  /*3e70*/  @P4 SEL R14, R3, R18, P3 ;  /* 0x00000012030e4207 */ /* 0x000fe40001800000 */
[----:B-----5:R-:W-:Y:S01]  /*3e80*/  DSETP.GEU.AND P1, PT, R12, R10, PT ;  /* 0x0000000a0c00722a */ /* 0x020fe20003f2e000 */
[----:B------:R-:W-:Y:S01]  /*3e90*/  IMAD.X R17, RZ, RZ, R6, P5 ;  /* 0x000000ffff117224 */ /* 0x000fe200028e0606 */
[----:B------:R-:W-:Y:S01]  /*3ea0*/  IADD3 R7, P5, PT, R9, R15, RZ ;  /* 0x0000000f09077210 */ /* 0x000fe20007fbe0ff */
[----:B------:R-:W-:-:S04]  /*3eb0*/  @!P2 VIADD R14, R3, 0x300 ;  /* 0x00000300030ea836 */ /* 0x000fc80000000000 */
[----:B------:R-:W-:-:S07]  /*3ec0*/  IMAD.X R8, RZ, RZ, R17, P5 ;  /* 0x000000ffff087224 */ /* 0x000fce00028e0611 */
[----:B------:R-:W-:Y:S05]  /*3ed0*/  @!P1 BRA `(.L_x_187) ;  /* 0x0000000000249947 */ /* 0x000fea0003800000 */
[C---:B------:R-:W-:Y:S02]  /*3ee0*/  ISETP.GE.U32.AND P1, PT, R14.reuse, R9, PT ;  /* 0x000000090e00720c */ /* 0x040fe40003f26070 */
[----:B------:R-:W-:Y:S02]  /*3ef0*/  IADD3 R14, P2, PT, R14, R15, RZ ;  /* 0x0000000f0e0e7210 */ /* 0x000fe40007f5e0ff */
[----:B------:R-:W-:-:S03]  /*3f00*/  ISETP.GE.U32.AND.EX P1, PT, RZ, RZ, PT, P1 ;  /* 0x000000ffff00720c */ /* 0x000fc60003f26110 */
[----:B------:R-:W-:-:S10]  /*3f10*/  IMAD.X R9, RZ, RZ, R17, P2 ;  /* 0x000000ffff097224 */ /* 0x000fd400010e0611 */
[----:B------:R-:W-:-:S06]  /*3f20*/  DSETP.LT.OR P1, PT, R10, R12, !P1 ;  /* 0x0000000c0a00722a */ /* 0x000fcc0004f21400 */
[----:B------:R-:W-:Y:S02]  /*3f30*/  FSEL R10, R12, R10, P1 ;  /* 0x0000000a0c0a7208 */ /* 0x000fe40000800000 */
[----:B------:R-:W-:Y:S02]  /*3f40*/  FSEL R11, R13, R11, P1 ;  /* 0x0000000b0d0b7208 */ /* 0x000fe40000800000 */
[----:B------:R-:W-:Y:S02]  /*3f50*/  SEL R7, R14, R7, P1 ;  /* 0x000000070e077207 */ /* 0x000fe40000800000 */
[----:B------:R-:W-:-:S07]  /*3f60*/  SEL R8, R9, R8, P1 ;  /* 0x0000000809087207 */ /* 0x000fce0000800000 */
.L_x_187:
[----:B------:R-:W-:Y:S05]  /*3f70*/  BSYNC.RECONVERGENT B1 ;  /* 0x0000000000017941 */ /* 0x000fea0003800200 */
.L_x_186:
[----:B------:R-:W-:Y:S05]  /*3f80*/  @P0 BRA `(.L_x_188) ;  /* 0x0000001400000947 */ /* 0x000fea0003800000 */
[----:B------:R-:W0:Y:S01]  /*3f90*/  LDCU.64 UR8, c[0x0][0x3e8] ;  /* 0x00007d00ff0877ac */ /* 0x000e220008000a00 */
[----:B------:R-:W-:Y:S01]  /*3fa0*/  ISETP.NE.AND P0, PT, R3, RZ, PT ;  /* 0x000000ff0300720c */ /* 0x000fe20003f05270 */
[----:B------:R-:W-:Y:S01]  /*3fb0*/  BSSY.RECONVERGENT B1, `(.L_x_189) ;  /* 0x0000012000017945 */ /* 0x000fe20003800200 */
[----:B------:R-:W-:Y:S01]  /*3fc0*/  UMOV UR4, 0x8 ;  /* 0x0000000800047882 */ /* 0x000fe20000000000 */
[----:B------:R-:W-:Y:S02]  /*3fd0*/  UMOV UR5, 0x0 ;  /* 0x0000000000057882 */ /* 0x000fe40000000000 */
[----:B0-----:R-:W-:-:S04]  /*3fe0*/  UIMAD.WIDE.U32 UR4, UR8, 0x1, UR4 ;  /* 0x00000001080478a5 */ /* 0x001fc8000f8e0004 */
[----:B------:R-:W-:Y:S02]  /*3ff0*/  UIADD3 UR7, UPT, UPT, UR5, UR9, URZ ;  /* 0x0000000905077290 */ /* 0x000fe4000fffe0ff */
[----:B------:R-:W-:Y:S02]  /*4000*/  IMAD.U32 R13, RZ, RZ, UR5 ;  /* 0x00000005ff0d7e24 */ /* 0x000fe4000f8e00ff */
[----:B------:R-:W-:Y:S02]  /*4010*/  IMAD.U32 R12, RZ, RZ, UR4 ;  /* 0x00000004ff0c7e24 */ /* 0x000fe4000f8e00ff */
[----:B------:R-:W-:Y:S01]  /*4020*/  IMAD.U32 R13, RZ, RZ, UR7 ;  /* 0x00000007ff0d7e24 */ /* 0x000fe2000f8e00ff */
[----:B------:R-:W-:Y:S06]  /*4030*/  @P0 BRA `(.L_x_190) ;  /* 0x0000000000240947 */ /* 0x000fec0003800000 */
[----:B------:R-:W-:Y:S02]  /*4040*/  IMAD.MOV.U32 R18, RZ, RZ, 0x500 ;  /* 0x00000500ff127424 */ /* 0x000fe400078e00ff */
[----:B------:R-:W-:-:S05]  /*4050*/  IMAD.MOV.U32 R19, RZ, RZ, 0x0 ;  /* 0x00000000ff137424 */ /* 0x000fca00078e00ff */
[----:B------:R-:W2:Y:S01]  /*4060*/  ATOMG.E.ADD.64.STRONG.GPU PT, R14, desc[UR10][R12.64], R18 ;  /* 0x800000120c0e79a8 */ /* 0x000ea200081ef50a */
[----:B------:R-:W0:Y:S01]  /*4070*/  S2UR UR5, SR_CgaCtaId ;  /* 0x00000000000579c3 */ /* 0x000e220000008800 */
[----:B------:R-:W-:Y:S02]  /*4080*/  UMOV UR4, 0x400 ;  /* 0x0000040000047882 */ /* 0x000fe40000000000 */
[----:B0-----:R-:W-:Y:S01]  /*4090*/  ULEA UR4, UR5, UR4, 0x18 ;  /* 0x0000000405047291 */ /* 0x001fe2000f8ec0ff */
[----:B--2---:R-:W-:-:S05]  /*40a0*/  IADD3 R14, P0, PT, R14, UR6, RZ ;  /* 0x000000060e0e7c10 */ /* 0x004fca000ff1e0ff */
[----:B------:R-:W-:-:S05]  /*40b0*/  IMAD.X R15, RZ, RZ, R15, P0 ;  /* 0x000000ffff0f7224 */ /* 0x000fca00000e060f */
[----:B------:R0:W-:Y:S03]  /*40c0*/  STS.64 [UR4+0x98], R14 ;  /* 0x0000980eff007988 */ /* 0x0001e60008000a04 */
.L_x_190:
[----:B------:R-:W-:Y:S05]  /*40d0*/  BSYNC.RECONVERGENT B1 ;  /* 0x0000000000017941 */ /* 0x000fea0003800200 */
.L_x_189:
[----:B------:R-:W1:Y:S08]  /*40e0*/  S2UR UR5, SR_CgaCtaId ;  /* 0x00000000000579c3 */ /* 0x000e700000008800 */
[----:B------:R-:W-:Y:S06]  /*40f0*/  BAR.SYNC.DEFER_BLOCKING 0x0 ;  /* 0x0000000000007b1d */ /* 0x000fec0000010000 */
[----:B------:R-:W-:-:S02]  /*4100*/  UMOV UR4, 0x400 ;  /* 0x0000040000047882 */ /* 0x000fc40000000000 */
[----:B-1----:R-:W-:-:S06]  /*4110*/  ULEA UR4, UR5, UR4, 0x18 ;  /* 0x0000000405047291 */ /* 0x002fcc000f8ec0ff */
[----:B------:R-:W-:-:S05]  /*4120*/  IMAD.U32 R9, RZ, RZ, UR4 ;  /* 0x00000004ff097e24 */ /* 0x000fca000f8e00ff */
[----:B------:R-:W0:Y:S02]  /*4130*/  LDS.64 R18, [R9+0x98] ;  /* 0x0000980009127984 */ /* 0x000e240000000a00 */
[----:B0-----:R-:W-:-:S04]  /*4140*/  IADD3 R14, P1, PT, R18, 0x500, RZ ;  /* 0x00000500120e7810 */ /* 0x001fc80007f3e0ff */
[----:B------:R-:W-:Y:S01]  /*4150*/  ISETP.GT.U32.AND P0, PT, R14, R25, PT ;  /* 0x000000190e00720c */ /* 0x000fe20003f04070 */
[----:B------:R-:W-:-:S05]  /*4160*/  IMAD.X R15, RZ, RZ, R19, P1 ;  /* 0x000000ffff0f7224 */ /* 0x000fca00008e0613 */
[----:B------:R-:W-:-:S13]  /*4170*/  ISETP.GT.AND.EX P0, PT, R15, R16, PT, P0 ;  /* 0x000000100f00720c */ /* 0x000fda0003f04300 */
[----:B------:R-:W-:Y:S05]  /*4180*/  @P0 BRA `(.L_x_191) ;  /* 0x0000000400b40947 */ /* 0x000fea0003800000 */
[----:B------:R-:W-:Y:S01]  /*4190*/  BSSY.RECONVERGENT B1, `(.L_x_191) ;  /* 0x000006c000017945 */ /* 0x000fe20003800200 */
[----:B------:R-:W-:Y:S01]  /*41a0*/  IMAD.MOV.U32 R20, RZ, RZ, R10 ;  /* 0x000000ffff147224 */ /* 0x000fe200078e000a */
[----:B------:R-:W0:Y:S01]  /*41b0*/  LDCU.64 UR8, c[0x0][0x398] ;  /* 0x00007300ff0877ac */ /* 0x000e220008000a00 */
[----:B------:R-:W-:Y:S02]  /*41c0*/  IMAD.MOV.U32 R21, RZ, RZ, R11 ;  /* 0x000000ffff157224 */ /* 0x000fe400078e000b */
[----:B------:R-:W-:Y:S01]  /*41d0*/  IMAD.MOV.U32 R15, RZ, RZ, R7 ;  /* 0x000000ffff0f7224 */ /* 0x000fe200078e0007 */
[----:B------:R-:W1:Y:S01]  /*41e0*/  LDCU.128 UR12, c[0x0][0x380] ;  /* 0x00007000ff0c77ac */ /* 0x000e620008000c00 */
[----:B------:R-:W-:-:S07]  /*41f0*/  IMAD.MOV.U32 R14, RZ, RZ, R8 ;  /* 0x000000ffff0e7224 */ /* 0x000fce00078e0008 */
.L_x_194:
[----:B------:R-:W-:Y:S01]  /*4200*/  IADD3 R7, P0, PT, R3, R18, RZ ;  /* 0x0000001203077210 */ /* 0x000fe20007f1e0ff */
[----:B-1----:R-:W-:Y:S02]  /*4210*/  IMAD.U32 R2, RZ, RZ, UR12 ;  /* 0x0000000cff027e24 */ /* 0x002fe4000f8e00ff */
[----:B------:R-:W-:Y:S02]  /*4220*/  IMAD.U32 R4, RZ, RZ, UR13 ;  /* 0x0000000dff047e24 */ /* 0x000fe4000f8e00ff */
[----:B------:R-:W-:Y:S01]  /*4230*/  IMAD.X R25, RZ, RZ, R19, P0 ;  /* 0x000000ffff197224 */ /* 0x000fe200000e0613 */
[----:B------:R-:W-:-:S04]  /*4240*/  LEA R10, P0, R7, R2, 0x3 ;  /* 0x00000002070a7211 */ /* 0x000fc800078018ff */
[----:B------:R-:W-:-:S05]  /*4250*/  LEA.HI.X R11, R7, R4, R25, 0x3, P0 ;  /* 0x00000004070b7211 */ /* 0x000fca00000f1c19 */
[----:B------:R-:W2:Y:S04]  /*4260*/  LDG.E.64 R16, desc[UR10][R10.64] ;  /* 0x0000000a0a107981 */ /* 0x000ea8000c1e1b00 */
[----:B------:R-:W3:Y:S01]  /*4270*/  LDG.E.64 R18, desc[UR10][R10.64+0x800] ;  /* 0x0008000a0a127981 */ /* 0x000ee2000c1e1b00 */
[----:B------:R-:W-:Y:S02]  /*4280*/  IMAD.U32 R5, RZ, RZ, UR14 ;  /* 0x0000000eff057e24 */ /* 0x000fe4000f8e00ff */
[----:B------:R-:W-:-:S03]  /*4290*/  IMAD.U32 R6, RZ, RZ, UR15 ;  /* 0x0000000fff067e24 */ /* 0x000fc6000f8e00ff */
[----:B------:R-:W-:-:S04]  /*42a0*/  IADD3 R24, P0, PT, R7, R5, RZ ;  /* 0x0000000507187210 */ /* 0x000fc80007f1e0ff */
[----:B------:R-:W-:Y:S01]  /*42b0*/  IADD3 R27, P3, PT, R24, 0x100, RZ ;  /* 0x00000100181b7810 */ /* 0x000fe20007f7e0ff */
[----:B------:R-:W-:-:S04]  /*42c0*/  IMAD.X R25, R25, 0x1, R6, P0 ;  /* 0x0000000119197824 */ /* 0x000fc800000e0606 */
[----:B------:R-:W-:Y:S01]  /*42d0*/  IMAD.X R26, RZ, RZ, R25, P3 ;  /* 0x000000ffff1a7224 */ /* 0x000fe200018e0619 */
[----:B--2---:R-:W-:-:S14]  /*42e0*/  DSETP.GEU.AND P2, PT, R20, R16, PT ;  /* 0x000000101400722a */ /* 0x004fdc0003f4e000 */
[----:B------:R-:W-:-:S04]  /*42f0*/  @P2 ISETP.GE.U32.AND P0, PT, R15, R24, PT ;  /* 0x000000180f00220c */ /* 0x000fc80003f06070 */
[----:B------:R-:W-:-:S13]  /*4300*/  @P2 ISETP.GE.AND.EX P0, PT, R14, R25, PT, P0 ;  /* 0x000000190e00220c */ /* 0x000fda0003f06300 */
[----:B------:R-:W-:-:S06]  /*4310*/  @P2 DSETP.LT.OR P0, PT, R16, R20, !P0 ;  /* 0x000000141000222a */ /* 0x000fcc0004701400 */
[----:B------:R-:W-:Y:S02]  /*4320*/  @P2 FSEL R7, R20, R16, P0 ;  /* 0x0000001014072208 */ /* 0x000fe40000000000 */
[----:B------:R-:W-:Y:S02]  /*4330*/  @P2 FSEL R20, R21, R17, P0 ;  /* 0x0000001115142208 */ /* 0x000fe40000000000 */
[C---:B------:R-:W-:Y:S01]  /*4340*/  IADD3 R21, P5, PT, R24.reuse, 0x300, RZ ;  /* 0x0000030018157810 */ /* 0x040fe20007fbe0ff */
[----:B------:R-:W-:Y:S01]  /*4350*/  @P2 IMAD.MOV.U32 R16, RZ, RZ, R7 ;  /* 0x000000ffff102224 */ /* 0x000fe200078e0007 */
[C---:B------:R-:W-:Y:S01]  /*4360*/  IADD3 R7, P6, PT, R24.reuse, 0x400, RZ ;  /* 0x0000040018077810 */ /* 0x040fe20007fde0ff */
[----:B------:R-:W-:Y:S01]  /*4370*/  @P2 IMAD.MOV.U32 R17, RZ, RZ, R20 ;  /* 0x000000ffff112224 */ /* 0x000fe200078e0014 */
[----:B------:R-:W-:Y:S01]  /*4380*/  IADD3 R20, P4, PT, R24, 0x200, RZ ;  /* 0x0000020018147810 */ /* 0x000fe20007f9e0ff */
[--C-:B------:R-:W-:Y:S01]  /*4390*/  IMAD.X R23, RZ, RZ, R25.reuse, P5 ;  /* 0x000000ffff177224 */ /* 0x100fe200028e0619 */
[----:B------:R-:W-:Y:S01]  /*43a0*/  @P2 SEL R24, R15, R24, P0 ;  /* 0x000000180f182207 */ /* 0x000fe20000000000 */
[----:B------:R-:W-:-:S02]  /*43b0*/  IMAD.X R8, RZ, RZ, R25, P6 ;  /* 0x000000ffff087224 */ /* 0x000fc400030e0619 */
[----:B------:R-:W-:Y:S01]  /*43c0*/  IMAD.X R22, RZ, RZ, R25, P4 ;  /* 0x000000ffff167224 */ /* 0x000fe200020e0619 */
[----:B------:R-:W-:Y:S01]  /*43d0*/  @P2 SEL R25, R14, R25, P0 ;  /* 0x000000190e192207 */ /* 0x000fe20000000000 */
[----:B---3--:R-:W-:Y:S01]  /*43e0*/  DSETP.GEU.AND P1, PT, R16, R18, PT ;  /* 0x000000121000722a */ /* 0x008fe20003f2e000 */
[----:B------:R-:W2:-:S13]  /*43f0*/  LDG.E.64 R14, desc[UR10][R10.64+0x1000] ;  /* 0x0010000a0a0e7981 */ /* 0x000e9a000c1e1b00 */
[----:B------:R-:W-:-:S04]  /*4400*/  @P1 ISETP.GE.U32.AND P0, PT, R24, R27, PT ;  /* 0x0000001b1800120c */ /* 0x000fc80003f06070 */
[----:B------:R-:W-:-:S13]  /*4410*/  @P1 ISETP.GE.AND.EX P0, PT, R25, R26, PT, P0 ;  /* 0x0000001a1900120c */ /* 0x000fda0003f06300 */
[----:B------:R-:W-:-:S06]  /*4420*/  @P1 DSETP.LT.OR P0, PT, R18, R16, !P0 ;  /* 0x000000101200122a */ /* 0x000fcc0004701400 */
[----:B------:R-:W-:Y:S02]  /*4430*/  @P1 FSEL R28, R16, R18, P0 ;  /* 0x00000012101c1208 */ /* 0x000fe40000000000 */
[----:B------:R-:W-:Y:S02]  /*4440*/  @P1 FSEL R29, R17, R19, P0 ;  /* 0x00000013111d1208 */ /* 0x000fe40000000000 */
[----:B------:R-:W3:Y:S01]  /*4450*/  LDG.E.64 R16, desc[UR10][R10.64+0x1800] ;  /* 0x0018000a0a107981 */ /* 0x000ee2000c1e1b00 */
[----:B------:R-:W-:Y:S02]  /*4460*/  @P1 IMAD.MOV.U32 R18, RZ, RZ, R28 ;  /* 0x000000ffff121224 */ /* 0x000fe400078e001c */
[----:B------:R-:W-:Y:S01]  /*4470*/  @P1 IMAD.MOV.U32 R19, RZ, RZ, R29 ;  /* 0x000000ffff131224 */ /* 0x000fe200078e001d */
[----:B------:R-:W-:Y:S02]  /*4480*/  @P1 SEL R27, R24, R27, P0 ;  /* 0x0000001b181b1207 */ /* 0x000fe40000000000 */
[----:B------:R-:W-:Y:S01]  /*4490*/  @P1 SEL R26, R25, R26, P0 ;  /* 0x0000001a191a1207 */ /* 0x000fe20000000000 */
[----:B------:R-:W-:Y:S01]  /*44a0*/  BSSY.RECONVERGENT B2, `(.L_x_192) ;  /* 0x000001d000027945 */ /* 0x000fe20003800200 */
[----:B------:R-:W5:Y:S01]  /*44b0*/  LDG.E.64 R10, desc[UR10][R10.64+0x2000] ;  /* 0x0020000a0a0a7981 */ /* 0x000f62000c1e1b00 */
[----:B------:R-:W-:Y:S06]  /*44c0*/  BAR.SYNC.DEFER_BLOCKING 0x0 ;  /* 0x0000000000007b1d */ /* 0x000fec0000010000 */
[----:B--2---:R-:W-:-:S14]  /*44d0*/  DSETP.GEU.AND P2, PT, R18, R14, PT ;  /* 0x0000000e1200722a */ /* 0x004fdc0003f4e000 */
[----:B------:R-:W-:-:S04]  /*44e0*/  @P2 ISETP.GE.U32.AND P0, PT, R27, R20, PT ;  /* 0x000000141b00220c */ /* 0x000fc80003f06070 */
[----:B------:R-:W-:-:S13]  /*44f0*/  @P2 ISETP.GE.AND.EX P0, PT, R26, R22, PT, P0 ;  /* 0x000000161a00220c */ /* 0x000fda0003f06300 */
[----:B------:R-:W-:-:S06]  /*4500*/  @P2 DSETP.LT.OR P0, PT, R14, R18, !P0 ;  /* 0x000000120e00222a */ /* 0x000fcc0004701400 */
[----:B------:R-:W-:Y:S02]  /*4510*/  @P2 FSEL R18, R18, R14, P0 ;  /* 0x0000000e12122208 */ /* 0x000fe40000000000 */
[----:B------:R-:W-:-:S03]  /*4520*/  @P2 FSEL R19, R19, R15, P0 ;  /* 0x0000000f13132208 */ /* 0x000fc60000000000 */
[----:B------:R-:W-:Y:S02]  /*4530*/  @P2 IMAD.MOV.U32 R14, RZ, RZ, R18 ;  /* 0x000000ffff0e2224 */ /* 0x000fe400078e0012 */
[----:B------:R-:W-:-:S06]  /*4540*/  @P2 IMAD.MOV.U32 R15, RZ, RZ, R19 ;  /* 0x000000ffff0f2224 */ /* 0x000fcc00078e0013 */
[----:B---3--:R-:W-:Y:S01]  /*4550*/  DSETP.GEU.AND P1, PT, R14, R16, PT ;  /* 0x000000100e00722a */ /* 0x008fe20003f2e000 */
[----:B------:R-:W-:Y:S02]  /*4560*/  @P2 SEL R20, R27, R20, P0 ;  /* 0x000000141b142207 */ /* 0x000fe40000000000 */
[----:B------:R-:W-:Y:S02]  /*4570*/  @P2 SEL R22, R26, R22, P0 ;  /* 0x000000161a162207 */ /* 0x000fe40000000000 */
[----:B------:R-:W-:-:S09]  /*4580*/  ISETP.NE.AND P2, PT, R3, RZ, PT ;  /* 0x000000ff0300720c */ /* 0x000fd20003f45270 */
[----:B------:R-:W-:-:S04]  /*4590*/  @P1 ISETP.GE.U32.AND P0, PT, R20, R21, PT ;  /* 0x000000151400120c */ /* 0x000fc80003f06070 */
[----:B------:R-:W-:-:S13]  /*45a0*/  @P1 ISETP.GE.AND.EX P0, PT, R22, R23, PT, P0 ;  /* 0x000000171600120c */ /* 0x000fda0003f06300 */
[----:B------:R-:W-:Y:S01]  /*45b0*/  @P1 DSETP.LT.OR P0, PT, R16, R14, !P0 ;  /* 0x0000000e1000122a */ /* 0x000fe20004701400 */
[----:B------:R-:W-:-:S13]  /*45c0*/  @P2 BRA `(.L_x_193) ;  /* 0x0000000000282947 */ /* 0x000fda0003800000 */
[----:B------:R-:W-:Y:S02]  /*45d0*/  IMAD.MOV.U32 R24, RZ, RZ, 0x500 ;  /* 0x00000500ff187424 */ /* 0x000fe400078e00ff */
[----:B------:R-:W-:-:S06]  /*45e0*/  IMAD.MOV.U32 R25, RZ, RZ, 0x0 ;  /* 0x00000000ff197424 */ /* 0x000fcc00078e00ff */
[----:B------:R-:W2:Y:S01]  /*45f0*/  ATOMG.E.ADD.64.STRONG.GPU PT, R24, desc[UR10][R12.64], R24 ;  /* 0x800000180c1879a8 */ /* 0x000ea200081ef50a */
[----:B------:R-:W1:Y:S01]  /*4600*/  S2UR UR5, SR_CgaCtaId ;  /* 0x00000000000579c3 */ /* 0x000e620000008800 */
[----:B------:R-:W-:Y:S02]  /*4610*/  UMOV UR4, 0x400 ;  /* 0x0000040000047882 */ /* 0x000fe40000000000 */
[----:B-1----:R-:W-:-:S06]  /*4620*/  ULEA UR4, UR5, UR4, 0x18 ;  /* 0x0000000405047291 */ /* 0x002fcc000f8ec0ff */
[----:B------:R-:W-:Y:S01]  /*4630*/  IMAD.U32 R9, RZ, RZ, UR4 ;  /* 0x00000004ff097e24 */ /* 0x000fe2000f8e00ff */
[----:B--2---:R-:W-:-:S05]  /*4640*/  IADD3 R18, P2, PT, R24, UR6, RZ ;  /* 0x0000000618127c10 */ /* 0x004fca000ff5e0ff */
[----:B------:R-:W-:-:S05]  /*4650*/  IMAD.X R19, RZ, RZ, R25, P2 ;  /* 0x000000ffff137224 */ /* 0x000fca00010e0619 */
[----:B------:R1:W-:Y:S03]  /*4660*/  STS.64 [R9+0x98], R18 ;  /* 0x0000981209007388 */ /* 0x0003e60000000a00 */
.L_x_193:
[----:B0-----:R-:W-:Y:S05]  /*4670*/  BSYNC.RECONVERGENT B2 ;  /* 0x0000000000027941 */ /* 0x001fea0003800200 */
.L_x_192:
[----:B------:R-:W-:Y:S01]  /*4680*/  BAR.SYNC.DEFER_BLOCKING 0x0 ;  /* 0x0000000000007b1d */ /* 0x000fe20000010000 */
[----:B------:R-:W-:Y:S01]  /*4690*/  @P1 FSEL R14, R14, R16, P0 ;  /* 0x000000100e0e1208 */ /* 0x000fe20000000000 */
[----:B------:R-:W-:Y:S01]  /*46a0*/  IMAD.U32 R25, RZ, RZ, UR8 ;  /* 0x00000008ff197e24 */ /* 0x000fe2000f8e00ff */
[----:B------:R-:W-:Y:S02]  /*46b0*/  @P1 FSEL R15, R15, R17, P0 ;  /* 0x000000110f0f1208 */ /* 0x000fe40000000000 */
[----:B------:R-:W-:Y:S01]  /*46c0*/  @P1 SEL R21, R20, R21, P0 ;  /* 0x0000001514151207 */ /* 0x000fe20000000000 */
[----:B------:R-:W-:Y:S01]  /*46d0*/  @P1 IMAD.MOV.U32 R16, RZ, RZ, R14 ;  /* 0x000000ffff101224 */ /* 0x000fe200078e000e */
[----:B------:R-:W-:Y:S01]  /*46e0*/  @P1 SEL R23, R22, R23, P0 ;  /* 0x0000001716171207 */ /* 0x000fe20000000000 */
[----:B------:R-:W-:-:S06]  /*46f0*/  @P1 IMAD.MOV.U32 R17, RZ, RZ, R15 ;  /* 0x000000ffff111224 */ /* 0x000fcc00078e000f */
[----:B-----5:R-:W-:Y:S01]  /*4700*/  DSETP.GEU.AND P2, PT, R16, R10, PT ;  /* 0x0000000a1000722a */ /* 0x020fe20003f4e000 */
[----:B-1----:R-:W0:-:S13]  /*4710*/  LDS.64 R18, [R9+0x98] ;  /* 0x0000980009127984 */ /* 0x002e1a0000000a00 */
[----:B------:R-:W-:-:S04]  /*4720*/  @P2 ISETP.GE.U32.AND P0, PT, R21, R7, PT ;  /* 0x000000071500220c */ /* 0x000fc80003f06070 */
[----:B------:R-:W-:-:S13]  /*4730*/  @P2 ISETP.GE.AND.EX P0, PT, R23, R8, PT, P0 ;  /* 0x000000081700220c */ /* 0x000fda0003f06300 */
[----:B------:R-:W-:-:S06]  /*4740*/  @P2 DSETP.LT.OR P0, PT, R10, R16, !P0 ;  /* 0x000000100a00222a */ /* 0x000fcc0004701400 */
[----:B------:R-:W-:Y:S02]  /*4750*/  @P2 FSEL R17, R17, R11, P0 ;  /* 0x0000000b11112208 */ /* 0x000fe40000000000 */
[----:B------:R-:W-:Y:S02]  /*4760*/  @P2 SEL R7, R21, R7, P0 ;  /* 0x0000000715072207 */ /* 0x000fe40000000000 */
[----:B------:R-:W-:Y:S01]  /*4770*/  @P2 SEL R8, R23, R8, P0 ;  /* 0x0000000817082207 */ /* 0x000fe20000000000 */
[----:B------:R-:W-:-:S04]  /*4780*/  @P2 IMAD.MOV.U32 R11, RZ, RZ, R17 ;  /* 0x000000ffff0b2224 */ /* 0x000fc800078e0011 */
[----:B------:R-:W-:Y:S01]  /*4790*/  IMAD.MOV.U32 R21, RZ, RZ, R11 ;  /* 0x000000ffff157224 */ /* 0x000fe200078e000b */
[----:B0-----:R-:W-:-:S04]  /*47a0*/  IADD3 R14, P3, PT, R18, 0x500, RZ ;  /* 0x00000500120e7810 */ /* 0x001fc80007f7e0ff */
[----:B------:R-:W-:Y:S01]  /*47b0*/  ISETP.GT.U32.AND P1, PT, R14, R25, PT ;  /* 0x000000190e00720c */ /* 0x000fe20003f24070 */
[----:B------:R-:W-:Y:S01]  /*47c0*/  IMAD.X R15, RZ, RZ, R19, P3 ;  /* 0x000000ffff0f7224 */ /* 0x000fe200018e0613 */
[----:B------:R-:W-:Y:S01]  /*47d0*/  @P2 FSEL R14, R16, R10, P0 ;  /* 0x0000000a100e2208 */ /* 0x000fe20000000000 */
[----:B------:R-:W-:-:S04]  /*47e0*/  IMAD.U32 R16, RZ, RZ, UR9 ;  /* 0x00000009ff107e24 */ /* 0x000fc8000f8e00ff */
[----:B------:R-:W-:Y:S01]  /*47f0*/  @P2 IMAD.MOV.U32 R10, RZ, RZ, R14 ;  /* 0x000000ffff0a2224 */ /* 0x000fe200078e000e */
[----:B------:R-:W-:Y:S01]  /*4800*/  ISETP.GT.AND.EX P0, PT, R15, R16, PT, P1 ;  /* 0x000000100f00720c */ /* 0x000fe20003f04310 */
[----:B------:R-:W-:Y:S01]  /*4810*/  IMAD.MOV.U32 R14, RZ, RZ, R8 ;  /* 0x000000ffff0e7224 */ /* 0x000fe200078e0008 */
[----:B------:R-:W-:Y:S01]  /*4820*/  MOV R15, R7 ;  /* 0x00000007000f7202 */ /* 0x000fe20000000f00 */
[----:B------:R-:W-:-:S10]  /*4830*/  IMAD.MOV.U32 R20, RZ, RZ, R10 ;  /* 0x000000ffff147224 */ /* 0x000fd400078e000a */
[----:B------:R-:W-:Y:S05]  /*4840*/  @!P0 BRA `(.L_x_194) ;  /* 0xfffffff8006c8947 */ /* 0x000fea000383ffff */
[----:B------:R-:W-:Y:S05]  /*4850*/  BSYNC.RECONVERGENT B1 ;  /* 0x0000000000017941 */ /* 0x000fea0003800200 */
.L_x_191:
[----:B------:R-:W-:Y:S01]  /*4860*/  ISETP.GE.U32.AND P0, PT, R18, R25, PT ;  /* 0x000000191200720c */ /* 0x000fe20003f06070 */
[----:B------:R-:W-:Y:S03]  /*4870*/  BSSY.RECONVERGENT B1, `(.L_x_188) ;  /* 0x00000b1000017945 */ /* 0x000fe60003800200 */
[----:B------:R-:W-:-:S13]  /*4880*/  ISETP.GE.AND.EX P0, PT, R19, R16, PT, P0 ;  /* 0x000000101300720c */ /* 0x000fda0003f06300 */
[----:B------:R-:W-:Y:S05]  /*4890*/  @P0 BRA `(.L_x_195) ;  /* 0x0000000800b80947 */ /* 0x000fea0003800000 */
[----:B------:R-:W-:-:S05]  /*48a0*/  IMAD.IADD R20, R25, 0x1, -R18 ;  /* 0x0000000119147824 */ /* 0x000fca00078e0a12 */
[----:B------:R-:W-:-:S13]  /*48b0*/  ISETP.GE.AND P0, PT, R3, R20, PT ;  /* 0x000000140300720c */ /* 0x000fda0003f06270 */
[----:B------:R-:W-:Y:S05]  /*48c0*/  @P0 BRA `(.L_x_195) ;  /* 0x0000000800ac0947 */ /* 0x000fea0003800000 */
[----:B------:R-:W-:Y:S01]  /*48d0*/  LOP3.LUT R9, RZ, R3, RZ, 0x33, !PT ;  /* 0x00000003ff097212 */ /* 0x000fe200078e33ff */
[----:B------:R-:W-:Y:S03]  /*48e0*/  BSSY.RECONVERGENT B2, `(.L_x_196) ;  /* 0x0000035000027945 */ /* 0x000fe60003800200 */
[----:B------:R-:W-:-:S04]  /*48f0*/  IADD3 R25, PT, PT, -R18, R25, R9 ;  /* 0x0000001912197210 */ /* 0x000fc80007ffe109 */
[----:B------:R-:W-:-:S04]  /*4900*/  LOP3.LUT R9, R25, 0x300, RZ, 0xc0, !PT ;  /* 0x0000030019097812 */ /* 0x000fc800078ec0ff */
[----:B------:R-:W-:Y:S01]  /*4910*/  ISETP.NE.AND P0, PT, R9, 0x300, PT ;  /* 0x000003000900780c */ /* 0x000fe20003f05270 */
[----:B------:R-:W-:-:S12]  /*4920*/  IMAD.MOV.U32 R9, RZ, RZ, R3 ;  /* 0x000000ffff097224 */ /* 0x000fd800078e0003 */
[----:B------:R-:W-:Y:S05]  /*4930*/  @!P0 BRA `(.L_x_197) ;  /* 0x0000000000bc8947 */ /* 0x000fea0003800000 */
[----:B------:R-:W-:Y:S02]  /*4940*/  IADD3 R15, P0, PT, R3, R18, RZ ;  /* 0x00000012030f7210 */ /* 0x000fe40007f1e0ff */
[----:B------:R-:W-:Y:S02]  /*4950*/  LEA.HI R9, R25, 0x1, RZ, 0x18 ;  /* 0x0000000119097811 */ /* 0x000fe400078fc0ff */
[C---:B------:R-:W-:Y:S01]  /*4960*/  LEA R2, P1, R15.reuse, R2, 0x3 ;  /* 0x000000020f027211 */ /* 0x040fe200078218ff */
[----:B------:R-:W-:Y:S01]  /*4970*/  IMAD.X R13, RZ, RZ, R19, P0 ;  /* 0x000000ffff0d7224 */ /* 0x000fe200000e0613 */
[----:B------:R-:W-:Y:S02]  /*4980*/  IADD3 R14, P0, PT, R15, R5, RZ ;  /* 0x000000050f0e7210 */ /* 0x000fe40007f1e0ff */
[----:B------:R-:W-:Y:S01]  /*4990*/  LOP3.LUT R5, R9, 0x3, RZ, 0xc0, !PT ;  /* 0x0000000309057812 */ /* 0x000fe200078ec0ff */
[----:B------:R-:W-:Y:S01]  /*49a0*/  IMAD.MOV.U32 R9, RZ, RZ, R3 ;  /* 0x000000ffff097224 */ /* 0x000fe200078e0003 */
[----:B------:R-:W-:Y:S01]  /*49b0*/  LEA.HI.X R15, R15, R4, R13, 0x3, P1 ;  /* 0x000000040f0f7211 */ /* 0x000fe200008f1c0d */
[----:B------:R-:W-:-:S02]  /*49c0*/  IMAD.X R16, R13, 0x1, R6, P0 ;  /* 0x000000010d107824 */ /* 0x000fc400000e0606 */
[----:B------:R-:W-:-:S07]  /*49d0*/  IMAD.MOV R6, RZ, RZ, -R5 ;  /* 0x000000ffff067224 */ /* 0x000fce00078e0a05 */
.L_x_200:
        /* <DEDUP_REMOVED lines=9> */
[----:B------:R-:W-:Y:S02]  /*4a70*/  IMAD.MOV.U32 R4, RZ, RZ, R10 ;  /* 0x000000ffff047224 */ /* 0x000fe400078e000a */
        /* <DEDUP_REMOVED lines=21> */
.L_x_199:
[----:B------:R-:W-:Y:S05]  /*4bd0*/  BSYNC.RECONVERGENT B3 ;  /* 0x0000000000037941 */ /* 0x000fea0003800200 */
.L_x_198:
[----:B------:R-:W-:Y:S01]  /*4be0*/  IADD3 R14, P0, PT, R14, 0x100, RZ ;  /* 0x000001000e0e7810 */ /* 0x000fe20007f1e0ff */
[----:B------:R-:W-:Y:S02]  /*4bf0*/  VIADD R9, R9, 0x100 ;  /* 0x0000010009097836 */ /* 0x000fe40000000000 */
[----:B------:R-:W-:Y:S02]  /*4c00*/  IMAD.X R15, RZ, RZ, R15, P3 ;  /* 0x000000ffff0f7224 */ /* 0x000fe400018e060f */
[----:B------:R-:W-:Y:S01]  /*4c10*/  IMAD.X R16, RZ, RZ, R16, P0 ;  /* 0x000000ffff107224 */ /* 0x000fe200000e0610 */
[----:B------:R-:W-:Y:S07]  /*4c20*/  @P2 BRA `(.L_x_200) ;  /* 0xfffffffc006c2947 */ /* 0x000fee000383ffff */
.L_x_197:
[----:B------:R-:W-:Y:S05]  /*4c30*/  BSYNC.RECONVERGENT B2 ;  /* 0x0000000000027941 */ /* 0x000fea0003800200 */
.L_x_196:
[----:B------:R-:W-:-:S13]  /*4c40*/  ISETP.GE.U32.AND P0, PT, R25, 0x300, PT ;  /* 0x000003001900780c */ /* 0x000fda0003f06070 */
[----:B------:R-:W-:Y:S05]  /*4c50*/  @!P0 BRA `(.L_x_195) ;  /* 0x0000000400c88947 */ /* 0x000fea0003800000 */
[----:B------:R-:W0:Y:S01]  /*4c60*/  LDC.64 R16, c[0x0][0x380] ;  /* 0x0000e000ff107b82 */ /* 0x000e220000000a00 */
[----:B------:R-:W-:-:S07]  /*4c70*/  VIADD R21, R9, 0x200 ;  /* 0x0000020009157836 */ /* 0x000fce0000000000 */
[----:B------:R-:W1:Y:S02]  /*4c80*/  LDC.64 R14, c[0x0][0x388] ;  /* 0x0000e200ff0e7b82 */ /* 0x000e640000000a00 */
.L_x_209:
[----:B------:R-:W-:-:S05]  /*4c90*/  VIADD R5, R21, 0xfffffe00 ;  /* 0xfffffe0015057836 */ /* 0x000fca0000000000 */
[----:B------:R-:W-:-:S05]  /*4ca0*/  IADD3 R5, P0, PT, R5, R18, RZ ;  /* 0x0000001205057210 */ /* 0x000fca0007f1e0ff */
[----:B------:R-:W-:Y:S01]  /*4cb0*/  IMAD.X R2, RZ, RZ, R19, P0 ;  /* 0x000000ffff027224 */ /* 0x000fe200000e0613 */
[----:B0-----:R-:W-:-:S04]  /*4cc0*/  LEA R22, P0, R5, R16, 0x3 ;  /* 0x0000001005167211 */ /* 0x001fc800078018ff */
[----:B------:R-:W-:-:S05]  /*4cd0*/  LEA.HI.X R23, R5, R17, R2, 0x3, P0 ;  /* 0x0000001105177211 */ /* 0x000fca00000f1c02 */
[----:B------:R-:W2:Y:S04]  /*4ce0*/  LDG.E.64 R24, desc[UR10][R22.64] ;  /* 0x0000000a16187981 */ /* 0x000ea8000c1e1b00 */
[----:B------:R0:W5:Y:S01]  /*4cf0*/  LDG.E.64 R12, desc[UR10][R22.64+0x800] ;  /* 0x0008000a160c7981 */ /* 0x000162000c1e1b00 */
        /* <DEDUP_REMOVED lines=23> */
.L_x_202:
[----:B------:R-:W-:Y:S05]  /*4e70*/  BSYNC.RECONVERGENT B2 ;  /* 0x0000000000027941 */ /* 0x000fea0003800200 */
.L_x_201:
[----:B------:R0:W5:Y:S04]  /*4e80*/  LDG.E.64 R6, desc[UR10][R22.64+0x1000] ;  /* 0x0010000a16067981 */ /* 0x000168000c1e1b00 */
[----:B------:R0:W5:Y:S02]  /*4e90*/  LDG.E.64 R24, desc[UR10][R22.64+0x1800] ;  /* 0x0018000a16187981 */ /* 0x000164000c1e1b00 */
[----:B-----5:R-:W-:Y:S01]  /*4ea0*/  DSETP.GEU.AND P0, PT, R4, R12, PT ;  /* 0x0000000c0400722a */ /* 0x020fe20003f0e000 */
[----:B------:R-:W-:Y:S01]  /*4eb0*/  VIADD R11, R21, 0xffffff00 ;  /* 0xffffff00150b7836 */ /* 0x000fe20000000000 */
[----:B------:R-:W-:Y:S01]  /*4ec0*/  BSSY.RECONVERGENT B2, `(.L_x_203) ;  /* 0x0000016000027945 */ /* 0x000fe20003800200 */
[----:B------:R-:W-:-:S03]  /*4ed0*/  IMAD.MOV.U32 R10, RZ, RZ, R12 ;  /* 0x000000ffff0a7224 */ /* 0x000fc600078e000c */
[----:B------:R-:W-:Y:S01]  /*4ee0*/  IADD3 R28, P1, P2, R18, R14, R11 ;  /* 0x0000000e121c7210 */ /* 0x000fe20007a3e00b */
[----:B------:R-:W-:-:S03]  /*4ef0*/  IMAD.MOV.U32 R11, RZ, RZ, R13 ;  /* 0x000000ffff0b7224 */ /* 0x000fc600078e000d */
[----:B------:R-:W-:Y:S01]  /*4f00*/  IADD3.X R27, PT, PT, R19, R15, RZ, P1, P2 ;  /* 0x0000000f131b7210 */ /* 0x000fe20000fe44ff */
[----:B------:R-:W-:-:S04]  /*4f10*/  IMAD.MOV.U32 R8, RZ, RZ, R28 ;  /* 0x000000ffff087224 */ /* 0x000fc800078e001c */
        /* <DEDUP_REMOVED lines=16> */
.L_x_204:
[----:B------:R-:W-:Y:S05]  /*5020*/  BSYNC.RECONVERGENT B2 ;  /* 0x0000000000027941 */ /* 0x000fea0003800200 */
.L_x_203:
[----:B------:R-:W-:Y:S01]  /*5030*/  DSETP.GEU.AND P0, PT, R10, R6, PT ;  /* 0x000000060a00722a */ /* 0x000fe20003f0e000 */
[----:B------:R-:W-:Y:S01]  /*5040*/  IADD3 R23, P1, P2, R18, R14, R21 ;  /* 0x0000000e12177210 */ /* 0x000fe20007a3e015 */
[----:B------:R-:W-:Y:S01]  /*5050*/  BSSY.RECONVERGENT B2, `(.L_x_205) ;  /* 0x0000016000027945 */ /* 0x000fe20003800200 */
[----:B------:R-:W-:Y:S02]  /*5060*/  VIADD R13, R21, 0x100 ;  /* 0x00000100150d7836 */ /* 0x000fe40000000000 */
[----:B------:R-:W-:Y:S01]  /*5070*/  IADD3.X R27, PT, PT, R19, R15, RZ, P1, P2 ;  /* 0x0000000f131b7210 */ /* 0x000fe20000fe44ff */
[----:B------:R-:W-:Y:S02]  /*5080*/  IMAD.MOV.U32 R2, RZ, RZ, R23 ;  /* 0x000000ffff027224 */ /* 0x000fe400078e0017 */
        /* <DEDUP_REMOVED lines=18> */
.L_x_206:
[----:B------:R-:W-:Y:S05]  /*51b0*/  BSYNC.RECONVERGENT B2 ;  /* 0x0000000000027941 */ /* 0x000fea0003800200 */
.L_x_205:
[----:B------:R-:W-:Y:S01]  /*51c0*/  DSETP.GEU.AND P0, PT, R4, R24, PT ;  /* 0x000000180400722a */ /* 0x000fe20003f0e000 */
[----:B------:R-:W-:Y:S01]  /*51d0*/  IADD3 R13, P1, P2, R18, R14, R13 ;  /* 0x0000000e120d7210 */ /* 0x000fe20007a3e00d */
[----:B------:R-:W-:Y:S01]  /*51e0*/  BSSY.RECONVERGENT B2, `(.L_x_207) ;  /* 0x0000015000027945 */ /* 0x000fe20003800200 */
[----:B------:R-:W-:Y:S02]  /*51f0*/  IMAD.MOV.U32 R10, RZ, RZ, R24 ;  /* 0x000000ffff0a7224 */ /* 0x000fe400078e0018 */
[----:B------:R-:W-:Y:S01]  /*5200*/  IADD3.X R6, PT, PT, R19, R15, RZ, P1, P2 ;  /* 0x0000000f13067210 */ /* 0x000fe20000fe44ff */
[----:B------:R-:W-:Y:S02]  /*5210*/  IMAD.MOV.U32 R7, RZ, RZ, R13 ;  /* 0x000000ffff077224 */ /* 0x000fe400078e000d */
[----:B------:R-:W-:Y:S02]  /*5220*/  IMAD.MOV.U32 R11, RZ, RZ, R25 ;  /* 0x000000ffff0b7224 */ /* 0x000fe400078e0019 */
[----:B------:R-:W-:-:S04]  /*5230*/  IMAD.MOV.U32 R8, RZ, RZ, R6 ;  /* 0x000000ffff087224 */ /* 0x000fc800078e0006 */
[----:B------:R-:W-:Y:S05]  /*5240*/  @!P0 BRA `(.L_x_208) ;  /* 0x0000000000388947 */ /* 0x000fea0003800000 */
[----:B------:R-:W-:Y:S01]  /*5250*/  DSETP.GEU.AND P0, PT, R24, R4, PT ;  /* 0x000000041800722a */ /* 0x000fe20003f0e000 */
[----:B------:R-:W-:Y:S01]  /*5260*/  MOV R7, R2 ;  /* 0x0000000200077202 */ /* 0x000fe20000000f00 */
[----:B------:R-:W-:Y:S02]  /*5270*/  IMAD.MOV.U32 R8, RZ, RZ, R9 ;  /* 0x000000ffff087224 */ /* 0x000fe400078e0009 */
[----:B------:R-:W-:Y:S02]  /*5280*/  IMAD.MOV.U32 R10, RZ, RZ, R4 ;  /* 0x000000ffff0a7224 */ /* 0x000fe400078e0004 */
[----:B------:R-:W-:-:S08]  /*5290*/  IMAD.MOV.U32 R11, RZ, RZ, R5 ;  /* 0x000000ffff0b7224 */ /* 0x000fd000078e0005 */
        /* <DEDUP_REMOVED lines=9> */
.L_x_208:
[----:B------:R-:W-:Y:S05]  /*5330*/  BSYNC.RECONVERGENT B2 ;  /* 0x0000000000027941 */ /* 0x000fea0003800200 */
.L_x_207:
[C---:B------:R-:W-:Y:S02]  /*5340*/  VIADD R5, R21.reuse, 0x200 ;  /* 0x0000020015057836 */ /* 0x040fe40000000000 */
[----:B------:R-:W-:-:S03]  /*5350*/  VIADD R21, R21, 0x400 ;  /* 0x0000040015157836 */ /* 0x000fc60000000000 */
[----:B------:R-:W-:-:S13]  /*5360*/  ISETP.GE.AND P0, PT, R5, R20, PT ;  /* 0x000000140500720c */ /* 0x000fda0003f06270 */
[----:B------:R-:W-:Y:S05]  /*5370*/  @!P0 BRA `(.L_x_209) ;  /* 0xfffffff800448947 */ /* 0x000fea000383ffff */
.L_x_195:
[----:B------:R-:W-:Y:S05]  /*5380*/  BSYNC.RECONVERGENT B1 ;  /* 0x0000000000017941 */ /* 0x000fea0003800200 */
.L_x_188:
        /* <DEDUP_REMOVED lines=32> */
.L_x_211:
[----:B------:R-:W-:Y:S05]  /*5590*/  BSYNC.RECONVERGENT B1 ;  /* 0x0000000000017941 */ /* 0x000fea0003800200 */
.L_x_210:
        /* <DEDUP_REMOVED lines=31> */
.L_x_213:
[----:B------:R-:W-:Y:S05]  /*5790*/  BSYNC.RECONVERGENT B1 ;  /* 0x0000000000017941 */ /* 0x000fea0003800200 */
.L_x_212:
        /* <DEDUP_REMOVED lines=31> */
.L_x_215:
[----:B------:R-:W-:Y:S05]  /*5990*/  BSYNC.RECONVERGENT B1 ;  /* 0x0000000000017941 */ /* 0x000fea0003800200 */
.L_x_214:
[----:B------:R-:W-:Y:S01]  /*59a0*/  ISETP.GT.AND P0, PT, R2, 0x17, PT ;  /* 0x000000170200780c */ /* 0x000fe20003f04270 */
[----:B-1----:R1:W1:Y:S01]  /*59b0*/  SHFL.DOWN PT, R6, R4, 0x8, 0x1f ;  /* 0x09001f0004067f89 */ /* 0x00226200000e0000 */
[----:B------:R-:W-:Y:S01]  /*59c0*/  BSSY.RECONVERGENT B1, `(.L_x_216) ;  /* 0x000001d000017945 */ /* 0x000fe20003800200 */
[----:B--2---:R-:W-:Y:S02]  /*59d0*/  IMAD.MOV.U32 R12, RZ, RZ, R10 ;  /* 0x000000ffff0c7224 */ /* 0x004fe400078e000a */
[----:B------:R2:W1:Y:S01]  /*59e0*/  SHFL.DOWN PT, R7, R5, 0x8, 0x1f ;  /* 0x09001f0005077f89 */ /* 0x00046200000e0000 */
[----:B------:R-:W-:Y:S02]  /*59f0*/  IMAD.MOV.U32 R13, RZ, RZ, R11 ;  /* 0x000000ffff0d7224 */ /* 0x000fe400078e000b */
[----:B------:R-:W-:Y:S01]  /*5a00*/  IMAD.MOV.U32 R8, RZ, RZ, R4 ;  /* 0x000000ffff087224 */ /* 0x000fe200078e0004 */
[----:B0-----:R2:W0:Y:S01]  /*5a10*/  SHFL.DOWN PT, R15, R10, 0x8, 0x1f ;  /* 0x09001f000a0f7f89 */ /* 0x00142200000e0000 */
[----:B----4-:R-:W-:-:S03]  /*5a20*/  IMAD.MOV.U32 R9, RZ, RZ, R5 ;  /* 0x000000ffff097224 */ /* 0x010fc600078e0005 */
[----:B---3--:R2:W3:Y:S01]  /*5a30*/  SHFL.DOWN PT, R14, R11, 0x8, 0x1f ;  /* 0x09001f000b0e7f89 */ /* 0x0084e200000e0000 */
[----:B------:R-:W-:Y:S05]  /*5a40*/  @P0 BRA `(.L_x_217) ;  /* 0x0000000000500947 */ /* 0x000fea0003800000 */
[----:B-1----:R-:W-:Y:S01]  /*5a50*/  DSETP.GEU.AND P0, PT, R4, R6, PT ;  /* 0x000000060400722a */ /* 0x002fe20003f0e000 */
        /* <DEDUP_REMOVED lines=19> */
.L_x_217:
[----:B------:R-:W-:Y:S05]  /*5b90*/  BSYNC.RECONVERGENT B1 ;  /* 0x0000000000017941 */ /* 0x000fea0003800200 */
.L_x_216:
[----:B------:R-:W-:Y:S01]  /*5ba0*/  ISETP.GT.AND P0, PT, R2, 0xf, PT ;  /* 0x0000000f0200780c */ /* 0x000fe20003f04270 */
[----:B--2---:R2:W4:Y:S01]  /*5bb0*/  SHFL.DOWN PT, R10, R8, 0x10, 0x1f ;  /* 0x0a001f00080a7f89 */ /* 0x00452200000e0000 */
[----:B------:R-:W-:Y:S01]  /*5bc0*/  BSSY.RECONVERGENT B1, `(.L_x_218) ;  /* 0x000001d000017945 */ /* 0x000fe20003800200 */
[----:B-1----:R-:W-:Y:S02]  /*5bd0*/  IMAD.MOV.U32 R4, RZ, RZ, R12 ;  /* 0x000000ffff047224 */ /* 0x002fe400078e000c */
[----:B------:R2:W1:Y:S01]  /*5be0*/  SHFL.DOWN PT, R11, R9, 0x10, 0x1f ;  /* 0x0a001f00090b7f89 */ /* 0x00046200000e0000 */
[----:B------:R-:W-:Y:S02]  /*5bf0*/  IMAD.MOV.U32 R5, RZ, RZ, R13 ;  /* 0x000000ffff057224 */ /* 0x000fe400078e000d */
[----:B------:R-:W-:Y:S01]  /*5c00*/  IMAD.MOV.U32 R6, RZ, RZ, R8 ;  /* 0x000000ffff067224 */ /* 0x000fe200078e0008 */
[----:B0-----:R2:W0:Y:S01]  /*5c10*/  SHFL.DOWN PT, R15, R12, 0x10, 0x1f ;  /* 0x0a001f000c0f7f89 */ /* 0x00142200000e0000 */
[----:B------:R-:W-:-:S03]  /*5c20*/  IMAD.MOV.U32 R7, RZ, RZ, R9 ;  /* 0x000000ffff077224 */ /* 0x000fc600078e0009 */
[----:B---3--:R2:W3:Y:S01]  /*5c30*/  SHFL.DOWN PT, R14, R13, 0x10, 0x1f ;  /* 0x0a001f000d0e7f89 */ /* 0x0084e200000e0000 */
        /* <DEDUP_REMOVED lines=8> */
[----:B------:R-:W-:Y:S01]  /*5cc0*/  MOV R4, R12 ;  /* 0x0000000c00047202 */ /* 0x000fe20000000f00 */
[----:B------:R-:W-:Y:S02]  /*5cd0*/  IMAD.MOV.U32 R5, RZ, RZ, R13 ;  /* 0x000000ffff057224 */ /* 0x000fe400078e000d */
[----:B------:R-:W-:Y:S02]  /*5ce0*/  IMAD.MOV.U32 R6, RZ, RZ, R8 ;  /* 0x000000ffff067224 */ /* 0x000fe400078e0008 */
[----:B------:R-:W-:-:S08]  /*5cf0*/  IMAD.MOV.U32 R7, RZ, RZ, R9 ;  /* 0x000000ffff077224 */ /* 0x000fd000078e0009 */
        /* <DEDUP_REMOVED lines=9> */
.L_x_219:
[----:B------:R-:W-:Y:S05]  /*5d90*/  BSYNC.RECONVERGENT B1 ;  /* 0x0000000000017941 */ /* 0x000fea0003800200 */
.L_x_218:
[----:B------:R-:W-:Y:S01]  /*5da0*/  ISETP.NE.AND P0, PT, R2, RZ, PT ;  /* 0x000000ff0200720c */ /* 0x000fe20003f05270 */
[----:B------:R-:W-:-:S12]  /*5db0*/  BSSY.RECONVERGENT B1, `(.L_x_220) ;  /* 0x000000a000017945 */ /* 0x000fd80003800200 */
[----:B------:R-:W-:Y:S05]  /*5dc0*/  @P0 BRA `(.L_x_221) ;  /* 0x0000000000200947 */ /* 0x000fea0003800000 */
[----:B--2---:R-:W2:Y:S01]  /*5dd0*/  S2R R9, SR_CgaCtaId ;  /* 0x0000000000097919 */ /* 0x004ea20000008800 */
[----:B------:R-:W-:Y:S02]  /*5de0*/  MOV R8, 0x400 ;  /* 0x0000040000087802 */ /* 0x000fe40000000f00 */
[----:B------:R-:W-:-:S04]  /*5df0*/  SHF.R.U32.HI R2, RZ, 0x1, R3 ;  /* 0x00000001ff027819 */ /* 0x000fc80000011603 */
[----:B------:R-:W-:Y:S02]  /*5e00*/  LOP3.LUT R2, R2, 0x1f0, RZ, 0xc0, !PT ;  /* 0x000001f002027812 */ /* 0x000fe400078ec0ff */
[----:B--2---:R-:W-:-:S05]  /*5e10*/  LEA R9, R9, R8, 0x18 ;  /* 0x0000000809097211 */ /* 0x004fca00078ec0ff */
[----:B------:R-:W-:-:S05]  /*5e20*/  IMAD.IADD R9, R2, 0x1, R9 ;  /* 0x0000000102097824 */ /* 0x000fca00078e0209 */
[----:B------:R2:W-:Y:S04]  /*5e30*/  STS.64 [R9+0x10], R4 ;  /* 0x0000100409007388 */ /* 0x0005e80000000a00 */
[----:B------:R2:W-:Y:S02]  /*5e40*/  STS.64 [R9+0x8], R6 ;  /* 0x0000080609007388 */ /* 0x0005e40000000a00 */
.L_x_221:
[----:B------:R-:W-:Y:S05]  /*5e50*/  BSYNC.RECONVERGENT B1 ;  /* 0x0000000000017941 */ /* 0x000fea0003800200 */
.L_x_220:
[----:B------:R-:W-:Y:S01]  /*5e60*/  BAR.SYNC.DEFER_BLOCKING 0x0 ;  /* 0x0000000000007b1d */ /* 0x000fe20000010000 */
[----:B------:R-:W-:-:S13]  /*5e70*/  ISETP.NE.AND P1, PT, R3, RZ, PT ;  /* 0x000000ff0300720c */ /* 0x000fda0003f25270 */
[----:B------:R-:W-:Y:S05]  /*5e80*/  @P1 BRA `(.L_x_149) ;  /* 0x00000008008c1947 */ /* 0x000fea0003800000 */
[----:B------:R-:W5:Y:S01]  /*5e90*/  S2R R3, SR_CgaCtaId ;  /* 0x0000000000037919 */ /* 0x000f620000008800 */
[----:B------:R-:W-:Y:S01]  /*5ea0*/  MOV R20, 0x400 ;  /* 0x0000040000147802 */ /* 0x000fe20000000f00 */
[----:B------:R-:W-:Y:S03]  /*5eb0*/  BSSY.RECONVERGENT B1, `(.L_x_222) ;  /* 0x000001a000017945 */ /* 0x000fe60003800200 */
[----:B-----5:R-:W-:-:S05]  /*5ec0*/  LEA R20, R3, R20, 0x18 ;  /* 0x0000001403147211 */ /* 0x020fca00078ec0ff */
[----:B------:R-:W5:Y:S04]  /*5ed0*/  LDS.64 R16, [R20+0x18] ;  /* 0x0000180014107984 */ /* 0x000f680000000a00 */
[----:B-12-4-:R-:W1:Y:S04]  /*5ee0*/  LDS.128 R8, [R20+0x20] ;  /* 0x0000200014087984 */ /* 0x016e680000000c00 */
[----:B------:R2:W4:Y:S04]  /*5ef0*/  LDS.64 R2, [R20+0x80] ;  /* 0x0000800014027984 */ /* 0x0005280000000a00 */
[----:B0--3--:R2:W0:Y:S01]  /*5f00*/  LDS.128 R12, [R20+0x30] ;  /* 0x00003000140c7984 */ /* 0x0094220000000c00 */
[----:B-----5:R-:W-:Y:S01]  /*5f10*/  DSETP.GEU.AND P0, PT, R6, R16, PT ;  /* 0x000000100600722a */ /* 0x020fe20003f0e000 */
[----:B------:R-:W-:-:S02]  /*5f20*/  IMAD.MOV.U32 R22, RZ, RZ, R16 ;  /* 0x000000ffff167224 */ /* 0x000fc400078e0010 */
[----:B------:R-:W-:Y:S02]  /*5f30*/  IMAD.MOV.U32 R23, RZ, RZ, R17 ;  /* 0x000000ffff177224 */ /* 0x000fe400078e0011 */
[----:B-1----:R-:W-:Y:S02]  /*5f40*/  IMAD.MOV.U32 R25, RZ, RZ, R8 ;  /* 0x000000ffff197224 */ /* 0x002fe400078e0008 */
[----:B------:R-:W-:-:S07]  /*5f50*/  IMAD.MOV.U32 R21, RZ, RZ, R9 ;  /* 0x000000ffff157224 */ /* 0x000fce00078e0009 */
[----:B0-2-4-:R-:W-:Y:S05]  /*5f60*/  @!P0 BRA `(.L_x_223) ;  /* 0x0000000000388947 */ /* 0x015fea0003800000 */
        /* <DEDUP_REMOVED lines=14> */
.L_x_223:
[----:B------:R-:W-:Y:S05]  /*6050*/  BSYNC.RECONVERGENT B1 ;  /* 0x0000000000017941 */ /* 0x000fea0003800200 */
.L_x_222:
        /* <DEDUP_REMOVED lines=23> */
.L_x_225:
[----:B------:R-:W-:Y:S05]  /*61d0*/  BSYNC.RECONVERGENT B1 ;  /* 0x0000000000017941 */ /* 0x000fea0003800200 */
.L_x_224:
        /* <DEDUP_REMOVED lines=21> */
.L_x_227:
[----:B------:R-:W-:Y:S05]  /*6330*/  BSYNC.RECONVERGENT B1 ;  /* 0x0000000000017941 */ /* 0x000fea0003800200 */
.L_x_226:
        /* <DEDUP_REMOVED lines=23> */
.L_x_229:
[----:B------:R-:W-:Y:S05]  /*64b0*/  BSYNC.RECONVERGENT B1 ;  /* 0x0000000000017941 */ /* 0x000fea0003800200 */
.L_x_228:
        /* <DEDUP_REMOVED lines=21> */
.L_x_231:
[----:B------:R-:W-:Y:S05]  /*6610*/  BSYNC.RECONVERGENT B1 ;  /* 0x0000000000017941 */ /* 0x000fea0003800200 */
.L_x_230:
        /* <DEDUP_REMOVED lines=21> */
.L_x_233:
[----:B------:R-:W-:Y:S05]  /*6770*/  BSYNC.RECONVERGENT B1 ;  /* 0x0000000000017941 */ /* 0x000fea0003800200 */
.L_x_232:
        /* <DEDUP_REMOVED lines=20> */
.L_x_149:
[----:B------:R-:W-:Y:S05]  /*68c0*/  BSYNC.RECONVERGENT B0 ;  /* 0x0000000000007941 */ /* 0x000fea0003800200 */
.L_x_116:
[----:B------:R-:W-:Y:S05]  /*68d0*/  @P1 EXIT ;  /* 0x000000000000194d */ /* 0x000fea0003800000 */
[----:B01--4-:R-:W0:Y:S02]  /*68e0*/  LDC.64 R2, c[0x0][0x390] ;  /* 0x0000e400ff027b82 */ /* 0x013e240000000a00 */
[----:B0-----:R-:W-:-:S05]  /*68f0*/  IMAD.WIDE.U32 R2, R0, 0x10, R2 ;  /* 0x0000001000027825 */ /* 0x001fca00078e0002 */
[----:B------:R-:W-:Y:S04]  /*6900*/  STG.E.64 desc[UR10][R2.64], R6 ;  /* 0x0000000602007986 */ /* 0x000fe8000c101b0a */
[----:B------:R-:W-:Y:S01]  /*6910*/  STG.E.64 desc[UR10][R2.64+0x8], R4 ;  /* 0x0000080402007986 */ /* 0x000fe2000c101b0a */
[----:B------:R-:W-:Y:S05]  /*6920*/  EXIT ;  /* 0x000000000000794d */ /* 0x000fea0003800000 */
.L_x_234:
        /* <DEDUP_REMOVED lines=13> */
.L_x_767:


//--------------------- .text._ZN6thrust24THRUST_300001_SM_1000_NS8cuda_cub4core6detail13_kernel_agentINS1_8__reduce11ReduceAgentINS0_12zip_iteratorIN4cuda3std3__45tupleIJNS0_10device_ptrIdEENS0_17counting_iteratorIlNS0_11use_defaultESF_SF_EEEEEEEPNSB_IJdlEEESJ_lNS1_9__extrema9arg_max_fIdl10ComparatorEEEEJSI_SK_lSO_EEEvDpT0_ --------------------------
	.section	.text._ZN6thrust24THRUST_300001_SM_1000_NS8cuda_cub4core6detail13_kernel_agentINS1_8__reduce11ReduceAgentINS0_12zip_iteratorIN4cuda3std3__45tupleIJNS0_10device_ptrIdEENS0_17counting_iteratorIlNS0_11use_defaultESF_SF_EEEEEEEPNSB_IJdlEEESJ_lNS1_9__extrema9arg_max_fIdl10ComparatorEEEEJSI_SK_lSO_EEEvDpT0_,"ax",@progbits
	.align	128
        .global         _ZN6thrust24THRUST_300001_SM_1000_NS8cuda_cub4core6detail13_kernel_agentINS1_8__reduce11ReduceAgentINS0_12zip_iteratorIN4cuda3std3__45tupleIJNS0_10device_ptrIdEENS0_17counting_iteratorIlNS0_11use_defaultESF_SF_EEEEEEEPNSB_IJdlEEESJ_lNS1_9__extrema9arg_max_fIdl10ComparatorEEEEJSI_SK_lSO_EEEvDpT0_
        .type           _ZN6thrust24THRUST_300001_SM_1000_NS8cuda_cub4core6detail13_kernel_agentINS1_8__reduce11ReduceAgentINS0_12zip_iteratorIN4cuda3std3__45tupleIJNS0_10device_ptrIdEENS0_17counting_iteratorIlNS0_11use_defaultESF_SF_EEEEEEEPNSB_IJdlEEESJ_lNS1_9__extrema9arg_max_fIdl10ComparatorEEEEJSI_SK_lSO_EEEvDpT0_,@function
        .size           _ZN6thrust24THRUST_300001_SM_1000_NS8cuda_cub4core6detail13_kernel_agentINS1_8__reduce11ReduceAgentINS0_12zip_iteratorIN4cuda3std3__45tupleIJNS0_10device_ptrIdEENS0_17counting_iteratorIlNS0_11use_defaultESF_SF_EEEEEEEPNSB_IJdlEEESJ_lNS1_9__extrema9arg_max_fIdl10ComparatorEEEEJSI_SK_lSO_EEEvDpT0_,(.L_x_768 - _ZN6thrust24THRUST_300001_SM_1000_NS8cuda_cub4core6detail13_kernel_agentINS1_8__reduce11ReduceAgentINS0_12zip_iteratorIN4cuda3std3__45tupleIJNS0_10device_ptrIdEENS0_17counting_iteratorIlNS0_11use_defaultESF_SF_EEEEEEEPNSB_IJdlEEESJ_lNS1_9__extrema9arg_max_fIdl10ComparatorEEEEJSI_SK_lSO_EEEvDpT0_)
        .other          _ZN6thrust24THRUST_300001_SM_1000_NS8cuda_cub4core6detail13_kernel_agentINS1_8__reduce11ReduceAgentINS0_12zip_iteratorIN4cuda3std3__45tupleIJNS0_10device_ptrIdEENS0_17counting_iteratorIlNS0_11use_defaultESF_SF_EEEEEEEPNSB_IJdlEEESJ_lNS1_9__extrema9arg_max_fIdl10ComparatorEEEEJSI_SK_lSO_EEEvDpT0_,@"STO_CUDA_ENTRY STV_DEFAULT"
_ZN6thrust24THRUST_300001_SM_1000_NS8cuda_cub4core6detail13_kernel_agentINS1_8__reduce11ReduceAgentINS0_12zip_iteratorIN4cuda3std3__45tupleIJNS0_10device_ptrIdEENS0_17counting_iteratorIlNS0_11use_defaultESF_SF_EEEEEEEPNSB_IJdlEEESJ_lNS1_9__extrema9arg_max_fIdl10ComparatorEEEEJSI_SK_lSO_EEEvDpT0_:
.text._ZN6thrust24THRUST_300001_SM_1000_NS8cuda_cub4core6detail13_kernel_agentINS1_8__reduce11ReduceAgentINS0_12zip_iteratorIN4cuda3std3__45tupleIJNS0_10device_ptrIdEENS0_17counting_iteratorIlNS0_11use_defaultESF_SF_EEEEEEEPNSB_IJdlEEESJ_lNS1_9__extrema9arg_max_fIdl10ComparatorEEEEJSI_SK_lSO_EEEvDpT0_:
[----:B------:R-:W-:Y:S01]  /*0000*/  LDC R1, c[0x0][0x37c] ;  /* 0x0000df00ff017b82 */ /* 0x000fe20000000800 */
[----:B------:R-:W0:Y:S02]  /*0010*/  LDCU.64 UR4, c[0x0][0x398] ;  /* 0x00007300ff0477ac */ /* 0x000e240008000a00 */
[----:B0-----:R-:W-:-:S04]  /*0020*/  ISETP.NE.U32.AND P0, PT, RZ, UR4, PT ;  /* 0x00000004ff007c0c */ /* 0x001fc8000bf05070 */
[----:B------:R-:W-:-:S13]  /*0030*/  ISETP.NE.AND.EX P0, PT, RZ, UR5, PT, P0 ;  /* 0x00000005ff007c0c */ /* 0x000fda000bf05300 */
[----:B------:R-:W-:Y:S05]  /*0040*/  @!P0 EXIT ;  /* 0x000000000000894d */ /* 0x000fea0003800000 */
[----:B------:R-:W-:Y:S01]  /*0050*/  UISETP.GT.U32.AND UP0, UPT, UR4, 0x4ff, UPT ;  /* 0x000004ff0400788c */ /* 0x000fe2000bf04070 */
[----:B------:R-:W-:Y:S01]  /*0060*/  BSSY.RECONVERGENT B0, `(.L_x_235) ;  /* 0x0000641000007945 */ /* 0x000fe20003800200 */
[----:B------:R-:W0:Y:S02]  /*0070*/  LDCU.64 UR8, c[0x0][0x358] ;  /* 0x00006b00ff0877ac */ /* 0x000e240008000a00 */
[----:B------:R-:W-:-:S09]  /*0080*/  UISETP.GT.AND.EX UP0, UPT, UR5, URZ, UPT, UP0 ;  /* 0x000000ff0500728c */ /* 0x000fd2000bf04300 */
        /* <DEDUP_REMOVED lines=9> */
[----:B------:R-:W1:Y:S01]  /*0120*/  LDC.64 R2, c[0x0][0x380] ;  /* 0x0000e000ff027b82 */ /* 0x000e620000000a00 */
[----:B------:R-:W2:Y:S01]  /*0130*/  LDCU.64 UR6, c[0x0][0x388] ;  /* 0x00007100ff0677ac */ /* 0x000ea20008000a00 */
[----:B-1----:R-:W-:-:S06]  /*0140*/  IMAD.WIDE.U32 R2, R0, 0x8, R2 ;  /* 0x0000000800027825 */ /* 0x002fcc00078e0002 */
[----:B0-----:R-:W5:Y:S01]  /*0150*/  LDG.E.64 R2, desc[UR8][R2.64] ;  /* 0x0000000802027981 */ /* 0x001f62000c1e1b00 */
[C---:B--2---:R-:W-:Y:S01]  /*0160*/  IADD3 R9, P0, PT, R0.reuse, UR6, RZ ;  /* 0x0000000600097c10 */ /* 0x044fe2000ff1e0ff */
[----:B------:R-:W-:-:S04]  /*0170*/  VIADD R10, R0, 0x100 ;  /* 0x00000100000a7836 */ /* 0x000fc80000000000 */
[----:B------:R-:W-:-:S08]  /*0180*/  IMAD.X R8, RZ, RZ, UR7, P0 ;  /* 0x00000007ff087e24 */ /* 0x000fd000080e06ff */
.L_x_238:
[----:B0-----:R-:W-:Y:S05]  /*0190*/  BSYNC.RECONVERGENT B1 ;  /* 0x0000000000017941 */ /* 0x001fea0003800200 */
.L_x_237:
[----:B------:R-:W-:Y:S01]  /*01a0*/  ISETP.GE.AND P0, PT, R10, UR4, PT ;  /* 0x000000040a007c0c */ /* 0x000fe2000bf06270 */
[----:B------:R-:W-:-:S12]  /*01b0*/  BSSY.RECONVERGENT B1, `(.L_x_239) ;  /* 0x00000a9000017945 */ /* 0x000fd80003800200 */
[----:B------:R-:W-:Y:S05]  /*01c0*/  @P0 BRA `(.L_x_240) ;  /* 0x00000008009c0947 */ /* 0x000fea0003800000 */
[----:B------:R-:W-:Y:S01]  /*01d0*/  LOP3.LUT R4, RZ, R10, RZ, 0x33, !PT ;  /* 0x0000000aff047212 */ /* 0x000fe200078e33ff */
[----:B------:R-:W-:Y:S04]  /*01e0*/  BSSY.RECONVERGENT B2, `(.L_x_241) ;  /* 0x0000034000027945 */ /* 0x000fe80003800200 */
[----:B------:R-:W-:-:S05]  /*01f0*/  VIADD R16, R4, UR4 ;  /* 0x0000000404107c36 */ /* 0x000fca0008000000 */
[----:B------:R-:W-:-:S04]  /*0200*/  LOP3.LUT R4, R16, 0x300, RZ, 0xc0, !PT ;  /* 0x0000030010047812 */ /* 0x000fc800078ec0ff */
[----:B------:R-:W-:-:S13]  /*0210*/  ISETP.NE.AND P0, PT, R4, 0x300, PT ;  /* 0x000003000400780c */ /* 0x000fda0003f05270 */
[----:B------:R-:W-:Y:S05]  /*0220*/  @!P0 BRA `(.L_x_242) ;  /* 0x0000000000bc8947 */ /* 0x000fea0003800000 */
[----:B------:R-:W0:Y:S01]  /*0230*/  LDC.64 R4, c[0x0][0x380] ;  /* 0x0000e000ff047b82 */ /* 0x000e220000000a00 */
[----:B------:R-:W1:Y:S01]  /*0240*/  LDCU.64 UR6, c[0x0][0x388] ;  /* 0x00007100ff0677ac */ /* 0x000e620008000a00 */
[----:B------:R-:W-:-:S04]  /*0250*/  LEA.HI R6, R16, 0x1, RZ, 0x18 ;  /* 0x0000000110067811 */ /* 0x000fc800078fc0ff */
[----:B------:R-:W-:-:S05]  /*0260*/  LOP3.LUT R6, R6, 0x3, RZ, 0xc0, !PT ;  /* 0x0000000306067812 */ /* 0x000fca00078ec0ff */
[----:B------:R-:W-:Y:S01]  /*0270*/  IMAD.MOV R11, RZ, RZ, -R6 ;  /* 0x000000ffff0b7224 */ /* 0x000fe200078e0a06 */
[C---:B-1----:R-:W-:Y:S01]  /*0280*/  IADD3 R14, P0, PT, R10.reuse, UR6, RZ ;  /* 0x000000060a0e7c10 */ /* 0x042fe2000ff1e0ff */
[----:B0-----:R-:W-:-:S04]  /*0290*/  IMAD.WIDE.U32 R4, R10, 0x8, R4 ;  /* 0x000000080a047825 */ /* 0x001fc800078e0004 */
[----:B------:R-:W-:Y:S02]  /*02a0*/  IMAD.MOV.U32 R12, RZ, RZ, R4 ;  /* 0x000000ffff0c7224 */ /* 0x000fe400078e0004 */
[----:B------:R-:W-:Y:S02]  /*02b0*/  IMAD.MOV.U32 R13, RZ, RZ, R5 ;  /* 0x000000ffff0d7224 */ /* 0x000fe400078e0005 */
[----:B------:R-:W-:-:S07]  /*02c0*/  IMAD.X R15, RZ, RZ, UR7, P0 ;  /* 0x00000007ff0f7e24 */ /* 0x000fce00080e06ff */
.L_x_245:
        /* <DEDUP_REMOVED lines=31> */
.L_x_244:
[----:B------:R-:W-:Y:S05]  /*04c0*/  BSYNC.RECONVERGENT B3 ;  /* 0x0000000000037941 */ /* 0x000fea0003800200 */
.L_x_243:
[----:B------:R-:W-:Y:S01]  /*04d0*/  IADD3 R14, P0, PT, R14, 0x100, RZ ;  /* 0x000001000e0e7810 */ /* 0x000fe20007f1e0ff */
[----:B------:R-:W-:Y:S02]  /*04e0*/  VIADD R10, R10, 0x100 ;  /* 0x000001000a0a7836 */ /* 0x000fe40000000000 */
[----:B------:R-:W-:Y:S02]  /*04f0*/  IMAD.X R13, RZ, RZ, R13, P3 ;  /* 0x000000ffff0d7224 */ /* 0x000fe400018e060d */
[----:B------:R-:W-:Y:S01]  /*0500*/  IMAD.X R15, RZ, RZ, R15, P0 ;  /* 0x000000ffff0f7224 */ /* 0x000fe200000e060f */
[----:B------:R-:W-:Y:S07]  /*0510*/  @P2 BRA `(.L_x_245) ;  /* 0xfffffffc006c2947 */ /* 0x000fee000383ffff */
.L_x_242:
[----:B------:R-:W-:Y:S05]  /*0520*/  BSYNC.RECONVERGENT B2 ;  /* 0x0000000000027941 */ /* 0x000fea0003800200 */
.L_x_241:
[----:B------:R-:W-:-:S13]  /*0530*/  ISETP.GE.U32.AND P0, PT, R16, 0x300, PT ;  /* 0x000003001000780c */ /* 0x000fda0003f06070 */
[----:B------:R-:W-:Y:S05]  /*0540*/  @!P0 BRA `(.L_x_240) ;  /* 0x0000000400bc8947 */ /* 0x000fea0003800000 */
[----:B------:R-:W0:Y:S01]  /*0550*/  LDC.64 R4, c[0x0][0x380] ;  /* 0x0000e000ff047b82 */ /* 0x000e220000000a00 */
[----:B------:R-:W-:-:S07]  /*0560*/  VIADD R20, R10, 0x200 ;  /* 0x000002000a147836 */ /* 0x000fce0000000000 */
[----:B------:R-:W1:Y:S02]  /*0570*/  LDC.64 R6, c[0x0][0x388] ;  /* 0x0000e200ff067b82 */ /* 0x000e640000000a00 */
.L_x_254:
[----:B------:R-:W-:-:S04]  /*0580*/  VIADD R17, R20, 0xfffffe00 ;  /* 0xfffffe0014117836 */ /* 0x000fc80000000000 */
[----:B0-----:R-:W-:-:S05]  /*0590*/  IMAD.WIDE R24, R17, 0x8, R4 ;  /* 0x0000000811187825 */ /* 0x001fca00078e0204 */
[----:B------:R-:W2:Y:S04]  /*05a0*/  LDG.E.64 R18, desc[UR8][R24.64] ;  /* 0x0000000818127981 */ /* 0x000ea8000c1e1b00 */
[----:B-----5:R0:W5:Y:S04]  /*05b0*/  LDG.E.64 R14, desc[UR8][R24.64+0x800] ;  /* 0x00080008180e7981 */ /* 0x020168000c1e1b00 */
[----:B------:R0:W5:Y:S04]  /*05c0*/  LDG.E.64 R12, desc[UR8][R24.64+0x1000] ;  /* 0x00100008180c7981 */ /* 0x000168000c1e1b00 */
[----:B------:R0:W5:Y:S01]  /*05d0*/  LDG.E.64 R10, desc[UR8][R24.64+0x1800] ;  /* 0x00180008180a7981 */ /* 0x000162000c1e1b00 */
[----:B-1----:R-:W-:Y:S01]  /*05e0*/  IADD3 R26, P1, PT, R17, R6, RZ ;  /* 0x00000006111a7210 */ /* 0x002fe20007f3e0ff */
[----:B------:R-:W-:Y:S01]  /*05f0*/  BSSY.RECONVERGENT B2, `(.L_x_246) ;  /* 0x0000017000027945 */ /* 0x000fe20003800200 */
[----:B------:R-:W-:-:S02]  /*0600*/  VIADD R23, R20, 0xffffff00 ;  /* 0xffffff0014177836 */ /* 0x000fc40000000000 */
[----:B------:R-:W-:Y:S01]  /*0610*/  LEA.HI.X.SX32 R27, R17, R7, 0x1, P1 ;  /* 0x00000007111b7211 */ /* 0x000fe200008f0eff */
[----:B------:R-:W-:-:S04]  /*0620*/  IMAD.MOV.U32 R22, RZ, RZ, R26 ;  /* 0x000000ffff167224 */ /* 0x000fc800078e001a */
        /* <DEDUP_REMOVED lines=19> */
.L_x_247:
[----:B------:R-:W-:Y:S05]  /*0760*/  BSYNC.RECONVERGENT B2 ;  /* 0x0000000000027941 */ /* 0x000fea0003800200 */
.L_x_246:
[----:B-----5:R-:W-:Y:S01]  /*0770*/  DSETP.GEU.AND P0, PT, R16, R14, PT ;  /* 0x0000000e1000722a */ /* 0x020fe20003f0e000 */
[C---:B------:R-:W-:Y:S01]  /*0780*/  IADD3 R19, P1, PT, R23.reuse, R6, RZ ;  /* 0x0000000617137210 */ /* 0x040fe20007f3e0ff */
[----:B------:R-:W-:Y:S01]  /*0790*/  BSSY.RECONVERGENT B2, `(.L_x_248) ;  /* 0x0000015000027945 */ /* 0x000fe20003800200 */
[----:B------:R-:W-:Y:S02]  /*07a0*/  IMAD.MOV.U32 R2, RZ, RZ, R14 ;  /* 0x000000ffff027224 */ /* 0x000fe400078e000e */
[----:B------:R-:W-:Y:S01]  /*07b0*/  LEA.HI.X.SX32 R18, R23, R7, 0x1, P1 ;  /* 0x0000000717127211 */ /* 0x000fe200008f0eff */
        /* <DEDUP_REMOVED lines=18> */
.L_x_249:
[----:B------:R-:W-:Y:S05]  /*08e0*/  BSYNC.RECONVERGENT B2 ;  /* 0x0000000000027941 */ /* 0x000fea0003800200 */
.L_x_248:
[----:B------:R-:W-:Y:S01]  /*08f0*/  DSETP.GEU.AND P0, PT, R2, R12, PT ;  /* 0x0000000c0200722a */ /* 0x000fe20003f0e000 */
[CC--:B------:R-:W-:Y:S01]  /*0900*/  IADD3 R22, P1, PT, R20.reuse, R6.reuse, RZ ;  /* 0x0000000614167210 */ /* 0x0c0fe20007f3e0ff */
[C---:B------:R-:W-:Y:S01]  /*0910*/  VIADD R16, R20.reuse, 0x100 ;  /* 0x0000010014107836 */ /* 0x040fe20000000000 */
[----:B------:R-:W-:Y:S01]  /*0920*/  BSSY.RECONVERGENT B2, `(.L_x_250) ;  /* 0x0000016000027945 */ /* 0x000fe20003800200 */
[----:B------:R-:W-:Y:S01]  /*0930*/  IMAD.MOV.U32 R14, RZ, RZ, R12 ;  /* 0x000000ffff0e7224 */ /* 0x000fe200078e000c */
[----:B------:R-:W-:Y:S01]  /*0940*/  LEA.HI.X.SX32 R19, R20, R7, 0x1, P1 ;  /* 0x0000000714137211 */ /* 0x000fe200008f0eff */
[----:B------:R-:W-:Y:S01]  /*0950*/  IMAD.MOV.U32 R17, RZ, RZ, R22 ;  /* 0x000000ffff117224 */ /* 0x000fe200078e0016 */
[----:B------:R-:W-:Y:S01]  /*0960*/  IADD3 R24, P2, PT, R16, R6, RZ ;  /* 0x0000000610187210 */ /* 0x000fe20007f5e0ff */
[----:B------:R-:W-:Y:S02]  /*0970*/  IMAD.MOV.U32 R15, RZ, RZ, R13 ;  /* 0x000000ffff0f7224 */ /* 0x000fe400078e000d */
[----:B------:R-:W-:-:S04]  /*0980*/  IMAD.MOV.U32 R18, RZ, RZ, R19 ;  /* 0x000000ffff127224 */ /* 0x000fc800078e0013 */
[----:B------:R-:W-:Y:S06]  /*0990*/  @!P0 BRA `(.L_x_251) ;  /* 0x0000000000388947 */ /* 0x000fec0003800000 */
        /* <DEDUP_REMOVED lines=14> */
.L_x_251:
[----:B------:R-:W-:Y:S05]  /*0a80*/  BSYNC.RECONVERGENT B2 ;  /* 0x0000000000027941 */ /* 0x000fea0003800200 */
.L_x_250:
[----:B------:R-:W-:Y:S01]  /*0a90*/  DSETP.GEU.AND P0, PT, R14, R10, PT ;  /* 0x0000000a0e00722a */ /* 0x000fe20003f0e000 */
[----:B------:R-:W-:Y:S01]  /*0aa0*/  LEA.HI.X.SX32 R13, R16, R7, 0x1, P2 ;  /* 0x00000007100d7211 */ /* 0x000fe200010f0eff */
[----:B------:R-:W-:Y:S01]  /*0ab0*/  BSSY.RECONVERGENT B2, `(.L_x_252) ;  /* 0x0000014000027945 */ /* 0x000fe20003800200 */
[----:B------:R-:W-:Y:S02]  /*0ac0*/  IMAD.MOV.U32 R9, RZ, RZ, R24 ;  /* 0x000000ffff097224 */ /* 0x000fe400078e0018 */
[----:B------:R-:W-:Y:S02]  /*0ad0*/  IMAD.MOV.U32 R2, RZ, RZ, R10 ;  /* 0x000000ffff027224 */ /* 0x000fe400078e000a */
[----:B------:R-:W-:Y:S02]  /*0ae0*/  IMAD.MOV.U32 R8, RZ, RZ, R13 ;  /* 0x000000ffff087224 */ /* 0x000fe400078e000d */
[----:B------:R-:W-:-:S05]  /*0af0*/  IMAD.MOV.U32 R3, RZ, RZ, R11 ;  /* 0x000000ffff037224 */ /* 0x000fca00078e000b */
        /* <DEDUP_REMOVED lines=15> */
.L_x_253:
[----:B------:R-:W-:Y:S05]  /*0bf0*/  BSYNC.RECONVERGENT B2 ;  /* 0x0000000000027941 */ /* 0x000fea0003800200 */
.L_x_252:
[C---:B------:R-:W-:Y:S02]  /*0c00*/  VIADD R10, R20.reuse, 0x200 ;  /* 0x00000200140a7836 */ /* 0x040fe40000000000 */
[----:B------:R-:W-:-:S03]  /*0c10*/  VIADD R20, R20, 0x400 ;  /* 0x0000040014147836 */ /* 0x000fc60000000000 */
[----:B------:R-:W-:-:S13]  /*0c20*/  ISETP.GE.AND P0, PT, R10, UR5, PT ;  /* 0x000000050a007c0c */ /* 0x000fda000bf06270 */
[----:B------:R-:W-:Y:S05]  /*0c30*/  @!P0 BRA `(.L_x_254) ;  /* 0xfffffff800508947 */ /* 0x000fea000383ffff */
.L_x_240:
[----:B------:R-:W-:Y:S05]  /*0c40*/  BSYNC.RECONVERGENT B1 ;  /* 0x0000000000017941 */ /* 0x000fea0003800200 */
.L_x_239:
[----:B------:R-:W0:Y:S02]  /*0c50*/  LDCU UR6, c[0x0][0x398] ;  /* 0x00007300ff0677ac */ /* 0x000e240008000800 */
[----:B0-----:R-:W-:-:S09]  /*0c60*/  UISETP.GE.AND UP0, UPT, UR6, 0x100, UPT ;  /* 0x000001000600788c */ /* 0x001fd2000bf06270 */
[----:B------:R-:W-:Y:S05]  /*0c70*/  BRA.U !UP0, `(.L_x_255) ;  /* 0x0000001508507547 */ /* 0x000fea000b800000 */
        /* <DEDUP_REMOVED lines=32> */
.L_x_257:
[----:B------:R-:W-:Y:S05]  /*0e80*/  BSYNC.RECONVERGENT B1 ;  /* 0x0000000000017941 */ /* 0x000fea0003800200 */
.L_x_256:
        /* <DEDUP_REMOVED lines=12> */
[----:B---3--:R-:W-:Y:S01]  /*0f50*/  MOV R8, R14 ;  /* 0x0000000e00087202 */ /* 0x008fe20000000f00 */
[----:B----4-:R-:W-:Y:S02]  /*0f60*/  IMAD.MOV.U32 R9, RZ, RZ, R13 ;  /* 0x000000ffff097224 */ /* 0x010fe400078e000d */
[----:B------:R-:W-:Y:S02]  /*0f70*/  IMAD.MOV.U32 R2, RZ, RZ, R6 ;  /* 0x000000ffff027224 */ /* 0x000fe400078e0006 */
[----:B------:R-:W-:-:S08]  /*0f80*/  IMAD.MOV.U32 R3, RZ, RZ, R7 ;  /* 0x000000ffff037224 */ /* 0x000fd000078e0007 */
        /* <DEDUP_REMOVED lines=15> */
.L_x_259:
[----:B------:R-:W-:Y:S05]  /*1080*/  BSYNC.RECONVERGENT B1 ;  /* 0x0000000000017941 */ /* 0x000fea0003800200 */
.L_x_258:
        /* <DEDUP_REMOVED lines=31> */
.L_x_261:
[----:B------:R-:W-:Y:S05]  /*1280*/  BSYNC.RECONVERGENT B1 ;  /* 0x0000000000017941 */ /* 0x000fea0003800200 */
.L_x_260:
        /* <DEDUP_REMOVED lines=31> */
.L_x_263:
[----:B------:R-:W-:Y:S05]  /*1480*/  BSYNC.RECONVERGENT B1 ;  /* 0x0000000000017941 */ /* 0x000fea0003800200 */
.L_x_262:
        /* <DEDUP_REMOVED lines=12> */
[----:B--2---:R-:W-:Y:S01]  /*1550*/  IMAD.MOV.U32 R14, RZ, RZ, R7 ;  /* 0x000000ffff0e7224 */ /* 0x004fe200078e0007 */
[----:B------:R-:W-:Y:S01]  /*1560*/  MOV R13, R5 ;  /* 0x00000005000d7202 */ /* 0x000fe20000000f00 */
[----:B----4-:R-:W-:Y:S02]  /*1570*/  IMAD.MOV.U32 R15, RZ, RZ, R6 ;  /* 0x000000ffff0f7224 */ /* 0x010fe400078e0006 */
        /* <DEDUP_REMOVED lines=16> */
.L_x_265:
[----:B------:R-:W-:Y:S05]  /*1680*/  BSYNC.RECONVERGENT B1 ;  /* 0x0000000000017941 */ /* 0x000fea0003800200 */
.L_x_264:
        /* <DEDUP_REMOVED lines=11> */
.L_x_267:
[----:B------:R-:W-:Y:S05]  /*1740*/  BSYNC.RECONVERGENT B1 ;  /* 0x0000000000017941 */ /* 0x000fea0003800200 */
.L_x_266:
        /* <DEDUP_REMOVED lines=8> */
[----:B-1234-:R-:W1:Y:S04]  /*17d0*/  LDS.128 R4, [R0+0x20] ;  /* 0x0000200000047984 */ /* 0x01ee680000000c00 */
[----:B------:R2:W3:Y:S04]  /*17e0*/  LDS.64 R2, [R0+0x80] ;  /* 0x0000800000027984 */ /* 0x0004e80000000a00 */
[----:B------:R2:W4:Y:S01]  /*17f0*/  LDS.128 R8, [R0+0x30] ;  /* 0x0000300000087984 */ /* 0x0005220000000c00 */
        /* <DEDUP_REMOVED lines=20> */
.L_x_270:
[----:B------:R-:W-:Y:S05]  /*1940*/  BSYNC.RECONVERGENT B1 ;  /* 0x0000000000017941 */ /* 0x000fea0003800200 */
.L_x_269:
        /* <DEDUP_REMOVED lines=23> */
.L_x_272:
[----:B------:R-:W-:Y:S05]  /*1ac0*/  BSYNC.RECONVERGENT B1 ;  /* 0x0000000000017941 */ /* 0x000fea0003800200 */
.L_x_271:
        /* <DEDUP_REMOVED lines=21> */
.L_x_274:
[----:B------:R-:W-:Y:S05]  /*1c20*/  BSYNC.RECONVERGENT B1 ;  /* 0x0000000000017941 */ /* 0x000fea0003800200 */
.L_x_273:
        /* <DEDUP_REMOVED lines=23> */
.L_x_276:
[----:B------:R-:W-:Y:S05]  /*1da0*/  BSYNC.RECONVERGENT B1 ;  /* 0x0000000000017941 */ /* 0x000fea0003800200 */
.L_x_275:
[----:B------:R-:W-:Y:S01]  /*1db0*/  DSETP.GEU.AND P0, PT, R12, R18, PT ;  /* 0x000000120c00722a */ /* 0x000fe20003f0e000 */
[----:B------:R-:W-:Y:S01]  /*1dc0*/  BSSY.RECONVERGENT B1, `(.L_x_277) ;  /* 0x0000014000017945 */ /* 0x000fe20003800200 */
[----:B------:R-:W-:Y:S01]  /*1dd0*/  IMAD.MOV.U32 R14, RZ, RZ, R18 ;  /* 0x000000ffff0e7224 */ /* 0x000fe200078e0012 */
[----:B------:R-:W-:Y:S01]  /*1de0*/  MOV R15, R19 ;  /* 0x00000013000f7202 */ /* 0x000fe20000000f00 */
[----:B-1----:R-:W-:Y:S02]  /*1df0*/  IMAD.MOV.U32 R21, RZ, RZ, R8 ;  /* 0x000000ffff157224 */ /* 0x002fe400078e0008 */
[----:B------:R-:W-:-:S08]  /*1e00*/  IMAD.MOV.U32 R23, RZ, RZ, R9 ;  /* 0x000000ffff177224 */ /* 0x000fd000078e0009 */
        /* <DEDUP_REMOVED lines=15> */
.L_x_278:
[----:B------:R-:W-:Y:S05]  /*1f00*/  BSYNC.RECONVERGENT B1 ;  /* 0x0000000000017941 */ /* 0x000fea0003800200 */
.L_x_277:
        /* <DEDUP_REMOVED lines=21> */
.L_x_280:
[----:B------:R-:W-:Y:S05]  /*2060*/  BSYNC.RECONVERGENT B1 ;  /* 0x0000000000017941 */ /* 0x000fea0003800200 */
.L_x_279:
        /* <DEDUP_REMOVED lines=21> */
.L_x_255:
[----:B------:R-:W0:Y:S01]  /*21c0*/  S2R R4, SR_LANEID ;  /* 0x0000000000047919 */ /* 0x000e220000000000 */
[----:B------:R-:W-:Y:S01]  /*21d0*/  LOP3.LUT R5, R0, 0x3e0, RZ, 0xc0, !PT ;  /* 0x000003e000057812 */ /* 0x000fe200078ec0ff */
[----:B------:R-:W-:Y:S01]  /*21e0*/  BSSY.RECONVERGENT B1, `(.L_x_281) ;  /* 0x0000024000017945 */ /* 0x000fe20003800200 */
[----:B------:R-:W-:Y:S02]  /*21f0*/  IMAD.MOV.U32 R12, RZ, RZ, R9 ;  /* 0x000000ffff0c7224 */ /* 0x000fe400078e0009 */
[----:B------:R-:W-:Y:S02]  /*2200*/  IMAD.MOV.U32 R14, RZ, RZ, R8 ;  /* 0x000000ffff0e7224 */ /* 0x000fe400078e0008 */
[----:B------:R-:W-:Y:S01]  /*2210*/  VIADD R6, R5, 0x20 ;  /* 0x0000002005067836 */ /* 0x000fe20000000000 */
[----:B------:R-:W-:Y:S01]  /*2220*/  LOP3.LUT R5, RZ, R5, RZ, 0x33, !PT ;  /* 0x00000005ff057212 */ /* 0x000fe200078e33ff */
[----:B-----5:R-:W-:-:S03]  /*2230*/  IMAD.MOV.U32 R7, RZ, RZ, R3 ;  /* 0x000000ffff077224 */ /* 0x020fc600078e0003 */
[----:B------:R-:W-:Y:S01]  /*2240*/  ISETP.GT.AND P0, PT, R6, UR6, PT ;  /* 0x0000000606007c0c */ /* 0x000fe2000bf04270 */
[----:B------:R-:W-:Y:S02]  /*2250*/  VIADD R5, R5, UR6 ;  /* 0x0000000605057c36 */ /* 0x000fe40008000000 */
[----:B------:R-:W-:-:S03]  /*2260*/  IMAD.MOV.U32 R6, RZ, RZ, R2 ;  /* 0x000000ffff067224 */ /* 0x000fc600078e0002 */
[----:B------:R-:W-:-:S05]  /*2270*/  SEL R5, R5, 0x1f, P0 ;  /* 0x0000001f05057807 */ /* 0x000fca0000000000 */
[----:B------:R1:W2:Y:S04]  /*2280*/  SHFL.DOWN PT, R10, R2, 0x1, R5 ;  /* 0x08200000020a7989 */ /* 0x0002a800000e0005 */
[----:B------:R1:W3:Y:S04]  /*2290*/  SHFL.DOWN PT, R11, R3, 0x1, R5 ;  /* 0x08200000030b7989 */ /* 0x0002e800000e0005 */
[----:B------:R1:W4:Y:S01]  /*22a0*/  SHFL.DOWN PT, R16, R9, 0x1, R5 ;  /* 0x0820000009107989 */ /* 0x00032200000e0005 */
[----:B0-----:R-:W-:-:S03]  /*22b0*/  ISETP.GE.AND P0, PT, R4, R5, PT ;  /* 0x000000050400720c */ /* 0x001fc60003f06270 */
[----:B------:R1:W0:Y:S10]  /*22c0*/  SHFL.DOWN PT, R13, R8, 0x1, R5 ;  /* 0x08200000080d7989 */ /* 0x00023400000e0005 */
[----:B-1----:R-:W-:Y:S05]  /*22d0*/  @P0 BRA `(.L_x_282) ;  /* 0x0000000000500947 */ /* 0x002fea0003800000 */
[----:B--23--:R-:W-:Y:S01]  /*22e0*/  DSETP.GEU.AND P0, PT, R2, R10, PT ;  /* 0x0000000a0200722a */ /* 0x00cfe20003f0e000 */
        /* <DEDUP_REMOVED lines=19> */
.L_x_282:
[----:B------:R-:W-:Y:S05]  /*2420*/  BSYNC.RECONVERGENT B1 ;  /* 0x0000000000017941 */ /* 0x000fea0003800200 */
.L_x_281:
[----:B------:R-:W-:Y:S01]  /*2430*/  VIADD R2, R4, 0x2 ;  /* 0x0000000204027836 */ /* 0x000fe20000000000 */
[----:B------:R1:W1:Y:S01]  /*2440*/  SHFL.DOWN PT, R8, R6, 0x2, R5 ;  /* 0x0840000006087989 */ /* 0x00026200000e0005 */
[----:B------:R-:W-:Y:S01]  /*2450*/  BSSY.RECONVERGENT B1, `(.L_x_283) ;  /* 0x000001e000017945 */ /* 0x000fe20003800200 */
[----:B--2---:R-:W-:Y:S01]  /*2460*/  IMAD.MOV.U32 R10, RZ, RZ, R12 ;  /* 0x000000ffff0a7224 */ /* 0x004fe200078e000c */
[----:B----4-:R-:W-:Y:S01]  /*2470*/  MOV R16, R14 ;  /* 0x0000000e00107202 */ /* 0x010fe20000000f00 */
[----:B------:R2:W4:Y:S01]  /*2480*/  SHFL.DOWN PT, R9, R7, 0x2, R5 ;  /* 0x0840000007097989 */ /* 0x00052200000e0005 */
[----:B------:R-:W-:Y:S01]  /*2490*/  ISETP.GT.AND P0, PT, R2, R5, PT ;  /* 0x000000050200720c */ /* 0x000fe20003f04270 */
[----:B------:R-:W-:Y:S02]  /*24a0*/  IMAD.MOV.U32 R2, RZ, RZ, R6 ;  /* 0x000000ffff027224 */ /* 0x000fe400078e0006 */
[----:B---3--:R2:W3:Y:S01]  /*24b0*/  SHFL.DOWN PT, R11, R12, 0x2, R5 ;  /* 0x084000000c0b7989 */ /* 0x0084e200000e0005 */
[----:B------:R-:W-:-:S03]  /*24c0*/  IMAD.MOV.U32 R3, RZ, RZ, R7 ;  /* 0x000000ffff037224 */ /* 0x000fc600078e0007 */
[----:B0-----:R2:W0:Y:S06]  /*24d0*/  SHFL.DOWN PT, R13, R14, 0x2, R5 ;  /* 0x084000000e0d7989 */ /* 0x00142c00000e0005 */
[----:B------:R-:W-:Y:S05]  /*24e0*/  @P0 BRA `(.L_x_284) ;  /* 0x0000000000500947 */ /* 0x000fea0003800000 */
[----:B-1--4-:R-:W-:Y:S01]  /*24f0*/  DSETP.GEU.AND P0, PT, R6, R8, PT ;  /* 0x000000080600722a */ /* 0x012fe20003f0e000 */
        /* <DEDUP_REMOVED lines=19> */
.L_x_284:
[----:B------:R-:W-:Y:S05]  /*2630*/  BSYNC.RECONVERGENT B1 ;  /* 0x0000000000017941 */ /* 0x000fea0003800200 */
.L_x_283:
[----:B-1----:R-:W-:Y:S01]  /*2640*/  VIADD R6, R4, 0x4 ;  /* 0x0000000404067836 */ /* 0x002fe20000000000 */
[----:B------:R1:W1:Y:S01]  /*2650*/  SHFL.DOWN PT, R8, R2, 0x4, R5 ;  /* 0x0880000002087989 */ /* 0x00026200000e0005 */
[----:B------:R-:W-:Y:S01]  /*2660*/  BSSY.RECONVERGENT B1, `(.L_x_285) ;  /* 0x000001e000017945 */ /* 0x000fe20003800200 */
[----:B--2---:R-:W-:Y:S02]  /*2670*/  IMAD.MOV.U32 R12, RZ, RZ, R10 ;  /* 0x000000ffff0c7224 */ /* 0x004fe400078e000a */
[----:B------:R-:W-:Y:S01]  /*2680*/  ISETP.GT.AND P0, PT, R6, R5, PT ;  /* 0x000000050600720c */ /* 0x000fe20003f04270 */
[----:B----4-:R2:W4:Y:S01]  /*2690*/  SHFL.DOWN PT, R9, R3, 0x4, R5 ;  /* 0x0880000003097989 */ /* 0x01052200000e0005 */
[----:B------:R-:W-:Y:S02]  /*26a0*/  IMAD.MOV.U32 R14, RZ, RZ, R16 ;  /* 0x000000ffff0e7224 */ /* 0x000fe400078e0010 */
[----:B------:R-:W-:Y:S01]  /*26b0*/  IMAD.MOV.U32 R6, RZ, RZ, R2 ;  /* 0x000000ffff067224 */ /* 0x000fe200078e0002 */
[----:B---3--:R2:W3:Y:S01]  /*26c0*/  SHFL.DOWN PT, R11, R10, 0x4, R5 ;  /* 0x088000000a0b7989 */ /* 0x0084e200000e0005 */
[----:B------:R-:W-:-:S03]  /*26d0*/  IMAD.MOV.U32 R7, RZ, RZ, R3 ;  /* 0x000000ffff077224 */ /* 0x000fc600078e0003 */
[----:B0-----:R2:W0:Y:S04]  /*26e0*/  SHFL.DOWN PT, R13, R16, 0x4, R5 ;  /* 0x08800000100d7989 */ /* 0x00142800000e0005 */
        /* <DEDUP_REMOVED lines=21> */
.L_x_286:
[----:B------:R-:W-:Y:S05]  /*2840*/  BSYNC.RECONVERGENT B1 ;  /* 0x0000000000017941 */ /* 0x000fea0003800200 */
.L_x_285:
        /* <DEDUP_REMOVED lines=32> */
.L_x_288:
[----:B------:R-:W-:Y:S05]  /*2a50*/  BSYNC.RECONVERGENT B1 ;  /* 0x0000000000017941 */ /* 0x000fea0003800200 */
.L_x_287:
[----:B-1----:R-:W-:Y:S01]  /*2a60*/  VIADD R8, R4, 0x10 ;  /* 0x0000001004087836 */ /* 0x002fe20000000000 */
[----:B------:R1:W1:Y:S01]  /*2a70*/  SHFL.DOWN PT, R6, R2, 0x10, R5 ;  /* 0x0a00000002067989 */ /* 0x00026200000e0005 */
[----:B------:R-:W-:Y:S01]  /*2a80*/  BSSY.RECONVERGENT B1, `(.L_x_289) ;  /* 0x000001e000017945 */ /* 0x000fe20003800200 */
[----:B--2---:R-:W-:Y:S01]  /*2a90*/  IMAD.MOV.U32 R14, RZ, RZ, R10 ;  /* 0x000000ffff0e7224 */ /* 0x004fe200078e000a */
[----:B------:R-:W-:Y:S01]  /*2aa0*/  MOV R15, R16 ;  /* 0x00000010000f7202 */ /* 0x000fe20000000f00 */
[----:B------:R2:W1:Y:S01]  /*2ab0*/  SHFL.DOWN PT, R7, R3, 0x10, R5 ;  /* 0x0a00000003077989 */ /* 0x00046200000e0005 */
[----:B------:R-:W-:Y:S01]  /*2ac0*/  ISETP.GT.AND P0, PT, R8, R5, PT ;  /* 0x000000050800720c */ /* 0x000fe20003f04270 */
[----:B------:R-:W-:Y:S02]  /*2ad0*/  IMAD.MOV.U32 R12, RZ, RZ, R2 ;  /* 0x000000ffff0c7224 */ /* 0x000fe400078e0002 */
[----:B----4-:R2:W4:Y:S01]  /*2ae0*/  SHFL.DOWN PT, R9, R10, 0x10, R5 ;  /* 0x0a0000000a097989 */ /* 0x01052200000e0005 */
[----:B0-----:R-:W-:-:S03]  /*2af0*/  IMAD.MOV.U32 R13, RZ, RZ, R3 ;  /* 0x000000ffff0d7224 */ /* 0x001fc600078e0003 */
[----:B---3--:R2:W0:Y:S06]  /*2b00*/  SHFL.DOWN PT, R11, R16, 0x10, R5 ;  /* 0x0a000000100b7989 */ /* 0x00842c00000e0005 */
[----:B------:R-:W-:Y:S05]  /*2b10*/  @P0 BRA `(.L_x_290) ;  /* 0x0000000000500947 */ /* 0x000fea0003800000 */
[----:B-1----:R-:W-:Y:S01]  /*2b20*/  DSETP.GEU.AND P0, PT, R2, R6, PT ;  /* 0x000000060200722a */ /* 0x002fe20003f0e000 */
        /* <DEDUP_REMOVED lines=19> */
.L_x_290:
[----:B------:R-:W-:Y:S05]  /*2c60*/  BSYNC.RECONVERGENT B1 ;  /* 0x0000000000017941 */ /* 0x000fea0003800200 */
.L_x_289:
[----:B------:R-:W-:Y:S01]  /*2c70*/  ISETP.NE.AND P0, PT, R4, RZ, PT ;  /* 0x000000ff0400720c */ /* 0x000fe20003f05270 */
[----:B------:R-:W-:-:S12]  /*2c80*/  BSSY.RECONVERGENT B1, `(.L_x_291) ;  /* 0x000000a000017945 */ /* 0x000fd80003800200 */
[----:B------:R-:W-:Y:S05]  /*2c90*/  @P0 BRA `(.L_x_292) ;  /* 0x0000000000200947 */ /* 0x000fea0003800000 */
[----:B------:R-:W3:Y:S01]  /*2ca0*/  S2R R4, SR_CgaCtaId ;  /* 0x0000000000047919 */ /* 0x000ee20000008800 */
[----:B--2---:R-:W-:Y:S02]  /*2cb0*/  MOV R3, 0x400 ;  /* 0x0000040000037802 */ /* 0x004fe40000000f00 */
[----:B-1----:R-:W-:-:S04]  /*2cc0*/  SHF.R.U32.HI R2, RZ, 0x1, R0 ;  /* 0x00000001ff027819 */ /* 0x002fc80000011600 */
[----:B------:R-:W-:Y:S02]  /*2cd0*/  LOP3.LUT R2, R2, 0x1f0, RZ, 0xc0, !PT ;  /* 0x000001f002027812 */ /* 0x000fe400078ec0ff */
[----:B---3--:R-:W-:-:S05]  /*2ce0*/  LEA R3, R4, R3, 0x18 ;  /* 0x0000000304037211 */ /* 0x008fca00078ec0ff */
[----:B------:R-:W-:-:S05]  /*2cf0*/  IMAD.IADD R3, R2, 0x1, R3 ;  /* 0x0000000102037824 */ /* 0x000fca00078e0203 */
[----:B------:R3:W-:Y:S04]  /*2d00*/  STS.64 [R3+0x10], R14 ;  /* 0x0000100e03007388 */ /* 0x0007e80000000a00 */
[----:B------:R3:W-:Y:S02]  /*2d10*/  STS.64 [R3+0x8], R12 ;  /* 0x0000080c03007388 */ /* 0x0007e40000000a00 */
.L_x_292:
[----:B------:R-:W-:Y:S05]  /*2d20*/  BSYNC.RECONVERGENT B1 ;  /* 0x0000000000017941 */ /* 0x000fea0003800200 */
.L_x_291:
[----:B------:R-:W-:Y:S01]  /*2d30*/  BAR.SYNC.DEFER_BLOCKING 0x0 ;  /* 0x0000000000007b1d */ /* 0x000fe20000010000 */
[----:B------:R-:W-:-:S13]  /*2d40*/  ISETP.NE.AND P1, PT, R0, RZ, PT ;  /* 0x000000ff0000720c */ /* 0x000fda0003f25270 */
[----:B------:R-:W-:Y:S05]  /*2d50*/  @P1 BRA `(.L_x_268) ;  /* 0x0000003400c41947 */ /* 0x000fea0003800000 */
[----:B------:R-:W-:Y:S01]  /*2d60*/  UISETP.GE.AND UP0, UPT, UR6, 0x21, UPT ;  /* 0x000000210600788c */ /* 0x000fe2000bf06270 */
[----:B0-----:R-:W-:Y:S02]  /*2d70*/  IMAD.MOV.U32 R11, RZ, RZ, R14 ;  /* 0x000000ffff0b7224 */ /* 0x001fe400078e000e */
[----:B------:R-:W-:Y:S02]  /*2d80*/  IMAD.MOV.U32 R8, RZ, RZ, R15 ;  /* 0x000000ffff087224 */ /* 0x000fe400078e000f */
[----:B-1----:R-:W-:Y:S02]  /*2d90*/  IMAD.MOV.U32 R2, RZ, RZ, R12 ;  /* 0x000000ffff027224 */ /* 0x002fe400078e000c */
[----:B--23--:R-:W-:Y:S02]  /*2da0*/  IMAD.MOV.U32 R3, RZ, RZ, R13 ;  /* 0x000000ffff037224 */ /* 0x00cfe400078e000d */
[----:B------:R-:W-:Y:S05]  /*2db0*/  BRA.U !UP0, `(.L_x_293) ;  /* 0x00000001086c7547 */ /* 0x000fea000b800000 */
[----:B------:R-:W0:Y:S01]  /*2dc0*/  S2UR UR5, SR_CgaCtaId ;  /* 0x00000000000579c3 */ /* 0x000e220000008800 */
[----:B------:R-:W-:Y:S01]  /*2dd0*/  UMOV UR4, 0x400 ;  /* 0x0000040000047882 */ /* 0x000fe20000000000 */
[----:B------:R-:W-:Y:S01]  /*2de0*/  BSSY.RECONVERGENT B1, `(.L_x_293) ;  /* 0x0000018000017945 */ /* 0x000fe20003800200 */
[----:B0-----:R-:W-:-:S09]  /*2df0*/  ULEA UR4, UR5, UR4, 0x18 ;  /* 0x0000000405047291 */ /* 0x001fd2000f8ec0ff */
[----:B------:R-:W0:Y:S04]  /*2e00*/  LDS.64 R4, [UR4+0x18] ;  /* 0x00001804ff047984 */ /* 0x000e280008000a00 */
        /* <DEDUP_REMOVED lines=21> */
.L_x_294:
[----:B------:R-:W-:Y:S05]  /*2f60*/  BSYNC.RECONVERGENT B1 ;  /* 0x0000000000017941 */ /* 0x000fea0003800200 */
.L_x_293:
[----:B------:R-:W-:Y:S01]  /*2f70*/  UISETP.GE.AND UP0, UPT, UR6, 0x41, UPT ;  /* 0x000000410600788c */ /* 0x000fe2000bf06270 */
[----:B----4-:R-:W-:Y:S02]  /*2f80*/  IMAD.MOV.U32 R9, RZ, RZ, R11 ;  /* 0x000000ffff097224 */ /* 0x010fe400078e000b */
        /* <DEDUP_REMOVED lines=30> */
.L_x_296:
[----:B------:R-:W-:Y:S05]  /*3170*/  BSYNC.RECONVERGENT B1 ;  /* 0x0000000000017941 */ /* 0x000fea0003800200 */
.L_x_295:
[----:B------:R-:W-:Y:S01]  /*3180*/  UISETP.GE.AND UP0, UPT, UR6, 0x61, UPT ;  /* 0x000000610600788c */ /* 0x000fe2000bf06270 */
[----:B------:R-:W-:Y:S01]  /*3190*/  IMAD.MOV.U32 R11, RZ, RZ, R9 ;  /* 0x000000ffff0b7224 */ /* 0x000fe200078e0009 */
[----:B------:R-:W-:Y:S01]  /*31a0*/  MOV R3, R5 ;  /* 0x0000000500037202 */ /* 0x000fe20000000f00 */
[----:B------:R-:W-:Y:S02]  /*31b0*/  IMAD.MOV.U32 R8, RZ, RZ, R0 ;  /* 0x000000ffff087224 */ /* 0x000fe400078e0000 */
[----:B------:R-:W-:-:S04]  /*31c0*/  IMAD.MOV.U32 R2, RZ, RZ, R4 ;  /* 0x000000ffff027224 */ /* 0x000fc800078e0004 */
        /* <DEDUP_REMOVED lines=27> */
.L_x_298:
[----:B------:R-:W-:Y:S05]  /*3380*/  BSYNC.RECONVERGENT B1 ;  /* 0x0000000000017941 */ /* 0x000fea0003800200 */
.L_x_297:
        /* <DEDUP_REMOVED lines=32> */
.L_x_300:
[----:B------:R-:W-:Y:S05]  /*3590*/  BSYNC.RECONVERGENT B1 ;  /* 0x0000000000017941 */ /* 0x000fea0003800200 */
.L_x_299:
        /* <DEDUP_REMOVED lines=32> */
.L_x_302:
[----:B------:R-:W-:Y:S05]  /*37a0*/  BSYNC.RECONVERGENT B1 ;  /* 0x0000000000017941 */ /* 0x000fea0003800200 */
.L_x_301:
        /* <DEDUP_REMOVED lines=14> */
[----:B------:R-:W-:Y:S01]  /*3890*/  IMAD.MOV.U32 R5, RZ, RZ, R7 ;  /* 0x000000ffff057224 */ /* 0x000fe200078e0007 */
[----:B-1----:R-:W-:Y:S01]  /*38a0*/  MOV R9, R12 ;  /* 0x0000000c00097202 */ /* 0x002fe20000000f00 */
[----:B------:R-:W-:-:S09]  /*38b0*/  IMAD.MOV.U32 R0, RZ, RZ, R13 ;  /* 0x000000ffff007224 */ /* 0x000fd200078e000d */
        /* <DEDUP_REMOVED lines=15> */
.L_x_304:
[----:B------:R-:W-:Y:S05]  /*39b0*/  BSYNC.RECONVERGENT B1 ;  /* 0x0000000000017941 */ /* 0x000fea0003800200 */
.L_x_303:
        /* <DEDUP_REMOVED lines=32> */
.L_x_236:
[----:B------:R-:W1:Y:S01]  /*3bc0*/  S2R R0, SR_TID.X ;  /* 0x0000000000007919 */ /* 0x000e620000002100 */
[----:B------:R-:W1:Y:S01]  /*3bd0*/  LDC.64 R2, c[0x0][0x380] ;  /* 0x0000e000ff027b82 */ /* 0x000e620000000a00 */
[----:B------:R-:W2:Y:S01]  /*3be0*/  LDCU.64 UR6, c[0x0][0x388] ;  /* 0x00007100ff0677ac */ /* 0x000ea20008000a00 */
[----:B-1----:R-:W-:-:S05]  /*3bf0*/  IMAD.WIDE.U32 R2, R0, 0x8, R2 ;  /* 0x0000000800027825 */ /* 0x002fca00078e0002 */
[----:B0-----:R-:W3:Y:S04]  /*3c00*/  LDG.E.64 R4, desc[UR8][R2.64] ;  /* 0x0000000802047981 */ /* 0x001ee8000c1e1b00 */
[----:B------:R-:W3:Y:S04]  /*3c10*/  LDG.E.64 R6, desc[UR8][R2.64+0x800] ;  /* 0x0008000802067981 */ /* 0x000ee8000c1e1b00 */
[----:B------:R-:W4:Y:S04]  /*3c20*/  LDG.E.64 R8, desc[UR8][R2.64+0x1000] ;  /* 0x0010000802087981 */ /* 0x000f28000c1e1b00 */
[----:B------:R-:W5:Y:S04]  /*3c30*/  LDG.E.64 R12, desc[UR8][R2.64+0x1800] ;  /* 0x00180008020c7981 */ /* 0x000f68000c1e1b00 */
[----:B------:R-:W5:Y:S01]  /*3c40*/  LDG.E.64 R10, desc[UR8][R2.64+0x2000] ;  /* 0x00200008020a7981 */ /* 0x000f62000c1e1b00 */
[----:B------:R-:W-:Y:S01]  /*3c50*/  BSSY.RECONVERGENT B1, `(.L_x_305) ;  /* 0x000001c000017945 */ /* 0x000fe20003800200 */
[----:B---3--:R-:W-:-:S06]  /*3c60*/  DSETP.GEU.AND P0, PT, R4, R6, PT ;  /* 0x000000060400722a */ /* 0x008fcc0003f0e000 */
[----:B------:R-:W-:Y:S02]  /*3c70*/  FSEL R4, R4, R6, P0 ;  /* 0x0000000604047208 */ /* 0x000fe40000000000 */
[----:B------:R-:W-:Y:S01]  /*3c80*/  FSEL R5, R5, R7, P0 ;  /* 0x0000000705057208 */ /* 0x000fe20000000000 */
[C---:B------:R-:W-:Y:S01]  /*3c90*/  VIADD R7, R0.reuse, 0x200 ;  /* 0x0000020000077836 */ /* 0x040fe20000000000 */
[----:B------:R-:W-:-:S04]  /*3ca0*/  LOP3.LUT R6, R0, 0x400, RZ, 0xfc, !PT ;  /* 0x0000040000067812 */ /* 0x000fc800078efcff */
[----:B----4-:R-:W-:Y:S01]  /*3cb0*/  DSETP.GEU.AND P1, PT, R4, R8, PT ;  /* 0x000000080400722a */ /* 0x010fe20003f2e000 */
[----:B--2---:R-:W-:-:S05]  /*3cc0*/  IADD3 R17, P4, PT, R6, UR6, RZ ;  /* 0x0000000606117c10 */ /* 0x004fca000ff9e0ff */
[----:B------:R-:W-:Y:S01]  /*3cd0*/  FSEL R4, R4, R8, P1 ;  /* 0x0000000804047208 */ /* 0x000fe20000800000 */
[----:B------:R-:W-:Y:S01]  /*3ce0*/  IMAD.X R16, RZ, RZ, UR7, P4 ;  /* 0x00000007ff107e24 */ /* 0x000fe2000a0e06ff */
[----:B------:R-:W-:Y:S01]  /*3cf0*/  FSEL R5, R5, R9, P1 ;  /* 0x0000000905057208 */ /* 0x000fe20000800000 */
[----:B------:R-:W-:-:S05]  /*3d00*/  VIADD R9, R0, 0x100 ;  /* 0x0000010000097836 */ /* 0x000fca0000000000 */
[----:B-----5:R-:W-:Y:S01]  /*3d10*/  DSETP.GEU.AND P2, PT, R4, R12, PT ;  /* 0x0000000c0400722a */ /* 0x020fe20003f4e000 */
[----:B------:R-:W-:-:S05]  /*3d20*/  @P1 SEL R7, R0, R9, P0 ;  /* 0x0000000900071207 */ /* 0x000fca0000000000 */
[----:B------:R-:W-:Y:S02]  /*3d30*/  FSEL R4, R4, R12, P2 ;  /* 0x0000000c04047208 */ /* 0x000fe40001000000 */
[----:B------:R-:W-:-:S06]  /*3d40*/  FSEL R5, R5, R13, P2 ;  /* 0x0000000d05057208 */ /* 0x000fcc0001000000 */
[----:B------:R-:W-:Y:S01]  /*3d50*/  DSETP.GEU.AND P3, PT, R4, R10, PT ;  /* 0x0000000a0400722a */ /* 0x000fe20003f6e000 */
[----:B------:R-:W-:-:S13]  /*3d60*/  @!P2 VIADD R7, R0, 0x300 ;  /* 0x000003000007a836 */ /* 0x000fda0000000000 */
[----:B------:R-:W-:Y:S05]  /*3d70*/  @!P3 BRA `(.L_x_306) ;  /* 0x000000000024b947 */ /* 0x000fea0003800000 */
[C---:B------:R-:W-:Y:S02]  /*3d80*/  ISETP.GE.U32.AND P0, PT, R7.reuse, R6, PT ;  /* 0x000000060700720c */ /* 0x040fe40003f06070 */
[----:B------:R-:W-:Y:S02]  /*3d90*/  IADD3 R6, P1, PT, R7, UR6, RZ ;  /* 0x0000000607067c10 */ /* 0x000fe4000ff3e0ff */
[----:B------:R-:W-:-:S03]  /*3da0*/  ISETP.GE.U32.AND.EX P0, PT, RZ, RZ, PT, P0 ;  /* 0x000000ffff00720c */ /* 0x000fc60003f06100 */
[----:B------:R-:W-:-:S10]  /*3db0*/  IMAD.X R7, RZ, RZ, UR7, P1 ;  /* 0x00000007ff077e24 */ /* 0x000fd400088e06ff */
[----:B------:R-:W-:-:S06]  /*3dc0*/  DSETP.LT.OR P0, PT, R10, R4, !P0 ;  /* 0x000000040a00722a */ /* 0x000fcc0004701400 */
[----:B------:R-:W-:Y:S02]  /*3dd0*/  FSEL R10, R4, R10, P0 ;  /* 0x0000000a040a7208 */ /* 0x000fe40000000000 */
[----:B------:R-:W-:Y:S02]  /*3de0*/  FSEL R11, R5, R11, P0 ;  /* 0x0000000b050b7208 */ /* 0x000fe40000000000 */
[----:B------:R-:W-:Y:S02]  /*3df0*/  SEL R17, R6, R17, P0 ;  /* 0x0000001106117207 */ /* 0x000fe40000000000 */
[----:B------:R-:W-:-:S07]  /*3e00*/  SEL R16, R7, R16, P0 ;  /* 0x0000001007107207 */ /* 0x000fce0000000000 */
.L_x_306:
[----:B------:R-:W-:Y:S05]  /*3e10*/  BSYNC.RECONVERGENT B1 ;  /* 0x0000000000017941 */ /* 0x000fea0003800200 */
.L_x_305:
[----:B------:R-:W-:Y:S01]  /*3e20*/  UISETP.GE.U32.AND UP0, UPT, UR4, 0xa00, UPT ;  /* 0x00000a000400788c */ /* 0x000fe2000bf06070 */
[----:B------:R-:W-:Y:S02]  /*3e30*/  IMAD.MOV.U32 R19, RZ, RZ, 0x500 ;  /* 0x00000500ff137424 */ /* 0x000fe400078e00ff */
[----:B------:R-:W-:Y:S01]  /*3e40*/  IMAD.MOV.U32 R18, RZ, RZ, RZ ;  /* 0x000000ffff127224 */ /* 0x000fe200078e00ff */
[----:B------:R-:W-:-:S09]  /*3e50*/  UISETP.GE.U32.AND.EX UP0, UPT, UR5, URZ, UPT, UP0 ;  /* 0x000000ff0500728c */ /* 0x000fd2000bf06100 */
[----:B------:R-:W-:Y:S05]  /*3e60*/  BRA.U !UP0, `(.L_x_307) ;  /* 0x0000000508647547 */ /* 0x000fea000b800000 */
[----:B------:R-:W-:Y:S01]  /*3e70*/  IMAD.MOV.U32 R14, RZ, RZ, R10 ;  /* 0x000000ffff0e7224 */ /* 0x000fe200078e000a */
[----:B------:R-:W0:Y:S01]  /*3e80*/  LDCU.64 UR6, c[0x0][0x388] ;  /* 0x00007100ff0677ac */ /* 0x000e220008000a00 */
[----:B------:R-:W-:Y:S02]  /*3e90*/  IMAD.MOV.U32 R15, RZ, RZ, R11 ;  /* 0x000000ffff0f7224 */ /* 0x000fe400078e000b */
[----:B------:R-:W-:Y:S01]  /*3ea0*/  IMAD.MOV.U32 R21, RZ, RZ, 0x500 ;  /* 0x00000500ff157424 */ /* 0x000fe200078e00ff */
[----:B------:R-:W1:Y:S01]  /*3eb0*/  LDCU.64 UR4, c[0x0][0x398] ;  /* 0x00007300ff0477ac */ /* 0x000e620008000a00 */
[----:B------:R-:W-:-:S07]  /*3ec0*/  IMAD.MOV.U32 R19, RZ, RZ, RZ ;  /* 0x000000ffff137224 */ /* 0x000fce00078e00ff */
.L_x_310:
[----:B------:R-:W-:-:S04]  /*3ed0*/  LEA R24, P0, R21, R2, 0x3 ;  /* 0x0000000215187211 */ /* 0x000fc800078018ff */
[----:B------:R-:W-:-:S05]  /*3ee0*/  LEA.HI.X R25, R21, R3, R19, 0x3, P0 ;  /* 0x0000000315197211 */ /* 0x000fca00000f1c13 */
[----:B------:R-:W2:Y:S04]  /*3ef0*/  LDG.E.64 R12, desc[UR8][R24.64] ;  /* 0x00000008180c7981 */ /* 0x000ea8000c1e1b00 */
[----:B------:R-:W3:Y:S04]  /*3f00*/  LDG.E.64 R8, desc[UR8][R24.64+0x800] ;  /* 0x0008000818087981 */ /* 0x000ee8000c1e1b00 */
[----:B------:R-:W4:Y:S04]  /*3f10*/  LDG.E.64 R6, desc[UR8][R24.64+0x1000] ;  /* 0x0010000818067981 */ /* 0x000f28000c1e1b00 */
[----:B------:R1:W5:Y:S04]  /*3f20*/  LDG.E.64 R4, desc[UR8][R24.64+0x1800] ;  /* 0x0018000818047981 */ /* 0x000368000c1e1b00 */
[----:B------:R1:W5:Y:S01]  /*3f30*/  LDG.E.64 R10, desc[UR8][R24.64+0x2000] ;  /* 0x00200008180a7981 */ /* 0x000362000c1e1b00 */
[----:B0-----:R-:W-:Y:S01]  /*3f40*/  IADD3 R18, P0, P1, R21, UR6, R0 ;  /* 0x0000000615127c10 */ /* 0x001fe2000f91e000 */
[----:B------:R-:W-:Y:S03]  /*3f50*/  BSSY.RECONVERGENT B1, `(.L_x_308) ;  /* 0x0000027000017945 */ /* 0x000fe60003800200 */
[----:B------:R-:W-:Y:S01]  /*3f60*/  IADD3.X R20, PT, PT, R19, UR7, RZ, P0, P1 ;  /* 0x0000000713147c10 */ /* 0x000fe200087e24ff */
[----:B------:R-:W-:-:S04]  /*3f70*/  IMAD.MOV.U32 R22, RZ, RZ, R18 ;  /* 0x000000ffff167224 */ /* 0x000fc800078e0012 */
[----:B------:R-:W-:Y:S01]  /*3f80*/  IMAD.MOV.U32 R23, RZ, RZ, R20 ;  /* 0x000000ffff177224 */ /* 0x000fe200078e0014 */
[----:B--2---:R-:W-:-:S14]  /*3f90*/  DSETP.GEU.AND P2, PT, R14, R12, PT ;  /* 0x0000000c0e00722a */ /* 0x004fdc0003f4e000 */
[----:B------:R-:W-:-:S04]  /*3fa0*/  @P2 ISETP.GE.U32.AND P0, PT, R17, R22, PT ;  /* 0x000000161100220c */ /* 0x000fc80003f06070 */
[----:B------:R-:W-:-:S13]  /*3fb0*/  @P2 ISETP.GE.AND.EX P0, PT, R16, R23, PT, P0 ;  /* 0x000000171000220c */ /* 0x000fda0003f06300 */
[----:B------:R-:W-:-:S06]  /*3fc0*/  @P2 DSETP.LT.OR P0, PT, R12, R14, !P0 ;  /* 0x0000000e0c00222a */ /* 0x000fcc0004701400 */
[----:B------:R-:W-:Y:S02]  /*3fd0*/  @P2 FSEL R14, R14, R12, P0 ;  /* 0x0000000c0e0e2208 */ /* 0x000fe40000000000 */
[----:B------:R-:W-:Y:S02]  /*3fe0*/  @P2 FSEL R15, R15, R13, P0 ;  /* 0x0000000d0f0f2208 */ /* 0x000fe40000000000 */
[----:B------:R-:W-:Y:S01]  /*3ff0*/  @P2 SEL R22, R17, R22, P0 ;  /* 0x0000001611162207 */ /* 0x000fe20000000000 */
[----:B------:R-:W-:Y:S01]  /*4000*/  @P2 IMAD.MOV.U32 R12, RZ, RZ, R14 ;  /* 0x000000ffff0c2224 */ /* 0x000fe200078e000e */
[----:B------:R-:W-:Y:S01]  /*4010*/  @P2 SEL R23, R16, R23, P0 ;  /* 0x0000001710172207 */ /* 0x000fe20000000000 */
[----:B------:R-:W-:Y:S01]  /*4020*/  @P2 IMAD.MOV.U32 R13, RZ, RZ, R15 ;  /* 0x000000ffff0d2224 */ /* 0x000fe200078e000f */
[----:B------:R-:W-:-:S05]  /*4030*/  IADD3 R15, P3, PT, R18, 0x100, RZ ;  /* 0x00000100120f7810 */ /* 0x000fca0007f7e0ff */
[----:B---3--:R-:W-:Y:S01]  /*4040*/  DSETP.GEU.AND P1, PT, R12, R8, PT ;  /* 0x000000080c00722a */ /* 0x008fe20003f2e000 */
[----:B------:R-:W-:-:S13]  /*4050*/  IMAD.X R16, RZ, RZ, R20, P3 ;  /* 0x000000ffff107224 */ /* 0x000fda00018e0614 */
[----:B------:R-:W-:-:S04]  /*4060*/  @P1 ISETP.GE.U32.AND P0, PT, R22, R15, PT ;  /* 0x0000000f1600120c */ /* 0x000fc80003f06070 */
[----:B------:R-:W-:-:S13]  /*4070*/  @P1 ISETP.GE.AND.EX P0, PT, R23, R16, PT, P0 ;  /* 0x000000101700120c */ /* 0x000fda0003f06300 */
[----:B------:R-:W-:-:S06]  /*4080*/  @P1 DSETP.LT.OR P0, PT, R8, R12, !P0 ;  /* 0x0000000c0800122a */ /* 0x000fcc0004701400 */
[----:B------:R-:W-:Y:S02]  /*4090*/  @P1 FSEL R12, R12, R8, P0 ;  /* 0x000000080c0c1208 */ /* 0x000fe40000000000 */
[----:B------:R-:W-:Y:S02]  /*40a0*/  @P1 FSEL R13, R13, R9, P0 ;  /* 0x000000090d0d1208 */ /* 0x000fe40000000000 */
[----:B------:R-:W-:Y:S01]  /*40b0*/  @P1 SEL R15, R22, R15, P0 ;  /* 0x0000000f160f1207 */ /* 0x000fe20000000000 */
[----:B------:R-:W-:Y:S01]  /*40c0*/  @P1 IMAD.MOV.U32 R8, RZ, RZ, R12 ;  /* 0x000000ffff081224 */ /* 0x000fe200078e000c */
[----:B------:R-:W-:Y:S01]  /*40d0*/  IADD3 R12, P3, PT, R18, 0x200, RZ ;  /* 0x00000200120c7810 */ /* 0x000fe20007f7e0ff */
[----:B------:R-:W-:Y:S01]  /*40e0*/  @P1 IMAD.MOV.U32 R9, RZ, RZ, R13 ;  /* 0x000000ffff091224 */ /* 0x000fe200078e000d */
[----:B------:R-:W-:-:S03]  /*40f0*/  @P1 SEL R16, R23, R16, P0 ;  /* 0x0000001017101207 */ /* 0x000fc60000000000 */
[----:B------:R-:W-:Y:S02]  /*4100*/  IMAD.X R14, RZ, RZ, R20, P3 ;  /* 0x000000ffff0e7224 */ /* 0x000fe400018e0614 */
[----:B----4-:R-:W-:-:S14]  /*4110*/  DSETP.GEU.AND P2, PT, R8, R6, PT ;  /* 0x000000060800722a */ /* 0x010fdc0003f4e000 */
[----:B-1----:R-:W-:Y:S05]  /*4120*/  @!P2 BRA `(.L_x_309) ;  /* 0x000000000024a947 */ /* 0x002fea0003800000 */
[----:B------:R-:W-:-:S04]  /*4130*/  IADD3 R12, P1, PT, R18, 0x200, RZ ;  /* 0x00000200120c7810 */ /* 0x000fc80007f3e0ff */
[----:B------:R-:W-:Y:S01]  /*4140*/  ISETP.GE.U32.AND P0, PT, R15, R12, PT ;  /* 0x0000000c0f00720c */ /* 0x000fe20003f06070 */
[----:B------:R-:W-:-:S05]  /*4150*/  IMAD.X R13, RZ, RZ, R20, P1 ;  /* 0x000000ffff0d7224 */ /* 0x000fca00008e0614 */
[----:B------:R-:W-:-:S13]  /*4160*/  ISETP.GE.AND.EX P0, PT, R16, R13, PT, P0 ;  /* 0x0000000d1000720c */ /* 0x000fda0003f06300 */
[----:B------:R-:W-:-:S06]  /*4170*/  DSETP.LT.OR P0, PT, R6, R8, !P0 ;  /* 0x000000080600722a */ /* 0x000fcc0004701400 */
[----:B------:R-:W-:Y:S02]  /*4180*/  FSEL R6, R8, R6, P0 ;  /* 0x0000000608067208 */ /* 0x000fe40000000000 */
[----:B------:R-:W-:Y:S02]  /*4190*/  FSEL R7, R9, R7, P0 ;  /* 0x0000000709077208 */ /* 0x000fe40000000000 */
[----:B------:R-:W-:Y:S02]  /*41a0*/  SEL R12, R15, R12, P0 ;  /* 0x0000000c0f0c7207 */ /* 0x000fe40000000000 */
[----:B------:R-:W-:-:S07]  /*41b0*/  SEL R14, R16, R13, P0 ;  /* 0x0000000d100e7207 */ /* 0x000fce0000000000 */
.L_x_309:
[----:B------:R-:W-:Y:S05]  /*41c0*/  BSYNC.RECONVERGENT B1 ;  /* 0x0000000000017941 */ /* 0x000fea0003800200 */
.L_x_308:
[----:B-----5:R-:W-:Y:S01]  /*41d0*/  DSETP.GEU.AND P1, PT, R6, R4, PT ;  /* 0x000000040600722a */ /* 0x020fe20003f2e000 */
[C---:B------:R-:W-:Y:S02]  /*41e0*/  IADD3 R8, P0, PT, R18.reuse, 0x300, RZ ;  /* 0x0000030012087810 */ /* 0x040fe40007f1e0ff */
[----:B------:R-:W-:-:S03]  /*41f0*/  IADD3 R17, P3, PT, R18, 0x400, RZ ;  /* 0x0000040012117810 */ /* 0x000fc60007f7e0ff */
[--C-:B------:R-:W-:Y:S02]  /*4200*/  IMAD.X R9, RZ, RZ, R20.reuse, P0 ;  /* 0x000000ffff097224 */ /* 0x100fe400000e0614 */
[----:B------:R-:W-:-:S06]  /*4210*/  IMAD.X R16, RZ, RZ, R20, P3 ;  /* 0x000000ffff107224 */ /* 0x000fcc00018e0614 */
[----:B------:R-:W-:-:S04]  /*4220*/  @P1 ISETP.GE.U32.AND P0, PT, R12, R8, PT ;  /* 0x000000080c00120c */ /* 0x000fc80003f06070 */
[----:B------:R-:W-:-:S13]  /*4230*/  @P1 ISETP.GE.AND.EX P0, PT, R14, R9, PT, P0 ;  /* 0x000000090e00120c */ /* 0x000fda0003f06300 */
[----:B------:R-:W-:-:S06]  /*4240*/  @P1 DSETP.LT.OR P0, PT, R4, R6, !P0 ;  /* 0x000000060400122a */ /* 0x000fcc0004701400 */
[----:B------:R-:W-:Y:S02]  /*4250*/  @P1 FSEL R7, R7, R5, P0 ;  /* 0x0000000507071208 */ /* 0x000fe40000000000 */
[----:B------:R-:W-:Y:S02]  /*4260*/  @P1 FSEL R6, R6, R4, P0 ;  /* 0x0000000406061208 */ /* 0x000fe40000000000 */
[----:B------:R-:W-:Y:S01]  /*4270*/  @P1 SEL R8, R12, R8, P0 ;  /* 0x000000080c081207 */ /* 0x000fe20000000000 */
[----:B------:R-:W-:Y:S01]  /*4280*/  @P1 IMAD.MOV.U32 R5, RZ, RZ, R7 ;  /* 0x000000ffff051224 */ /* 0x000fe200078e0007 */
[----:B------:R-:W-:Y:S02]  /*4290*/  @P1 MOV R4, R6 ;  /* 0x0000000600041202 */ /* 0x000fe40000000f00 */
[----:B------:R-:W-:Y:S02]  /*42a0*/  @P1 SEL R9, R14, R9, P0 ;  /* 0x000000090e091207 */ /* 0x000fe40000000000 */
[----:B------:R-:W-:-:S02]  /*42b0*/  IADD3 R6, P1, PT, R21, 0xa00, RZ ;  /* 0x00000a0015067810 */ /* 0x000fc40007f3e0ff */
[----:B------:R-:W-:Y:S01]  /*42c0*/  DSETP.GEU.AND P2, PT, R4, R10, PT ;  /* 0x0000000a0400722a */ /* 0x000fe20003f4e000 */
[----:B------:R-:W-:Y:S02]  /*42d0*/  IADD3 R21, P3, PT, R21, 0x500, RZ ;  /* 0x0000050015157810 */ /* 0x000fe40007f7e0ff */
[----:B------:R-:W-:Y:S01]  /*42e0*/  ISETP.GT.U32.AND P4, PT, R6, UR4, PT ;  /* 0x0000000406007c0c */ /* 0x000fe2000bf84070 */
[--C-:B------:R-:W-:Y:S02]  /*42f0*/  IMAD.X R6, RZ, RZ, R19.reuse, P1 ;  /* 0x000000ffff067224 */ /* 0x100fe400008e0613 */
[----:B------:R-:W-:-:S03]  /*4300*/  IMAD.X R18, RZ, RZ, R19, P3 ;  /* 0x000000ffff127224 */ /* 0x000fc600018e0613 */
[----:B------:R-:W-:Y:S01]  /*4310*/  ISETP.GT.AND.EX P1, PT, R6, UR5, PT, P4 ;  /* 0x0000000506007c0c */ /* 0x000fe2000bf24340 */
[----:B------:R-:W-:-:S04]  /*4320*/  IMAD.MOV.U32 R19, RZ, RZ, R18 ;  /* 0x000000ffff137224 */ /* 0x000fc800078e0012 */
        /* <DEDUP_REMOVED lines=8> */
[----:B------:R-:W-:Y:S02]  /*43b0*/  @P2 IMAD.MOV.U32 R11, RZ, RZ, R5 ;  /* 0x000000ffff0b2224 */ /* 0x000fe400078e0005 */
[----:B------:R-:W-:Y:S02]  /*43c0*/  IMAD.MOV.U32 R14, RZ, RZ, R10 ;  /* 0x000000ffff0e7224 */ /* 0x000fe400078e000a */
[----:B------:R-:W-:Y:S01]  /*43d0*/  IMAD.MOV.U32 R15, RZ, RZ, R11 ;  /* 0x000000ffff0f7224 */ /* 0x000fe200078e000b */
[----:B------:R-:W-:Y:S06]  /*43e0*/  @!P1 BRA `(.L_x_310) ;  /* 0xfffffff800b89947 */ /* 0x000fec000383ffff */
[----:B------:R-:W-:-:S07]  /*43f0*/  IMAD.MOV.U32 R19, RZ, RZ, R21 ;  /* 0x000000ffff137224 */ /* 0x000fce00078e0015 */
.L_x_307:
[----:B------:R-:W-:-:S04]  /*4400*/  ISETP.GE.U32.AND P0, PT, R19, UR4, PT ;  /* 0x0000000413007c0c */ /* 0x000fc8000bf06070 */
[----:B------:R-:W-:-:S13]  /*4410*/  ISETP.GE.AND.EX P0, PT, R18, UR5, PT, P0 ;  /* 0x0000000512007c0c */ /* 0x000fda000bf06300 */
[----:B------:R-:W-:Y:S05]  /*4420*/  @P0 BRA `(.L_x_311) ;  /* 0x0000000800c40947 */ /* 0x000fea0003800000 */
[----:B------:R-:W-:Y:S01]  /*4430*/  IADD3 R21, PT, PT, -R19, UR4, RZ ;  /* 0x0000000413157c10 */ /* 0x000fe2000fffe1ff */
[----:B------:R-:W-:Y:S03]  /*4440*/  BSSY.RECONVERGENT B1, `(.L_x_311) ;  /* 0x00000af000017945 */ /* 0x000fe60003800200 */
[----:B------:R-:W-:-:S13]  /*4450*/  ISETP.GE.AND P0, PT, R0, R21, PT ;  /* 0x000000150000720c */ /* 0x000fda0003f06270 */
[----:B------:R-:W-:Y:S05]  /*4460*/  @P0 BRA `(.L_x_312) ;  /* 0x0000000800b00947 */ /* 0x000fea0003800000 */
[----:B------:R-:W-:Y:S01]  /*4470*/  LOP3.LUT R6, RZ, R0, RZ, 0x33, !PT ;  /* 0x00000000ff067212 */ /* 0x000fe200078e33ff */
[----:B------:R-:W-:Y:S01]  /*4480*/  BSSY.RECONVERGENT B2, `(.L_x_313) ;  /* 0x0000036000027945 */ /* 0x000fe20003800200 */
[----:B------:R-:W-:Y:S02]  /*4490*/  IMAD.MOV.U32 R12, RZ, RZ, R0 ;  /* 0x000000ffff0c7224 */ /* 0x000fe400078e0000 */
[----:B------:R-:W-:-:S04]  /*44a0*/  IADD3 R6, PT, PT, -R19, UR4, R6 ;  /* 0x0000000413067c10 */ /* 0x000fc8000fffe106 */
[----:B------:R-:W-:-:S04]  /*44b0*/  LOP3.LUT R2, R6, 0x300, RZ, 0xc0, !PT ;  /* 0x0000030006027812 */ /* 0x000fc800078ec0ff */
[----:B------:R-:W-:-:S13]  /*44c0*/  ISETP.NE.AND P0, PT, R2, 0x300, PT ;  /* 0x000003000200780c */ /* 0x000fda0003f05270 */
[----:B------:R-:W-:Y:S05]  /*44d0*/  @!P0 BRA `(.L_x_314) ;  /* 0x0000000000c08947 */ /* 0x000fea0003800000 */
[----:B------:R-:W0:Y:S01]  /*44e0*/  LDCU.64 UR10, c[0x0][0x380] ;  /* 0x00007000ff0a77ac */ /* 0x000e220008000a00 */
[----:B------:R-:W-:Y:S01]  /*44f0*/  IADD3 R9, P0, PT, R0, R19, RZ ;  /* 0x0000001300097210 */ /* 0x000fe20007f1e0ff */
[----:B------:R-:W-:Y:S01]  /*4500*/  IMAD.MOV.U32 R12, RZ, RZ, R0 ;  /* 0x000000ffff0c7224 */ /* 0x000fe200078e0000 */
[----:B------:R-:W-:-:S03]  /*4510*/  LEA.HI R2, R6, 0x1, RZ, 0x18 ;  /* 0x0000000106027811 */ /* 0x000fc600078fc0ff */
[----:B------:R-:W-:Y:S01]  /*4520*/  IMAD.X R14, RZ, RZ, R18, P0 ;  /* 0x000000ffff0e7224 */ /* 0x000fe200000e0612 */
[----:B------:R-:W-:Y:S02]  /*4530*/  LOP3.LUT R2, R2, 0x3, RZ, 0xc0, !PT ;  /* 0x0000000302027812 */ /* 0x000fe400078ec0ff */
[----:B------:R-:W-:-:S03]  /*4540*/  IADD3 R13, P0, PT, R9, UR6, RZ ;  /* 0x00000006090d7c10 */ /* 0x000fc6000ff1e0ff */
[----:B------:R-:W-:Y:S01]  /*4550*/  IMAD.MOV R7, RZ, RZ, -R2 ;  /* 0x000000ffff077224 */ /* 0x000fe200078e0a02 */
[----:B0-----:R-:W-:-:S04]  /*4560*/  LEA R8, P1, R9, UR10, 0x3 ;  /* 0x0000000a09087c11 */ /* 0x001fc8000f8218ff */
[----:B------:R-:W-:Y:S02]  /*4570*/  LEA.HI.X R9, R9, UR11, R14, 0x3, P1 ;  /* 0x0000000b09097c11 */ /* 0x000fe400088f1c0e */
[----:B------:R-:W-:-:S07]  /*4580*/  IADD3.X R14, PT, PT, R14, UR7, RZ, P0, !PT ;  /* 0x000000070e0e7c10 */ /* 0x000fce00087fe4ff */
.L_x_317:
        /* <DEDUP_REMOVED lines=31> */
.L_x_316:
[----:B------:R-:W-:Y:S05]  /*4780*/  BSYNC.RECONVERGENT B3 ;  /* 0x0000000000037941 */ /* 0x000fea0003800200 */
.L_x_315:
[----:B------:R-:W-:Y:S01]  /*4790*/  IADD3 R13, P0, PT, R13, 0x100, RZ ;  /* 0x000001000d0d7810 */ /* 0x000fe20007f1e0ff */
[----:B------:R-:W-:Y:S02]  /*47a0*/  VIADD R12, R12, 0x100 ;  /* 0x000001000c0c7836 */ /* 0x000fe40000000000 */
[----:B------:R-:W-:Y:S02]  /*47b0*/  IMAD.X R9, RZ, RZ, R9, P3 ;  /* 0x000000ffff097224 */ /* 0x000fe400018e0609 */
[----:B------:R-:W-:Y:S01]  /*47c0*/  IMAD.X R14, RZ, RZ, R14, P0 ;  /* 0x000000ffff0e7224 */ /* 0x000fe200000e060e */
[----:B------:R-:W-:Y:S07]  /*47d0*/  @P2 BRA `(.L_x_317) ;  /* 0xfffffffc006c2947 */ /* 0x000fee000383ffff */
.L_x_314:
[----:B------:R-:W-:Y:S05]  /*47e0*/  BSYNC.RECONVERGENT B2 ;  /* 0x0000000000027941 */ /* 0x000fea0003800200 */
.L_x_313:
[----:B------:R-:W-:-:S13]  /*47f0*/  ISETP.GE.U32.AND P0, PT, R6, 0x300, PT ;  /* 0x000003000600780c */ /* 0x000fda0003f06070 */
[----:B------:R-:W-:Y:S05]  /*4800*/  @!P0 BRA `(.L_x_312) ;  /* 0x0000000400c88947 */ /* 0x000fea0003800000 */
[----:B------:R-:W0:Y:S01]  /*4810*/  LDC.64 R8, c[0x0][0x380] ;  /* 0x0000e000ff087b82 */ /* 0x000e220000000a00 */
[----:B------:R-:W-:-:S07]  /*4820*/  VIADD R20, R12, 0x200 ;  /* 0x000002000c147836 */ /* 0x000fce0000000000 */
[----:B------:R-:W1:Y:S02]  /*4830*/  LDC.64 R6, c[0x0][0x388] ;  /* 0x0000e200ff067b82 */ /* 0x000e640000000a00 */
.L_x_326:
        /* <DEDUP_REMOVED lines=13> */
[----:B------:R-:W-:Y:S01]  /*4910*/  MOV R2, R14 ;  /* 0x0000000e00027202 */ /* 0x000fe20000000f00 */
[----:B------:R-:W-:-:S12]  /*4920*/  IMAD.MOV.U32 R3, RZ, RZ, R15 ;  /* 0x000000ffff037224 */ /* 0x000fd800078e000f */
        /* <DEDUP_REMOVED lines=15> */
.L_x_319:
[----:B------:R-:W-:Y:S05]  /*4a20*/  BSYNC.RECONVERGENT B2 ;  /* 0x0000000000027941 */ /* 0x000fea0003800200 */
.L_x_318:
        /* <DEDUP_REMOVED lines=26> */
.L_x_321:
[----:B------:R-:W-:Y:S05]  /*4bd0*/  BSYNC.RECONVERGENT B2 ;  /* 0x0000000000027941 */ /* 0x000fea0003800200 */
.L_x_320:
[----:B------:R-:W-:Y:S01]  /*4be0*/  DSETP.GEU.AND P0, PT, R16, R10, PT ;  /* 0x0000000a1000722a */ /* 0x000fe20003f0e000 */
[CC--:B------:R-:W-:Y:S01]  /*4bf0*/  IADD3 R13, P1, P4, R19.reuse, R6.reuse, R20 ;  /* 0x00000006130d7210 */ /* 0x0c0fe20007c3e014 */
[----:B------:R-:W-:Y:S01]  /*4c00*/  VIADD R4, R20, 0x100 ;  /* 0x0000010014047836 */ /* 0x000fe20000000000 */
[----:B------:R-:W-:Y:S01]  /*4c10*/  BSSY.RECONVERGENT B2, `(.L_x_322) ;  /* 0x0000016000027945 */ /* 0x000fe20003800200 */
[----:B------:R-:W-:Y:S01]  /*4c20*/  IMAD.MOV.U32 R2, RZ, RZ, R10 ;  /* 0x000000ffff027224 */ /* 0x000fe200078e000a */
[----:B------:R-:W-:Y:S01]  /*4c30*/  IADD3.X R22, PT, PT, R18, R7, RZ, P1, P4 ;  /* 0x0000000712167210 */ /* 0x000fe20000fe84ff */
[----:B------:R-:W-:Y:S01]  /*4c40*/  IMAD.MOV.U32 R5, RZ, RZ, R13 ;  /* 0x000000ffff057224 */ /* 0x000fe200078e000d */
[----:B------:R-:W-:Y:S01]  /*4c50*/  IADD3 R4, P2, P3, R19, R6, R4 ;  /* 0x0000000613047210 */ /* 0x000fe20007b5e004 */
        /* <DEDUP_REMOVED lines=17> */
.L_x_323:
[----:B------:R-:W-:Y:S05]  /*4d70*/  BSYNC.RECONVERGENT B2 ;  /* 0x0000000000027941 */ /* 0x000fea0003800200 */
.L_x_322:
[----:B------:R-:W-:Y:S01]  /*4d80*/  DSETP.GEU.AND P0, PT, R2, R14, PT ;  /* 0x0000000e0200722a */ /* 0x000fe20003f0e000 */
[----:B------:R-:W-:Y:S01]  /*4d90*/  IADD3.X R13, PT, PT, R18, R7, RZ, P2, P3 ;  /* 0x00000007120d7210 */ /* 0x000fe200017e64ff */
        /* <DEDUP_REMOVED lines=20> */
.L_x_325:
[----:B------:R-:W-:Y:S05]  /*4ee0*/  BSYNC.RECONVERGENT B2 ;  /* 0x0000000000027941 */ /* 0x000fea0003800200 */
.L_x_324:
[C---:B------:R-:W-:Y:S02]  /*4ef0*/  VIADD R2, R20.reuse, 0x200 ;  /* 0x0000020014027836 */ /* 0x040fe40000000000 */
[----:B------:R-:W-:-:S03]  /*4f00*/  VIADD R20, R20, 0x400 ;  /* 0x0000040014147836 */ /* 0x000fc60000000000 */
[----:B------:R-:W-:-:S13]  /*4f10*/  ISETP.GE.AND P0, PT, R2, R21, PT ;  /* 0x000000150200720c */ /* 0x000fda0003f06270 */
[----:B------:R-:W-:Y:S05]  /*4f20*/  @!P0 BRA `(.L_x_326) ;  /* 0xfffffff800448947 */ /* 0x000fea000383ffff */
.L_x_312:
[----:B------:R-:W-:Y:S05]  /*4f30*/  BSYNC.RECONVERGENT B1 ;  /* 0x0000000000017941 */ /* 0x000fea0003800200 */
.L_x_311:
        /* <DEDUP_REMOVED lines=13> */
[----:B------:R-:W-:Y:S01]  /*5010*/  MOV R12, R6 ;  /* 0x00000006000c7202 */ /* 0x000fe20000000f00 */
[----:B------:R-:W-:Y:S02]  /*5020*/  IMAD.MOV.U32 R13, RZ, RZ, R7 ;  /* 0x000000ffff0d7224 */ /* 0x000fe400078e0007 */
        /* <DEDUP_REMOVED lines=17> */
.L_x_328:
[----:B------:R-:W-:Y:S05]  /*5140*/  BSYNC.RECONVERGENT B1 ;  /* 0x0000000000017941 */ /* 0x000fea0003800200 */
.L_x_327:
        /* <DEDUP_REMOVED lines=31> */
.L_x_330:
[----:B------:R-:W-:Y:S05]  /*5340*/  BSYNC.RECONVERGENT B1 ;  /* 0x0000000000017941 */ /* 0x000fea0003800200 */
.L_x_329:
        /* <DEDUP_REMOVED lines=31> */
.L_x_332:
[----:B------:R-:W-:Y:S05]  /*5540*/  BSYNC.RECONVERGENT B1 ;  /* 0x0000000000017941 */ /* 0x000fea0003800200 */
.L_x_331:
[----:B------:R-:W-:Y:S01]  /*5550*/  ISETP.GT.AND P0, PT, R8, 0x17, PT ;  /* 0x000000170800780c */ /* 0x000fe20003f04270 */
[----:B-1----:R1:W1:Y:S01]  /*5560*/  SHFL.DOWN PT, R6, R2, 0x8, 0x1f ;  /* 0x09001f0002067f89 */ /* 0x00226200000e0000 */
[----:B------:R-:W-:Y:S01]  /*5570*/  BSSY.RECONVERGENT B1, `(.L_x_333) ;  /* 0x000001d000017945 */ /* 0x000fe20003800200 */
[----:B--2---:R-:W-:Y:S02]  /*5580*/  IMAD.MOV.U32 R9, RZ, RZ, R11 ;  /* 0x000000ffff097224 */ /* 0x004fe400078e000b */
[----:B---3--:R2:W3:Y:S01]  /*5590*/  SHFL.DOWN PT, R7, R3, 0x8, 0x1f ;  /* 0x09001f0003077f89 */ /* 0x0084e200000e0000 */
[----:B------:R-:W-:Y:S02]  /*55a0*/  IMAD.MOV.U32 R10, RZ, RZ, R12 ;  /* 0x000000ffff0a7224 */ /* 0x000fe400078e000c */
[----:B------:R-:W-:Y:S01]  /*55b0*/  IMAD.MOV.U32 R4, RZ, RZ, R2 ;  /* 0x000000ffff047224 */ /* 0x000fe200078e0002 */
[----:B0-----:R2:W0:Y:S01]  /*55c0*/  SHFL.DOWN PT, R14, R11, 0x8, 0x1f ;  /* 0x09001f000b0e7f89 */ /* 0x00142200000e0000 */
[----:B------:R-:W-:-:S03]  /*55d0*/  IMAD.MOV.U32 R5, RZ, RZ, R3 ;  /* 0x000000ffff057224 */ /* 0x000fc600078e0003 */
[----:B----4-:R2:W4:Y:S01]  /*55e0*/  SHFL.DOWN PT, R13, R12, 0x8, 0x1f ;  /* 0x09001f000c0d7f89 */ /* 0x01052200000e0000 */
[----:B------:R-:W-:Y:S05]  /*55f0*/  @P0 BRA `(.L_x_334) ;  /* 0x0000000000500947 */ /* 0x000fea0003800000 */
[----:B-1-3--:R-:W-:Y:S01]  /*5600*/  DSETP.GEU.AND P0, PT, R2, R6, PT ;  /* 0x000000060200722a */ /* 0x00afe20003f0e000 */
[----:B0-----:R-:W-:Y:S01]  /*5610*/  IMAD.MOV.U32 R9, RZ, RZ, R14 ;  /* 0x000000ffff097224 */ /* 0x001fe200078e000e */
        /* <DEDUP_REMOVED lines=18> */
.L_x_334:
[----:B------:R-:W-:Y:S05]  /*5740*/  BSYNC.RECONVERGENT B1 ;  /* 0x0000000000017941 */ /* 0x000fea0003800200 */
.L_x_333:
        /* <DEDUP_REMOVED lines=8> */
[----:B----4-:R-:W-:-:S03]  /*57d0*/  IMAD.MOV.U32 R13, RZ, RZ, R5 ;  /* 0x000000ffff0d7224 */ /* 0x010fc600078e0005 */
[----:B---3--:R3:W4:Y:S01]  /*57e0*/  SHFL.DOWN PT, R7, R10, 0x10, 0x1f ;  /* 0x0a001f000a077f89 */ /* 0x00872200000e0000 */
[----:B------:R-:W-:Y:S05]  /*57f0*/  @P0 BRA `(.L_x_336) ;  /* 0x0000000000500947 */ /* 0x000fea0003800000 */
[----:B-12---:R-:W-:Y:S01]  /*5800*/  DSETP.GEU.AND P0, PT, R4, R2, PT ;  /* 0x000000020400722a */ /* 0x006fe20003f0e000 */
        /* <DEDUP_REMOVED lines=19> */
.L_x_336:
[----:B------:R-:W-:Y:S05]  /*5940*/  BSYNC.RECONVERGENT B1 ;  /* 0x0000000000017941 */ /* 0x000fea0003800200 */
.L_x_335:
[----:B------:R-:W-:Y:S01]  /*5950*/  ISETP.NE.AND P0, PT, R8, RZ, PT ;  /* 0x000000ff0800720c */ /* 0x000fe20003f05270 */
[----:B------:R-:W-:-:S12]  /*5960*/  BSSY.RECONVERGENT B1, `(.L_x_337) ;  /* 0x000000a000017945 */ /* 0x000fd80003800200 */
[----:B------:R-:W-:Y:S05]  /*5970*/  @P0 BRA `(.L_x_338) ;  /* 0x0000000000200947 */ /* 0x000fea0003800000 */
[----:B-1----:R-:W1:Y:S01]  /*5980*/  S2R R4, SR_CgaCtaId ;  /* 0x0000000000047919 */ /* 0x002e620000008800 */
[----:B--2---:R-:W-:Y:S02]  /*5990*/  MOV R3, 0x400 ;  /* 0x0000040000037802 */ /* 0x004fe40000000f00 */
[----:B------:R-:W-:-:S04]  /*59a0*/  SHF.R.U32.HI R2, RZ, 0x1, R0 ;  /* 0x00000001ff027819 */ /* 0x000fc80000011600 */
[----:B------:R-:W-:Y:S02]  /*59b0*/  LOP3.LUT R2, R2, 0x1f0, RZ, 0xc0, !PT ;  /* 0x000001f002027812 */ /* 0x000fe400078ec0ff */
[----:B-1----:R-:W-:-:S05]  /*59c0*/  LEA R3, R4, R3, 0x18 ;  /* 0x0000000304037211 */ /* 0x002fca00078ec0ff */
[----:B------:R-:W-:-:S05]  /*59d0*/  IMAD.IADD R3, R2, 0x1, R3 ;  /* 0x0000000102037824 */ /* 0x000fca00078e0203 */
[----:B------:R1:W-:Y:S04]  /*59e0*/  STS.64 [R3+0x10], R14 ;  /* 0x0000100e03007388 */ /* 0x0003e80000000a00 */
[----:B------:R1:W-:Y:S02]  /*59f0*/  STS.64 [R3+0x8], R12 ;  /* 0x0000080c03007388 */ /* 0x0003e40000000a00 */
.L_x_338:
[----:B------:R-:W-:Y:S05]  /*5a00*/  BSYNC.RECONVERGENT B1 ;  /* 0x0000000000017941 */ /* 0x000fea0003800200 */
.L_x_337:
[----:B------:R-:W-:Y:S01]  /*5a10*/  BAR.SYNC.DEFER_BLOCKING 0x0 ;  /* 0x0000000000007b1d */ /* 0x000fe20000010000 */
[----:B------:R-:W-:-:S13]  /*5a20*/  ISETP.NE.AND P1, PT, R0, RZ, PT ;  /* 0x000000ff0000720c */ /* 0x000fda0003f25270 */
[----:B------:R-:W-:Y:S05]  /*5a30*/  @P1 BRA `(.L_x_268) ;  /* 0x00000008008c1947 */ /* 0x000fea0003800000 */
[----:B-12---:R-:W1:Y:S01]  /*5a40*/  S2R R3, SR_CgaCtaId ;  /* 0x0000000000037919 */ /* 0x006e620000008800 */
[----:B------:R-:W-:Y:S01]  /*5a50*/  MOV R0, 0x400 ;  /* 0x0000040000007802 */ /* 0x000fe20000000f00 */
[----:B------:R-:W-:Y:S03]  /*5a60*/  BSSY.RECONVERGENT B1, `(.L_x_339) ;  /* 0x000001a000017945 */ /* 0x000fe60003800200 */
[----:B-1----:R-:W-:-:S05]  /*5a70*/  LEA R0, R3, R0, 0x18 ;  /* 0x0000000003007211 */ /* 0x002fca00078ec0ff */
[----:B------:R-:W1:Y:S04]  /*5a80*/  LDS.64 R16, [R0+0x18] ;  /* 0x0000180000107984 */ /* 0x000e680000000a00 */
[----:B0---4-:R-:W0:Y:S04]  /*5a90*/  LDS.128 R4, [R0+0x20] ;  /* 0x0000200000047984 */ /* 0x011e280000000c00 */
[----:B------:R2:W4:Y:S04]  /*5aa0*/  LDS.64 R2, [R0+0x80] ;  /* 0x0000800000027984 */ /* 0x0005280000000a00 */
[----:B---3--:R2:W3:Y:S01]  /*5ab0*/  LDS.128 R8, [R0+0x30] ;  /* 0x0000300000087984 */ /* 0x0084e20000000c00 */
        /* <DEDUP_REMOVED lines=20> */
.L_x_340:
[----:B------:R-:W-:Y:S05]  /*5c00*/  BSYNC.RECONVERGENT B1 ;  /* 0x0000000000017941 */ /* 0x000fea0003800200 */
.L_x_339:
        /* <DEDUP_REMOVED lines=23> */
.L_x_342:
[----:B------:R-:W-:Y:S05]  /*5d80*/  BSYNC.RECONVERGENT B1 ;  /* 0x0000000000017941 */ /* 0x000fea0003800200 */
.L_x_341:
[----:B------:R-:W-:Y:S01]  /*5d90*/  DSETP.GEU.AND P0, PT, R4, R10, PT ;  /* 0x0000000a0400722a */ /* 0x000fe20003f0e000 */
[----:B------:R-:W-:Y:S01]  /*5da0*/  BSSY.RECONVERGENT B1, `(.L_x_343) ;  /* 0x0000014000017945 */ /* 0x000fe20003800200 */
[----:B------:R-:W-:Y:S01]  /*5db0*/  IMAD.MOV.U32 R20, RZ, RZ, R10 ;  /* 0x000000ffff147224 */ /* 0x000fe200078e000a */
[----:B-1----:R-:W-:Y:S01]  /*5dc0*/  MOV R23, R13 ;  /* 0x0000000d00177202 */ /* 0x002fe20000000f00 */
[----:B------:R-:W-:Y:S02]  /*5dd0*/  IMAD.MOV.U32 R21, RZ, RZ, R11 ;  /* 0x000000ffff157224 */ /* 0x000fe400078e000b */
        /* <DEDUP_REMOVED lines=16> */
.L_x_344:
[----:B------:R-:W-:Y:S05]  /*5ee0*/  BSYNC.RECONVERGENT B1 ;  /* 0x0000000000017941 */ /* 0x000fea0003800200 */
.L_x_343:
        /* <DEDUP_REMOVED lines=23> */
.L_x_346:
[----:B------:R-:W-:Y:S05]  /*6060*/  BSYNC.RECONVERGENT B1 ;  /* 0x0000000000017941 */ /* 0x000fea0003800200 */
.L_x_345:
        /* <DEDUP_REMOVED lines=21> */
.L_x_348:
[----:B------:R-:W-:Y:S05]  /*61c0*/  BSYNC.RECONVERGENT B1 ;  /* 0x0000000000017941 */ /* 0x000fea0003800200 */
.L_x_347:
        /* <DEDUP_REMOVED lines=21> */
.L_x_350:
[----:B------:R-:W-:Y:S05]  /*6320*/  BSYNC.RECONVERGENT B1 ;  /* 0x0000000000017941 */ /* 0x000fea0003800200 */
.L_x_349:
        /* <DEDUP_REMOVED lines=20> */
.L_x_268:
[----:B------:R-:W-:Y:S05]  /*6470*/  BSYNC.RECONVERGENT B0 ;  /* 0x0000000000007941 */ /* 0x000fea0003800200 */
.L_x_235:
[----:B------:R-:W-:Y:S05]  /*6480*/  @P1 EXIT ;  /* 0x000000000000194d */ /* 0x000fea0003800000 */
[----:B0123--:R-:W0:Y:S02]  /*6490*/  LDC.64 R2, c[0x0][0x390] ;  /* 0x0000e400ff027b82 */ /* 0x00fe240000000a00 */
[----:B0-----:R-:W-:Y:S04]  /*64a0*/  STG.E.64 desc[UR8][R2.64], R12 ;  /* 0x0000000c02007986 */ /* 0x001fe8000c101b08 */
[----:B------:R-:W-:Y:S01]  /*64b0*/  STG.E.64 desc[UR8][R2.64+0x8], R14 ;  /* 0x0000080e02007986 */ /* 0x000fe2000c101b08 */
[----:B------:R-:W-:Y:S05]  /*64c0*/  EXIT ;  /* 0x000000000000794d */ /* 0x000fea0003800000 */
.L_x_351:
        /* <DEDUP_REMOVED lines=11> */
.L_x_768:


//--------------------- .text._ZN6thrust24THRUST_300001_SM_1000_NS8cuda_cub4core6detail13_kernel_agentINS1_8__reduce11ReduceAgentIPN4cuda3std3__45tupleIJdlEEESC_SB_iNS1_9__extrema9arg_max_fIdl10ComparatorEEEEJSC_SC_iSG_EEEvDpT0_ --------------------------
	.section	.text._ZN6thrust24THRUST_300001_SM_1000_NS8cuda_cub4core6detail13_kernel_agentINS1_8__reduce11ReduceAgentIPN4cuda3std3__45tupleIJdlEEESC_SB_iNS1_9__extrema9arg_max_fIdl10ComparatorEEEEJSC_SC_iSG_EEEvDpT0_,"ax",@progbits
	.align	128
        .global         _ZN6thrust24THRUST_300001_SM_1000_NS8cuda_cub4core6detail13_kernel_agentINS1_8__reduce11ReduceAgentIPN4cuda3std3__45tupleIJdlEEESC_SB_iNS1_9__extrema9arg_max_fIdl10ComparatorEEEEJSC_SC_iSG_EEEvDpT0_
        .type           _ZN6thrust24THRUST_300001_SM_1000_NS8cuda_cub4core6detail13_kernel_agentINS1_8__reduce11ReduceAgentIPN4cuda3std3__45tupleIJdlEEESC_SB_iNS1_9__extrema9arg_max_fIdl10ComparatorEEEEJSC_SC_iSG_EEEvDpT0_,@function
        .size           _ZN6thrust24THRUST_300001_SM_1000_NS8cuda_cub4core6detail13_kernel_agentINS1_8__reduce11ReduceAgentIPN4cuda3std3__45tupleIJdlEEESC_SB_iNS1_9__extrema9arg_max_fIdl10ComparatorEEEEJSC_SC_iSG_EEEvDpT0_,(.L_x_769 - _ZN6thrust24THRUST_300001_SM_1000_NS8cuda_cub4core6detail13_kernel_agentINS1_8__reduce11ReduceAgentIPN4cuda3std3__45tupleIJdlEEESC_SB_iNS1_9__extrema9arg_max_fIdl10ComparatorEEEEJSC_SC_iSG_EEEvDpT0_)
        .other          _ZN6thrust24THRUST_300001_SM_1000_NS8cuda_cub4core6detail13_kernel_agentINS1_8__reduce11ReduceAgentIPN4cuda3std3__45tupleIJdlEEESC_SB_iNS1_9__extrema9arg_max_fIdl10ComparatorEEEEJSC_SC_iSG_EEEvDpT0_,@"STO_CUDA_ENTRY STV_DEFAULT"
_ZN6thrust24THRUST_300001_SM_1000_NS8cuda_cub4core6detail13_kernel_agentINS1_8__reduce11ReduceAgentIPN4cuda3std3__45tupleIJdlEEESC_SB_iNS1_9__extrema9arg_max_fIdl10ComparatorEEEEJSC_SC_iSG_EEEvDpT0_:
.text._ZN6thrust24THRUST_300001_SM_1000_NS8cuda_cub4core6detail13_kernel_agentINS1_8__reduce11ReduceAgentIPN4cuda3std3__45tupleIJdlEEESC_SB_iNS1_9__extrema9arg_max_fIdl10ComparatorEEEEJSC_SC_iSG_EEEvDpT0_:
        /* <DEDUP_REMOVED lines=21> */
.L_x_355:
[----:B0-----:R-:W-:Y:S05]  /*0150*/  BSYNC.RECONVERGENT B1 ;  /* 0x0000000000017941 */ /* 0x001fea0003800200 */
.L_x_354:
        /* <DEDUP_REMOVED lines=15> */
.L_x_362:
        /* <DEDUP_REMOVED lines=31> */
.L_x_361:
[----:B------:R-:W-:Y:S05]  /*0440*/  BSYNC.RECONVERGENT B3 ;  /* 0x0000000000037941 */ /* 0x000fea0003800200 */
.L_x_360:
[----:B------:R-:W-:Y:S02]  /*0450*/  IMAD.X R3, RZ, RZ, R3, P3 ;  /* 0x000000ffff037224 */ /* 0x000fe400018e0603 */
[----:B------:R-:W-:Y:S01]  /*0460*/  VIADD R19, R19, 0x100 ;  /* 0x0000010013137836 */ /* 0x000fe20000000000 */
[----:B------:R-:W-:Y:S06]  /*0470*/  @P2 BRA `(.L_x_362) ;  /* 0xfffffffc00742947 */ /* 0x000fec000383ffff */
.L_x_359:
[----:B------:R-:W-:Y:S05]  /*0480*/  BSYNC.RECONVERGENT B2 ;  /* 0x0000000000027941 */ /* 0x000fea0003800200 */
.L_x_358:
[----:B------:R-:W0:Y:S01]  /*0490*/  LDC.64 R8, c[0x0][0x380] ;  /* 0x0000e000ff087b82 */ /* 0x000e220000000a00 */
[----:B------:R-:W-:-:S13]  /*04a0*/  ISETP.GE.U32.AND P0, PT, R4, 0x300, PT ;  /* 0x000003000400780c */ /* 0x000fda0003f06070 */
[----:B------:R-:W-:Y:S05]  /*04b0*/  @!P0 BRA `(.L_x_357) ;  /* 0x0000000400908947 */ /* 0x000fea0003800000 */
.L_x_371:
        /* <DEDUP_REMOVED lines=13> */
[----:B------:R-:W-:Y:S01]  /*0590*/  IMAD.MOV.U32 R23, RZ, RZ, R12 ;  /* 0x000000ffff177224 */ /* 0x000fe200078e000c */
[----:B------:R-:W-:Y:S01]  /*05a0*/  MOV R25, R13 ;  /* 0x0000000d00197202 */ /* 0x000fe20000000f00 */
[----:B------:R-:W-:Y:S02]  /*05b0*/  IMAD.MOV.U32 R2, RZ, RZ, R14 ;  /* 0x000000ffff027224 */ /* 0x000fe400078e000e */
[----:B------:R-:W-:-:S09]  /*05c0*/  IMAD.MOV.U32 R3, RZ, RZ, R15 ;  /* 0x000000ffff037224 */ /* 0x000fd200078e000f */
        /* <DEDUP_REMOVED lines=9> */
.L_x_364:
[----:B------:R-:W-:Y:S05]  /*0660*/  BSYNC.RECONVERGENT B2 ;  /* 0x0000000000027941 */ /* 0x000fea0003800200 */
.L_x_363:
        /* <DEDUP_REMOVED lines=25> */
.L_x_366:
[----:B------:R-:W-:Y:S05]  /*0800*/  BSYNC.RECONVERGENT B2 ;  /* 0x0000000000027941 */ /* 0x000fea0003800200 */
.L_x_365:
        /* <DEDUP_REMOVED lines=21> */
.L_x_368:
[----:B------:R-:W-:Y:S05]  /*0960*/  BSYNC.RECONVERGENT B2 ;  /* 0x0000000000027941 */ /* 0x000fea0003800200 */
.L_x_367:
        /* <DEDUP_REMOVED lines=8> */
[----:B------:R-:W-:Y:S01]  /*09f0*/  IMAD.MOV.U32 R14, RZ, RZ, R2 ;  /* 0x000000ffff0e7224 */ /* 0x000fe200078e0002 */
[----:B------:R-:W-:Y:S01]  /*0a00*/  MOV R13, R7 ;  /* 0x00000007000d7202 */ /* 0x000fe20000000f00 */
[----:B------:R-:W-:Y:S02]  /*0a10*/  IMAD.MOV.U32 R15, RZ, RZ, R3 ;  /* 0x000000ffff0f7224 */ /* 0x000fe400078e0003 */
[----:B------:R-:W-:-:S09]  /*0a20*/  IMAD.MOV.U32 R12, RZ, RZ, R5 ;  /* 0x000000ffff0c7224 */ /* 0x000fd200078e0005 */
        /* <DEDUP_REMOVED lines=9> */
.L_x_370:
[----:B------:R-:W-:Y:S05]  /*0ac0*/  BSYNC.RECONVERGENT B2 ;  /* 0x0000000000027941 */ /* 0x000fea0003800200 */
.L_x_369:
[----:B------:R-:W-:-:S05]  /*0ad0*/  VIADD R19, R19, 0x400 ;  /* 0x0000040013137836 */ /* 0x000fca0000000000 */
[----:B------:R-:W-:-:S13]  /*0ae0*/  ISETP.GE.AND P0, PT, R19, UR5, PT ;  /* 0x0000000513007c0c */ /* 0x000fda000bf06270 */
[----:B------:R-:W-:Y:S05]  /*0af0*/  @!P0 BRA `(.L_x_371) ;  /* 0xfffffff800708947 */ /* 0x000fea000383ffff */
.L_x_357:
[----:B------:R-:W-:Y:S05]  /*0b00*/  BSYNC.RECONVERGENT B1 ;  /* 0x0000000000017941 */ /* 0x000fea0003800200 */
.L_x_356:
        /* <DEDUP_REMOVED lines=35> */
.L_x_374:
[----:B------:R-:W-:Y:S05]  /*0d40*/  BSYNC.RECONVERGENT B1 ;  /* 0x0000000000017941 */ /* 0x000fea0003800200 */
.L_x_373:
        /* <DEDUP_REMOVED lines=31> */
.L_x_376:
[----:B------:R-:W-:Y:S05]  /*0f40*/  BSYNC.RECONVERGENT B1 ;  /* 0x0000000000017941 */ /* 0x000fea0003800200 */
.L_x_375:
        /* <DEDUP_REMOVED lines=31> */
.L_x_378:
[----:B------:R-:W-:Y:S05]  /*1140*/  BSYNC.RECONVERGENT B1 ;  /* 0x0000000000017941 */ /* 0x000fea0003800200 */
.L_x_377:
        /* <DEDUP_REMOVED lines=31> */
.L_x_380:
[----:B------:R-:W-:Y:S05]  /*1340*/  BSYNC.RECONVERGENT B1 ;  /* 0x0000000000017941 */ /* 0x000fea0003800200 */
.L_x_379:
[----:B------:R-:W-:Y:S01]  /*1350*/  ISETP.GT.AND P0, PT, R9, 0xf, PT ;  /* 0x0000000f0900780c */ /* 0x000fe20003f04270 */
[----:B-1----:R1:W1:Y:S01]  /*1360*/  SHFL.DOWN PT, R6, R4, 0x10, 0x1f ;  /* 0x0a001f0004067f89 */ /* 0x00226200000e0000 */
[----:B------:R-:W-:Y:S01]  /*1370*/  BSSY.RECONVERGENT B1, `(.L_x_381) ;  /* 0x000001d000017945 */ /* 0x000fe20003800200 */
[----:B0-----:R-:W-:Y:S01]  /*1380*/  MOV R14, R8 ;  /* 0x00000008000e7202 */ /* 0x001fe20000000f00 */
[----:B----4-:R-:W-:Y:S01]  /*1390*/  IMAD.MOV.U32 R15, RZ, RZ, R10 ;  /* 0x000000ffff0f7224 */ /* 0x010fe200078e000a */
[----:B--2---:R0:W2:Y:S01]  /*13a0*/  SHFL.DOWN PT, R7, R5, 0x10, 0x1f ;  /* 0x0a001f0005077f89 */ /* 0x0040a200000e0000 */
[----:B------:R-:W-:Y:S02]  /*13b0*/  IMAD.MOV.U32 R2, RZ, RZ, R4 ;  /* 0x000000ffff027224 */ /* 0x000fe400078e0004 */
[----:B------:R-:W-:Y:S01]  /*13c0*/  IMAD.MOV.U32 R3, RZ, RZ, R5 ;  /* 0x000000ffff037224 */ /* 0x000fe200078e0005 */
[----:B------:R0:W4:Y:S04]  /*13d0*/  SHFL.DOWN PT, R11, R8, 0x10, 0x1f ;  /* 0x0a001f00080b7f89 */ /* 0x00012800000e0000 */
[----:B------:R0:W0:Y:S01]  /*13e0*/  SHFL.DOWN PT, R13, R10, 0x10, 0x1f ;  /* 0x0a001f000a0d7f89 */ /* 0x00002200000e0000 */
[----:B------:R-:W-:Y:S05]  /*13f0*/  @P0 BRA `(.L_x_382) ;  /* 0x0000000000500947 */ /* 0x000fea0003800000 */
[----:B-12---:R-:W-:Y:S01]  /*1400*/  DSETP.GEU.AND P0, PT, R4, R6, PT ;  /* 0x000000060400722a */ /* 0x006fe20003f0e000 */
        /* <DEDUP_REMOVED lines=19> */
.L_x_382:
[----:B------:R-:W-:Y:S05]  /*1540*/  BSYNC.RECONVERGENT B1 ;  /* 0x0000000000017941 */ /* 0x000fea0003800200 */
.L_x_381:
        /* <DEDUP_REMOVED lines=11> */
.L_x_384:
[----:B------:R-:W-:Y:S05]  /*1600*/  BSYNC.RECONVERGENT B1 ;  /* 0x0000000000017941 */ /* 0x000fea0003800200 */
.L_x_383:
        /* <DEDUP_REMOVED lines=8> */
[----:B-12---:R-:W1:Y:S04]  /*1690*/  LDS.128 R4, [R0+0x20] ;  /* 0x0000200000047984 */ /* 0x006e680000000c00 */
[----:B---3--:R2:W3:Y:S04]  /*16a0*/  LDS.64 R12, [R0+0x80] ;  /* 0x00008000000c7984 */ /* 0x0084e80000000a00 */
[----:B----4-:R2:W4:Y:S01]  /*16b0*/  LDS.128 R8, [R0+0x30] ;  /* 0x0000300000087984 */ /* 0x0105220000000c00 */
        /* <DEDUP_REMOVED lines=20> */
.L_x_387:
[----:B------:R-:W-:Y:S05]  /*1800*/  BSYNC.RECONVERGENT B1 ;  /* 0x0000000000017941 */ /* 0x000fea0003800200 */
.L_x_386:
        /* <DEDUP_REMOVED lines=10> */
[----:B------:R-:W-:Y:S01]  /*18b0*/  MOV R15, R26 ;  /* 0x0000001a000f7202 */ /* 0x000fe20000000f00 */
[----:B------:R-:W-:Y:S02]  /*18c0*/  IMAD.MOV.U32 R29, RZ, RZ, R27 ;  /* 0x000000ffff1d7224 */ /* 0x000fe400078e001b */
[----:B------:R-:W-:Y:S02]  /*18d0*/  IMAD.MOV.U32 R4, RZ, RZ, R24 ;  /* 0x000000ffff047224 */ /* 0x000fe400078e0018 */
[----:B------:R-:W-:-:S08]  /*18e0*/  IMAD.MOV.U32 R5, RZ, RZ, R25 ;  /* 0x000000ffff057224 */ /* 0x000fd000078e0019 */
        /* <DEDUP_REMOVED lines=9> */
.L_x_389:
[----:B------:R-:W-:Y:S05]  /*1980*/  BSYNC.RECONVERGENT B1 ;  /* 0x0000000000017941 */ /* 0x000fea0003800200 */
.L_x_388:
        /* <DEDUP_REMOVED lines=21> */
.L_x_391:
[----:B------:R-:W-:Y:S05]  /*1ae0*/  BSYNC.RECONVERGENT B1 ;  /* 0x0000000000017941 */ /* 0x000fea0003800200 */
.L_x_390:
        /* <DEDUP_REMOVED lines=23> */
.L_x_393:
[----:B------:R-:W-:Y:S05]  /*1c60*/  BSYNC.RECONVERGENT B1 ;  /* 0x0000000000017941 */ /* 0x000fea0003800200 */
.L_x_392:
        /* <DEDUP_REMOVED lines=21> */
.L_x_395:
[----:B------:R-:W-:Y:S05]  /*1dc0*/  BSYNC.RECONVERGENT B1 ;  /* 0x0000000000017941 */ /* 0x000fea0003800200 */
.L_x_394:
        /* <DEDUP_REMOVED lines=21> */
.L_x_397:
[----:B------:R-:W-:Y:S05]  /*1f20*/  BSYNC.RECONVERGENT B1 ;  /* 0x0000000000017941 */ /* 0x000fea0003800200 */
.L_x_396:
        /* <DEDUP_REMOVED lines=21> */
.L_x_372:
[----:B------:R-:W2:Y:S01]  /*2080*/  S2R R4, SR_LANEID ;  /* 0x0000000000047919 */ /* 0x000ea20000000000 */
[----:B-1----:R-:W-:Y:S01]  /*2090*/  LOP3.LUT R2, R0, 0x3e0, RZ, 0xc0, !PT ;  /* 0x000003e000027812 */ /* 0x002fe200078ec0ff */
[----:B------:R-:W-:Y:S01]  /*20a0*/  BSSY.RECONVERGENT B1, `(.L_x_398) ;  /* 0x0000024000017945 */ /* 0x000fe20003800200 */
[----:B-----5:R-:W-:Y:S02]  /*20b0*/  IMAD.MOV.U32 R16, RZ, RZ, R12 ;  /* 0x000000ffff107224 */ /* 0x020fe400078e000c */
[----:B------:R-:W-:Y:S02]  /*20c0*/  IMAD.MOV.U32 R18, RZ, RZ, R13 ;  /* 0x000000ffff127224 */ /* 0x000fe400078e000d */
[----:B------:R-:W-:Y:S01]  /*20d0*/  VIADD R3, R2, 0x20 ;  /* 0x0000002002037836 */ /* 0x000fe20000000000 */
[----:B------:R-:W-:-:S04]  /*20e0*/  LOP3.LUT R2, RZ, R2, RZ, 0x33, !PT ;  /* 0x00000002ff027212 */ /* 0x000fc800078e33ff */
[----:B------:R-:W-:Y:S01]  /*20f0*/  ISETP.GT.AND P0, PT, R3, UR8, PT ;  /* 0x0000000803007c0c */ /* 0x000fe2000bf04270 */
[----:B------:R-:W-:Y:S02]  /*2100*/  VIADD R2, R2, UR8 ;  /* 0x0000000802027c36 */ /* 0x000fe40008000000 */
[----:B------:R-:W-:-:S03]  /*2110*/  IMAD.MOV.U32 R3, RZ, RZ, R15 ;  /* 0x000000ffff037224 */ /* 0x000fc600078e000f */
[----:B------:R-:W-:Y:S01]  /*2120*/  SEL R5, R2, 0x1f, P0 ;  /* 0x0000001f02057807 */ /* 0x000fe20000000000 */
[----:B------:R-:W-:-:S04]  /*2130*/  IMAD.MOV.U32 R2, RZ, RZ, R14 ;  /* 0x000000ffff027224 */ /* 0x000fc800078e000e */
[----:B------:R1:W3:Y:S04]  /*2140*/  SHFL.DOWN PT, R6, R14, 0x1, R5 ;  /* 0x082000000e067989 */ /* 0x0002e800000e0005 */
[----:B------:R1:W4:Y:S04]  /*2150*/  SHFL.DOWN PT, R7, R15, 0x1, R5 ;  /* 0x082000000f077989 */ /* 0x00032800000e0005 */
[----:B0-----:R1:W0:Y:S01]  /*2160*/  SHFL.DOWN PT, R9, R12, 0x1, R5 ;  /* 0x082000000c097989 */ /* 0x00122200000e0005 */
[----:B--2---:R-:W-:-:S03]  /*2170*/  ISETP.GE.AND P0, PT, R4, R5, PT ;  /* 0x000000050400720c */ /* 0x004fc60003f06270 */
[----:B------:R1:W2:Y:S10]  /*2180*/  SHFL.DOWN PT, R11, R13, 0x1, R5 ;  /* 0x082000000d0b7989 */ /* 0x0002b400000e0005 */
[----:B-1----:R-:W-:Y:S05]  /*2190*/  @P0 BRA `(.L_x_399) ;  /* 0x0000000000500947 */ /* 0x002fea0003800000 */
[----:B---34-:R-:W-:Y:S01]  /*21a0*/  DSETP.GEU.AND P0, PT, R14, R6, PT ;  /* 0x000000060e00722a */ /* 0x018fe20003f0e000 */
[----:B0-----:R-:W-:Y:S01]  /*21b0*/  MOV R16, R9 ;  /* 0x0000000900107202 */ /* 0x001fe20000000f00 */
[----:B--2---:R-:W-:Y:S02]  /*21c0*/  IMAD.MOV.U32 R18, RZ, RZ, R11 ;  /* 0x000000ffff127224 */ /* 0x004fe400078e000b */
        /* <DEDUP_REMOVED lines=17> */
.L_x_399:
[----:B------:R-:W-:Y:S05]  /*22e0*/  BSYNC.RECONVERGENT B1 ;  /* 0x0000000000017941 */ /* 0x000fea0003800200 */
.L_x_398:
        /* <DEDUP_REMOVED lines=8> */
[----:B--2---:R1:W2:Y:S01]  /*2370*/  SHFL.DOWN PT, R11, R16, 0x2, R5 ;  /* 0x08400000100b7989 */ /* 0x0042a200000e0005 */
[----:B----4-:R-:W-:-:S03]  /*2380*/  IMAD.MOV.U32 R7, RZ, RZ, R3 ;  /* 0x000000ffff077224 */ /* 0x010fc600078e0003 */
[----:B------:R1:W4:Y:S04]  /*2390*/  SHFL.DOWN PT, R13, R18, 0x2, R5 ;  /* 0x08400000120d7989 */ /* 0x00032800000e0005 */
[----:B------:R-:W-:Y:S05]  /*23a0*/  @P0 BRA `(.L_x_401) ;  /* 0x0000000000500947 */ /* 0x000fea0003800000 */
[----:B0--3--:R-:W-:Y:S01]  /*23b0*/  DSETP.GEU.AND P0, PT, R2, R8, PT ;  /* 0x000000080200722a */ /* 0x009fe20003f0e000 */
        /* <DEDUP_REMOVED lines=19> */
.L_x_401:
[----:B------:R-:W-:Y:S05]  /*24f0*/  BSYNC.RECONVERGENT B1 ;  /* 0x0000000000017941 */ /* 0x000fea0003800200 */
.L_x_400:
[----:B-1----:R-:W-:Y:S01]  /*2500*/  VIADD R2, R4, 0x4 ;  /* 0x0000000404027836 */ /* 0x002fe20000000000 */
[----:B---3--:R1:W3:Y:S01]  /*2510*/  SHFL.DOWN PT, R8, R6, 0x4, R5 ;  /* 0x0880000006087989 */ /* 0x0082e200000e0005 */
[----:B------:R-:W-:Y:S01]  /*2520*/  BSSY.RECONVERGENT B1, `(.L_x_402) ;  /* 0x000001e000017945 */ /* 0x000fe20003800200 */
[----:B------:R-:W-:Y:S01]  /*2530*/  IMAD.MOV.U32 R14, RZ, RZ, R10 ;  /* 0x000000ffff0e7224 */ /* 0x000fe200078e000a */
[----:B------:R-:W-:Y:S01]  /*2540*/  MOV R3, R7 ;  /* 0x0000000700037202 */ /* 0x000fe20000000f00 */
[----:B0-----:R1:W0:Y:S01]  /*2550*/  SHFL.DOWN PT, R9, R7, 0x4, R5 ;  /* 0x0880000007097989 */ /* 0x00122200000e0005 */
[----:B------:R-:W-:Y:S01]  /*2560*/  ISETP.GT.AND P0, PT, R2, R5, PT ;  /* 0x000000050200720c */ /* 0x000fe20003f04270 */
[----:B------:R-:W-:Y:S02]  /*2570*/  IMAD.MOV.U32 R16, RZ, RZ, R12 ;  /* 0x000000ffff107224 */ /* 0x000fe400078e000c */
[----:B--2---:R1:W2:Y:S01]  /*2580*/  SHFL.DOWN PT, R11, R10, 0x4, R5 ;  /* 0x088000000a0b7989 */ /* 0x0042a200000e0005 */
[----:B------:R-:W-:-:S03]  /*2590*/  IMAD.MOV.U32 R2, RZ, RZ, R6 ;  /* 0x000000ffff027224 */ /* 0x000fc600078e0006 */
[----:B----4-:R1:W4:Y:S06]  /*25a0*/  SHFL.DOWN PT, R13, R12, 0x4, R5 ;  /* 0x088000000c0d7989 */ /* 0x01032c00000e0005 */
        /* <DEDUP_REMOVED lines=21> */
.L_x_403:
[----:B------:R-:W-:Y:S05]  /*2700*/  BSYNC.RECONVERGENT B1 ;  /* 0x0000000000017941 */ /* 0x000fea0003800200 */
.L_x_402:
[----:B-1----:R-:W-:Y:S01]  /*2710*/  VIADD R6, R4, 0x8 ;  /* 0x0000000804067836 */ /* 0x002fe20000000000 */
[----:B---3--:R1:W3:Y:S01]  /*2720*/  SHFL.DOWN PT, R8, R2, 0x8, R5 ;  /* 0x0900000002087989 */ /* 0x0082e200000e0005 */
[----:B------:R-:W-:Y:S01]  /*2730*/  BSSY.RECONVERGENT B1, `(.L_x_404) ;  /* 0x000001e000017945 */ /* 0x000fe20003800200 */
[----:B------:R-:W-:Y:S02]  /*2740*/  IMAD.MOV.U32 R10, RZ, RZ, R14 ;  /* 0x000000ffff0a7224 */ /* 0x000fe400078e000e */
[----:B------:R-:W-:Y:S01]  /*2750*/  ISETP.GT.AND P0, PT, R6, R5, PT ;  /* 0x000000050600720c */ /* 0x000fe20003f04270 */
[----:B0-----:R1:W0:Y:S01]  /*2760*/  SHFL.DOWN PT, R9, R3, 0x8, R5 ;  /* 0x0900000003097989 */ /* 0x00122200000e0005 */
[----:B------:R-:W-:Y:S02]  /*2770*/  IMAD.MOV.U32 R12, RZ, RZ, R16 ;  /* 0x000000ffff0c7224 */ /* 0x000fe400078e0010 */
[----:B------:R-:W-:Y:S01]  /*2780*/  IMAD.MOV.U32 R6, RZ, RZ, R2 ;  /* 0x000000ffff067224 */ /* 0x000fe200078e0002 */
[----:B--2---:R1:W2:Y:S01]  /*2790*/  SHFL.DOWN PT, R11, R14, 0x8, R5 ;  /* 0x090000000e0b7989 */ /* 0x0042a200000e0005 */
[----:B------:R-:W-:-:S03]  /*27a0*/  IMAD.MOV.U32 R7, RZ, RZ, R3 ;  /* 0x000000ffff077224 */ /* 0x000fc600078e0003 */
[----:B----4-:R1:W4:Y:S04]  /*27b0*/  SHFL.DOWN PT, R13, R16, 0x8, R5 ;  /* 0x09000000100d7989 */ /* 0x01032800000e0005 */
        /* <DEDUP_REMOVED lines=21> */
.L_x_405:
[----:B------:R-:W-:Y:S05]  /*2910*/  BSYNC.RECONVERGENT B1 ;  /* 0x0000000000017941 */ /* 0x000fea0003800200 */
.L_x_404:
[----:B-1----:R-:W-:Y:S01]  /*2920*/  VIADD R2, R4, 0x10 ;  /* 0x0000001004027836 */ /* 0x002fe20000000000 */
[----:B---3--:R1:W3:Y:S01]  /*2930*/  SHFL.DOWN PT, R8, R6, 0x10, R5 ;  /* 0x0a00000006087989 */ /* 0x0082e200000e0005 */
[----:B------:R-:W-:Y:S01]  /*2940*/  BSSY.RECONVERGENT B1, `(.L_x_406) ;  /* 0x000001e000017945 */ /* 0x000fe20003800200 */
[----:B------:R-:W-:Y:S02]  /*2950*/  IMAD.MOV.U32 R14, RZ, RZ, R10 ;  /* 0x000000ffff0e7224 */ /* 0x000fe400078e000a */
[----:B------:R-:W-:Y:S01]  /*2960*/  ISETP.GT.AND P0, PT, R2, R5, PT ;  /* 0x000000050200720c */ /* 0x000fe20003f04270 */
[----:B0-----:R1:W0:Y:S01]  /*2970*/  SHFL.DOWN PT, R9, R7, 0x10, R5 ;  /* 0x0a00000007097989 */ /* 0x00122200000e0005 */
[----:B------:R-:W-:Y:S01]  /*2980*/  IMAD.MOV.U32 R15, RZ, RZ, R12 ;  /* 0x000000ffff0f7224 */ /* 0x000fe200078e000c */
[----:B------:R-:W-:Y:S01]  /*2990*/  MOV R2, R6 ;  /* 0x0000000600027202 */ /* 0x000fe20000000f00 */
[----:B------:R-:W-:Y:S01]  /*29a0*/  IMAD.MOV.U32 R3, RZ, RZ, R7 ;  /* 0x000000ffff037224 */ /* 0x000fe200078e0007 */
[----:B--2---:R1:W2:Y:S04]  /*29b0*/  SHFL.DOWN PT, R11, R10, 0x10, R5 ;  /* 0x0a0000000a0b7989 */ /* 0x0042a800000e0005 */
        /* <DEDUP_REMOVED lines=22> */
.L_x_407:
[----:B------:R-:W-:Y:S05]  /*2b20*/  BSYNC.RECONVERGENT B1 ;  /* 0x0000000000017941 */ /* 0x000fea0003800200 */
.L_x_406:
        /* <DEDUP_REMOVED lines=11> */
.L_x_409:
[----:B------:R-:W-:Y:S05]  /*2be0*/  BSYNC.RECONVERGENT B1 ;  /* 0x0000000000017941 */ /* 0x000fea0003800200 */
.L_x_408:
[----:B------:R-:W-:Y:S01]  /*2bf0*/  BAR.SYNC.DEFER_BLOCKING 0x0 ;  /* 0x0000000000007b1d */ /* 0x000fe20000010000 */
[----:B------:R-:W-:-:S13]  /*2c00*/  ISETP.NE.AND P1, PT, R0, RZ, PT ;  /* 0x000000ff0000720c */ /* 0x000fda0003f25270 */
[----:B------:R-:W-:Y:S05]  /*2c10*/  @P1 BRA `(.L_x_385) ;  /* 0x0000003400981947 */ /* 0x000fea0003800000 */
[----:B------:R-:W-:Y:S01]  /*2c20*/  UISETP.GE.AND UP0, UPT, UR8, 0x21, UPT ;  /* 0x000000210800788c */ /* 0x000fe2000bf06270 */
[----:B--2---:R-:W-:Y:S02]  /*2c30*/  IMAD.MOV.U32 R11, RZ, RZ, R14 ;  /* 0x000000ffff0b7224 */ /* 0x004fe400078e000e */
[----:B---3--:R-:W-:Y:S02]  /*2c40*/  IMAD.MOV.U32 R8, RZ, RZ, R15 ;  /* 0x000000ffff087224 */ /* 0x008fe400078e000f */
[----:B------:R-:W-:Y:S02]  /*2c50*/  IMAD.MOV.U32 R4, RZ, RZ, R2 ;  /* 0x000000ffff047224 */ /* 0x000fe400078e0002 */
[----:B-1----:R-:W-:Y:S02]  /*2c60*/  IMAD.MOV.U32 R5, RZ, RZ, R3 ;  /* 0x000000ffff057224 */ /* 0x002fe400078e0003 */
[----:B------:R-:W-:Y:S05]  /*2c70*/  BRA.U !UP0, `(.L_x_410) ;  /* 0x00000001086c7547 */ /* 0x000fea000b800000 */
[----:B------:R-:W1:Y:S01]  /*2c80*/  S2UR UR5, SR_CgaCtaId ;  /* 0x00000000000579c3 */ /* 0x000e620000008800 */
[----:B------:R-:W-:Y:S01]  /*2c90*/  UMOV UR4, 0x400 ;  /* 0x0000040000047882 */ /* 0x000fe20000000000 */
[----:B------:R-:W-:Y:S01]  /*2ca0*/  BSSY.RECONVERGENT B1, `(.L_x_410) ;  /* 0x0000018000017945 */ /* 0x000fe20003800200 */
[----:B-1----:R-:W-:-:S09]  /*2cb0*/  ULEA UR4, UR5, UR4, 0x18 ;  /* 0x0000000405047291 */ /* 0x002fd2000f8ec0ff */
[----:B------:R-:W1:Y:S04]  /*2cc0*/  LDS.64 R6, [UR4+0x18] ;  /* 0x00001804ff067984 */ /* 0x000e680008000a00 */
[----:B----4-:R-:W2:Y:S01]  /*2cd0*/  LDS.64 R12, [UR4+0x20] ;  /* 0x00002004ff0c7984 */ /* 0x010ea20008000a00 */
[----:B-1----:R-:W-:Y:S01]  /*2ce0*/  DSETP.GEU.AND P0, PT, R2, R6, PT ;  /* 0x000000060200722a */ /* 0x002fe20003f0e000 */
        /* <DEDUP_REMOVED lines=19> */
.L_x_411:
[----:B------:R-:W-:Y:S05]  /*2e20*/  BSYNC.RECONVERGENT B1 ;  /* 0x0000000000017941 */ /* 0x000fea0003800200 */
.L_x_410:
[----:B------:R-:W-:Y:S01]  /*2e30*/  UISETP.GE.AND UP0, UPT, UR8, 0x41, UPT ;  /* 0x000000410800788c */ /* 0x000fe2000bf06270 */
[----:B0-----:R-:W-:Y:S01]  /*2e40*/  IMAD.MOV.U32 R9, RZ, RZ, R11 ;  /* 0x000000ffff097224 */ /* 0x001fe200078e000b */
        /* <DEDUP_REMOVED lines=9> */
[----:B----4-:R-:W1:Y:S01]  /*2ee0*/  LDS.64 R12, [UR4+0x30] ;  /* 0x00003004ff0c7984 */ /* 0x010e620008000a00 */
        /* <DEDUP_REMOVED lines=20> */
.L_x_413:
[----:B------:R-:W-:Y:S05]  /*3030*/  BSYNC.RECONVERGENT B1 ;  /* 0x0000000000017941 */ /* 0x000fea0003800200 */
.L_x_412:
        /* <DEDUP_REMOVED lines=32> */
.L_x_415:
[----:B------:R-:W-:Y:S05]  /*3240*/  BSYNC.RECONVERGENT B1 ;  /* 0x0000000000017941 */ /* 0x000fea0003800200 */
.L_x_414:
        /* <DEDUP_REMOVED lines=32> */
.L_x_417:
[----:B------:R-:W-:Y:S05]  /*3450*/  BSYNC.RECONVERGENT B1 ;  /* 0x0000000000017941 */ /* 0x000fea0003800200 */
.L_x_416:
        /* <DEDUP_REMOVED lines=32> */
.L_x_419:
[----:B------:R-:W-:Y:S05]  /*3660*/  BSYNC.RECONVERGENT B1 ;  /* 0x0000000000017941 */ /* 0x000fea0003800200 */
.L_x_418:
        /* <DEDUP_REMOVED lines=13> */
[----:B------:R-:W-:Y:S01]  /*3740*/  MOV R6, R2 ;  /* 0x0000000200067202 */ /* 0x000fe20000000f00 */
[----:B------:R-:W-:Y:S02]  /*3750*/  IMAD.MOV.U32 R7, RZ, RZ, R3 ;  /* 0x000000ffff077224 */ /* 0x000fe400078e0003 */
        /* <DEDUP_REMOVED lines=17> */
.L_x_421:
[----:B------:R-:W-:Y:S05]  /*3870*/  BSYNC.RECONVERGENT B1 ;  /* 0x0000000000017941 */ /* 0x000fea0003800200 */
.L_x_420:
        /* <DEDUP_REMOVED lines=32> */
.L_x_353:
        /* <DEDUP_REMOVED lines=34> */
[----:B------:R-:W-:-:S04]  /*3ca0*/  IMAD.MOV.U32 R15, RZ, RZ, 0x500 ;  /* 0x00000500ff0f7424 */ /* 0x000fc800078e00ff */
        /* <DEDUP_REMOVED lines=8> */
[----:B------:R-:W-:Y:S02]  /*3d30*/  @P2 MOV R9, R13 ;  /* 0x0000000d00092202 */ /* 0x000fe40000000f00 */
[----:B------:R-:W-:-:S04]  /*3d40*/  @P2 SEL R7, R11, R7, P0 ;  /* 0x000000070b072207 */ /* 0x000fc80000000000 */
        /* <DEDUP_REMOVED lines=11> */
[----:B------:R-:W-:Y:S01]  /*3e00*/  IMAD.MOV.U32 R27, RZ, RZ, R2 ;  /* 0x000000ffff1b7224 */ /* 0x000fe200078e0002 */
[----:B------:R-:W0:Y:S01]  /*3e10*/  LDCU UR4, c[0x0][0x390] ;  /* 0x00007200ff0477ac */ /* 0x000e220008000800 */
[----:B------:R-:W-:Y:S02]  /*3e20*/  IMAD.MOV.U32 R24, RZ, RZ, R3 ;  /* 0x000000ffff187224 */ /* 0x000fe400078e0003 */
[----:B------:R-:W-:-:S07]  /*3e30*/  IMAD.MOV.U32 R25, RZ, RZ, 0x500 ;  /* 0x00000500ff197424 */ /* 0x000fce00078e00ff */
.L_x_423:
[----:B------:R-:W1:Y:S01]  /*3e40*/  LDC.64 R22, c[0x0][0x380] ;  /* 0x0000e000ff167b82 */ /* 0x000e620000000a00 */
[----:B------:R-:W-:-:S04]  /*3e50*/  IMAD.IADD R3, R0, 0x1, R25 ;  /* 0x0000000100037824 */ /* 0x000fc800078e0219 */
[----:B-1----:R-:W-:-:S05]  /*3e60*/  IMAD.WIDE.U32 R22, R3, 0x10, R22 ;  /* 0x0000001003167825 */ /* 0x002fca00078e0016 */
        /* <DEDUP_REMOVED lines=17> */
[----:B------:R-:W-:-:S06]  /*3f80*/  @P2 IMAD.MOV.U32 R7, RZ, RZ, R29 ;  /* 0x000000ffff072224 */ /* 0x000fcc00078e001d */
[----:B----4-:R-:W-:Y:S01]  /*3f90*/  DSETP.GEU.AND P1, PT, R6, R10, PT ;  /* 0x0000000a0600722a */ /* 0x010fe20003f2e000 */
[----:B------:R-:W-:Y:S02]  /*3fa0*/  @P2 SEL R8, R27, R8, P0 ;  /* 0x000000081b082207 */ /* 0x000fe40000000000 */
[----:B------:R-:W-:-:S11]  /*3fb0*/  @P2 SEL R9, R24, R9, P0 ;  /* 0x0000000918092207 */ /* 0x000fd60000000000 */
[----:B-----5:R-:W-:-:S04]  /*3fc0*/  @P1 ISETP.GE.U32.AND P0, PT, R8, R12, PT ;  /* 0x0000000c0800120c */ /* 0x020fc80003f06070 */
        /* <DEDUP_REMOVED lines=25> */
[----:B------:R-:W-:Y:S01]  /*4160*/  @P1 IMAD.MOV.U32 R19, RZ, RZ, R15 ;  /* 0x000000ffff131224 */ /* 0x000fe200078e000f */
[----:B------:R-:W-:Y:S02]  /*4170*/  @P1 SEL R20, R16, R20, P0 ;  /* 0x0000001410141207 */ /* 0x000fe40000000000 */
[----:B------:R-:W-:Y:S01]  /*4180*/  @P1 SEL R21, R17, R21, P0 ;  /* 0x0000001511151207 */ /* 0x000fe20000000000 */
[----:B------:R-:W-:-:S05]  /*4190*/  VIADD R7, R25, 0xa00 ;  /* 0x00000a0019077836 */ /* 0x000fca0000000000 */
[----:B0-----:R-:W-:Y:S01]  /*41a0*/  ISETP.GT.AND P1, PT, R7, UR4, PT ;  /* 0x0000000407007c0c */ /* 0x001fe2000bf24270 */
[----:B------:R-:W-:-:S04]  /*41b0*/  VIADD R15, R25, 0x500 ;  /* 0x00000500190f7836 */ /* 0x000fc80000000000 */
[----:B------:R-:W-:Y:S01]  /*41c0*/  IMAD.MOV.U32 R25, RZ, RZ, R15 ;  /* 0x000000ffff197224 */ /* 0x000fe200078e000f */
[----:B--2---:R-:W-:-:S14]  /*41d0*/  DSETP.GEU.AND P2, PT, R18, R4, PT ;  /* 0x000000041200722a */ /* 0x004fdc0003f4e000 */
[----:B------:R-:W-:-:S04]  /*41e0*/  @P2 ISETP.GE.U32.AND P0, PT, R20, R2, PT ;  /* 0x000000021400220c */ /* 0x000fc80003f06070 */
[----:B------:R-:W-:-:S13]  /*41f0*/  @P2 ISETP.GE.AND.EX P0, PT, R21, R3, PT, P0 ;  /* 0x000000031500220c */ /* 0x000fda0003f06300 */
[----:B------:R-:W-:-:S06]  /*4200*/  @P2 DSETP.GT.OR P0, PT, R18, R4, !P0 ;  /* 0x000000041200222a */ /* 0x000fcc0004704400 */
[----:B------:R-:W-:Y:S02]  /*4210*/  @P2 FSEL R6, R18, R4, P0 ;  /* 0x0000000412062208 */ /* 0x000fe40000000000 */
[----:B------:R-:W-:Y:S02]  /*4220*/  @P2 FSEL R19, R19, R5, P0 ;  /* 0x0000000513132208 */ /* 0x000fe40000000000 */
[----:B------:R-:W-:Y:S02]  /*4230*/  @P2 SEL R2, R20, R2, P0 ;  /* 0x0000000214022207 */ /* 0x000fe40000000000 */
[----:B------:R-:W-:Y:S01]  /*4240*/  @P2 SEL R3, R21, R3, P0 ;  /* 0x0000000315032207 */ /* 0x000fe20000000000 */
[----:B------:R-:W-:Y:S02]  /*4250*/  @P2 IMAD.MOV.U32 R4, RZ, RZ, R6 ;  /* 0x000000ffff042224 */ /* 0x000fe400078e0006 */
[----:B------:R-:W-:Y:S02]  /*4260*/  @P2 IMAD.MOV.U32 R5, RZ, RZ, R19 ;  /* 0x000000ffff052224 */ /* 0x000fe400078e0013 */
[----:B------:R-:W-:-:S02]  /*4270*/  IMAD.MOV.U32 R27, RZ, RZ, R2 ;  /* 0x000000ffff1b7224 */ /* 0x000fc400078e0002 */
[----:B------:R-:W-:Y:S01]  /*4280*/  IMAD.MOV.U32 R24, RZ, RZ, R3 ;  /* 0x000000ffff187224 */ /* 0x000fe200078e0003 */
[----:B------:R-:W-:Y:S06]  /*4290*/  @!P1 BRA `(.L_x_423) ;  /* 0xfffffff800e89947 */ /* 0x000fec000383ffff */
.L_x_422:
[----:B------:R-:W-:-:S13]  /*42a0*/  ISETP.GE.AND P0, PT, R15, UR4, PT ;  /* 0x000000040f007c0c */ /* 0x000fda000bf06270 */
        /* <DEDUP_REMOVED lines=12> */
[----:B------:R-:W0:Y:S01]  /*4370*/  LDC.64 R6, c[0x0][0x380] ;  /* 0x0000e000ff067b82 */ /* 0x000e220000000a00 */
[----:B------:R-:W-:Y:S01]  /*4380*/  LEA.HI R8, R20, 0x1, RZ, 0x18 ;  /* 0x0000000114087811 */ /* 0x000fe200078fc0ff */
[----:B------:R-:W-:Y:S01]  /*4390*/  IMAD.IADD R21, R0, 0x1, R15 ;  /* 0x0000000100157824 */ /* 0x000fe200078e020f */
[----:B------:R-:W-:Y:S02]  /*43a0*/  MOV R12, R0 ;  /* 0x00000000000c7202 */ /* 0x000fe40000000f00 */
[----:B------:R-:W-:-:S05]  /*43b0*/  LOP3.LUT R8, R8, 0x3, RZ, 0xc0, !PT ;  /* 0x0000000308087812 */ /* 0x000fca00078ec0ff */
[----:B------:R-:W-:-:S07]  /*43c0*/  IMAD.MOV R14, RZ, RZ, -R8 ;  /* 0x000000ffff0e7224 */ /* 0x000fce00078e0a08 */
.L_x_430:
[----:B0-----:R-:W-:-:S05]  /*43d0*/  IMAD.WIDE.U32 R18, R21, 0x10, R6 ;  /* 0x0000001015127825 */ /* 0x001fca00078e0006 */
[----:B------:R-:W2:Y:S04]  /*43e0*/  LDG.E.64.CONSTANT R8, desc[UR6][R18.64] ;  /* 0x0000000612087981 */ /* 0x000ea8000c1e9b00 */
[----:B------:R-:W3:Y:S01]  /*43f0*/  LDG.E.64.CONSTANT R10, desc[UR6][R18.64+0x8] ;  /* 0x00000806120a7981 */ /* 0x000ee2000c1e9b00 */
[----:B------:R-:W-:Y:S01]  /*4400*/  VIADD R14, R14, 0x1 ;  /* 0x000000010e0e7836 */ /* 0x000fe20000000000 */
[----:B------:R-:W-:Y:S01]  /*4410*/  BSSY.RECONVERGENT B3, `(.L_x_428) ;  /* 0x000001a000037945 */ /* 0x000fe20003800200 */
[----:B------:R-:W-:Y:S02]  /*4420*/  IMAD.MOV.U32 R23, RZ, RZ, R2 ;  /* 0x000000ffff177224 */ /* 0x000fe400078e0002 */
        /* <DEDUP_REMOVED lines=24> */
.L_x_429:
[----:B------:R-:W-:Y:S05]  /*45b0*/  BSYNC.RECONVERGENT B3 ;  /* 0x0000000000037941 */ /* 0x000fea0003800200 */
.L_x_428:
[----:B------:R-:W-:Y:S02]  /*45c0*/  VIADD R12, R12, 0x100 ;  /* 0x000001000c0c7836 */ /* 0x000fe40000000000 */
[----:B------:R-:W-:Y:S01]  /*45d0*/  VIADD R21, R21, 0x100 ;  /* 0x0000010015157836 */ /* 0x000fe20000000000 */
[----:B------:R-:W-:Y:S06]  /*45e0*/  @P2 BRA `(.L_x_430) ;  /* 0xfffffffc00782947 */ /* 0x000fec000383ffff */
.L_x_427:
[----:B------:R-:W-:Y:S05]  /*45f0*/  BSYNC.RECONVERGENT B2 ;  /* 0x0000000000027941 */ /* 0x000fea0003800200 */
.L_x_426:
[----:B------:R-:W-:-:S13]  /*4600*/  ISETP.GE.U32.AND P0, PT, R20, 0x300, PT ;  /* 0x000003001400780c */ /* 0x000fda0003f06070 */
[----:B------:R-:W-:Y:S05]  /*4610*/  @!P0 BRA `(.L_x_425) ;  /* 0x0000000400c88947 */ /* 0x000fea0003800000 */
[----:B------:R-:W0:Y:S01]  /*4620*/  LDCU.64 UR8, c[0x0][0x380] ;  /* 0x00007000ff0877ac */ /* 0x000e220008000a00 */
[----:B------:R-:W1:Y:S01]  /*4630*/  LDC.64 R10, c[0x0][0x380] ;  /* 0x0000e000ff0a7b82 */ /* 0x000e620000000a00 */
[C---:B------:R-:W-:Y:S01]  /*4640*/  IADD3 R17, P0, PT, R12.reuse, R15, RZ ;  /* 0x0000000f0c117210 */ /* 0x040fe20007f1e0ff */
[----:B------:R-:W-:-:S04]  /*4650*/  IMAD.IADD R15, R12, 0x1, R15 ;  /* 0x000000010c0f7824 */ /* 0x000fc800078e020f */
[----:B------:R-:W-:Y:S01]  /*4660*/  IMAD.X R6, RZ, RZ, RZ, P0 ;  /* 0x000000ffff067224 */ /* 0x000fe200000e06ff */
[----:B0-----:R-:W-:-:S04]  /*4670*/  LEA R14, P1, R17, UR8, 0x4 ;  /* 0x00000008110e7c11 */ /* 0x001fc8000f8220ff */
[----:B------:R-:W-:Y:S02]  /*4680*/  IADD3 R14, P0, PT, R14, 0x3008, RZ ;  /* 0x000030080e0e7810 */ /* 0x000fe40007f1e0ff */
[----:B------:R-:W-:-:S05]  /*4690*/  LEA.HI.X R17, R17, UR9, R6, 0x4, P1 ;  /* 0x0000000911117c11 */ /* 0x000fca00088f2406 */
[----:B------:R-:W-:-:S07]  /*46a0*/  IMAD.X R17, RZ, RZ, R17, P0 ;  /* 0x000000ffff117224 */ /* 0x000fce00000e0611 */
.L_x_439:
[----:B-1----:R-:W-:-:S05]  /*46b0*/  IMAD.WIDE.U32 R8, R15, 0x10, R10 ;  /* 0x000000100f087825 */ /* 0x002fca00078e000a */
[----:B------:R-:W2:Y:S04]  /*46c0*/  LDG.E.64.CONSTANT R22, desc[UR6][R8.64] ;  /* 0x0000000608167981 */ /* 0x000ea8000c1e9b00 */
[----:B------:R0:W3:Y:S02]  /*46d0*/  LDG.E.64.CONSTANT R6, desc[UR6][R8.64+0x8] ;  /* 0x0000080608067981 */ /* 0x0000e4000c1e9b00 */
[----:B0-----:R-:W-:Y:S02]  /*46e0*/  IMAD.MOV.U32 R8, RZ, RZ, R14 ;  /* 0x000000ffff087224 */ /* 0x001fe400078e000e */
[----:B------:R-:W-:-:S05]  /*46f0*/  IMAD.MOV.U32 R9, RZ, RZ, R17 ;  /* 0x000000ffff097224 */ /* 0x000fca00078e0011 */
[----:B------:R0:W5:Y:S04]  /*4700*/  LDG.E.64.CONSTANT R20, desc[UR6][R8.64+-0x2008] ;  /* 0xffdff80608147981 */ /* 0x000168000c1e9b00 */
[----:B------:R0:W5:Y:S01]  /*4710*/  LDG.E.64.CONSTANT R18, desc[UR6][R8.64+-0x2000] ;  /* 0xffe0000608127981 */ /* 0x000162000c1e9b00 */
[----:B------:R-:W-:Y:S01]  /*4720*/  BSSY.RECONVERGENT B2, `(.L_x_431) ;  /* 0x0000015000027945 */ /* 0x000fe20003800200 */
[----:B--2---:R-:W-:Y:S01]  /*4730*/  DSETP.GEU.AND P0, PT, R4, R22, PT ;  /* 0x000000160400722a */ /* 0x004fe20003f0e000 */
[----:B------:R-:W-:Y:S02]  /*4740*/  IMAD.MOV.U32 R16, RZ, RZ, R22 ;  /* 0x000000ffff107224 */ /* 0x000fe400078e0016 */
[----:B------:R-:W-:Y:S01]  /*4750*/  IMAD.MOV.U32 R17, RZ, RZ, R23 ;  /* 0x000000ffff117224 */ /* 0x000fe200078e0017 */
[----:B---3--:R-:W-:Y:S01]  /*4760*/  MOV R29, R7 ;  /* 0x00000007001d7202 */ /* 0x008fe20000000f00 */
[----:B------:R-:W-:-:S09]  /*4770*/  IMAD.MOV.U32 R27, RZ, RZ, R6 ;  /* 0x000000ffff1b7224 */ /* 0x000fd200078e0006 */
        /* <DEDUP_REMOVED lines=15> */
.L_x_432:
[----:B------:R-:W-:Y:S05]  /*4870*/  BSYNC.RECONVERGENT B2 ;  /* 0x0000000000027941 */ /* 0x000fea0003800200 */
.L_x_431:
[----:B------:R0:W5:Y:S04]  /*4880*/  LDG.E.64.CONSTANT R6, desc[UR6][R8.64+-0x1008] ;  /* 0xffeff80608067981 */ /* 0x000168000c1e9b00 */
[----:B------:R0:W5:Y:S02]  /*4890*/  LDG.E.64.CONSTANT R4, desc[UR6][R8.64+-0x1000] ;  /* 0xfff0000608047981 */ /* 0x000164000c1e9b00 */
[----:B-----5:R-:W-:Y:S01]  /*48a0*/  DSETP.GEU.AND P0, PT, R16, R20, PT ;  /* 0x000000141000722a */ /* 0x020fe20003f0e000 */
[----:B------:R-:W-:Y:S01]  /*48b0*/  BSSY.RECONVERGENT B2, `(.L_x_433) ;  /* 0x0000014000027945 */ /* 0x000fe20003800200 */
[----:B------:R-:W-:Y:S02]  /*48c0*/  IMAD.MOV.U32 R2, RZ, RZ, R20 ;  /* 0x000000ffff027224 */ /* 0x000fe400078e0014 */
[----:B------:R-:W-:-:S02]  /*48d0*/  IMAD.MOV.U32 R3, RZ, RZ, R21 ;  /* 0x000000ffff037224 */ /* 0x000fc400078e0015 */
        /* <DEDUP_REMOVED lines=17> */
.L_x_434:
[----:B------:R-:W-:Y:S05]  /*49f0*/  BSYNC.RECONVERGENT B2 ;  /* 0x0000000000027941 */ /* 0x000fea0003800200 */
.L_x_433:
[----:B------:R0:W5:Y:S04]  /*4a00*/  LDG.E.64.CONSTANT R16, desc[UR6][R8.64+-0x8] ;  /* 0xfffff80608107981 */ /* 0x000168000c1e9b00 */
[----:B------:R0:W5:Y:S01]  /*4a10*/  LDG.E.64.CONSTANT R18, desc[UR6][R8.64] ;  /* 0x0000000608127981 */ /* 0x000162000c1e9b00 */
[----:B------:R-:W-:Y:S01]  /*4a20*/  DSETP.GEU.AND P0, PT, R2, R6, PT ;  /* 0x000000060200722a */ /* 0x000fe20003f0e000 */
[----:B------:R-:W-:Y:S01]  /*4a30*/  BSSY.RECONVERGENT B2, `(.L_x_435) ;  /* 0x0000014000027945 */ /* 0x000fe20003800200 */
[----:B------:R-:W-:Y:S02]  /*4a40*/  IMAD.MOV.U32 R20, RZ, RZ, R6 ;  /* 0x000000ffff147224 */ /* 0x000fe400078e0006 */
[----:B------:R-:W-:Y:S02]  /*4a50*/  IMAD.MOV.U32 R21, RZ, RZ, R7 ;  /* 0x000000ffff157224 */ /* 0x000fe400078e0007 */
[----:B------:R-:W-:-:S02]  /*4a60*/  IMAD.MOV.U32 R29, RZ, RZ, R4 ;  /* 0x000000ffff1d7224 */ /* 0x000fc400078e0004 */
        /* <DEDUP_REMOVED lines=16> */
.L_x_436:
[----:B------:R-:W-:Y:S05]  /*4b70*/  BSYNC.RECONVERGENT B2 ;  /* 0x0000000000027941 */ /* 0x000fea0003800200 */
.L_x_435:
[----:B-----5:R-:W-:Y:S01]  /*4b80*/  DSETP.GEU.AND P0, PT, R20, R16, PT ;  /* 0x000000101400722a */ /* 0x020fe20003f0e000 */
[----:B------:R-:W-:Y:S01]  /*4b90*/  BSSY.RECONVERGENT B2, `(.L_x_437) ;  /* 0x0000014000027945 */ /* 0x000fe20003800200 */
[----:B------:R-:W-:Y:S02]  /*4ba0*/  IMAD.MOV.U32 R4, RZ, RZ, R16 ;  /* 0x000000ffff047224 */ /* 0x000fe400078e0010 */
[----:B------:R-:W-:Y:S02]  /*4bb0*/  IMAD.MOV.U32 R5, RZ, RZ, R17 ;  /* 0x000000ffff057224 */ /* 0x000fe400078e0011 */
[----:B------:R-:W-:Y:S02]  /*4bc0*/  IMAD.MOV.U32 R2, RZ, RZ, R18 ;  /* 0x000000ffff027224 */ /* 0x000fe400078e0012 */
[----:B------:R-:W-:-:S06]  /*4bd0*/  IMAD.MOV.U32 R3, RZ, RZ, R19 ;  /* 0x000000ffff037224 */ /* 0x000fcc00078e0013 */
        /* <DEDUP_REMOVED lines=15> */
.L_x_438:
[----:B------:R-:W-:Y:S05]  /*4cd0*/  BSYNC.RECONVERGENT B2 ;  /* 0x0000000000027941 */ /* 0x000fea0003800200 */
.L_x_437:
[----:B------:R-:W-:Y:S01]  /*4ce0*/  VIADD R12, R12, 0x400 ;  /* 0x000004000c0c7836 */ /* 0x000fe20000000000 */
[----:B------:R-:W-:Y:S01]  /*4cf0*/  IADD3 R14, P1, PT, R8, 0x4000, RZ ;  /* 0x00004000080e7810 */ /* 0x000fe20007f3e0ff */
[----:B------:R-:W-:-:S03]  /*4d00*/  VIADD R15, R15, 0x400 ;  /* 0x000004000f0f7836 */ /* 0x000fc60000000000 */
[----:B------:R-:W-:Y:S01]  /*4d10*/  ISETP.GE.AND P0, PT, R12, R13, PT ;  /* 0x0000000d0c00720c */ /* 0x000fe20003f06270 */
[----:B------:R-:W-:-:S12]  /*4d20*/  IMAD.X R17, RZ, RZ, R9, P1 ;  /* 0x000000ffff117224 */ /* 0x000fd800008e0609 */
[----:B------:R-:W-:Y:S05]  /*4d30*/  @!P0 BRA `(.L_x_439) ;  /* 0xfffffff8005c8947 */ /* 0x000fea000383ffff */
.L_x_425:
[----:B------:R-:W-:Y:S05]  /*4d40*/  BSYNC.RECONVERGENT B1 ;  /* 0x0000000000017941 */ /* 0x000fea0003800200 */
.L_x_424:
        /* <DEDUP_REMOVED lines=32> */
.L_x_441:
[----:B------:R-:W-:Y:S05]  /*4f50*/  BSYNC.RECONVERGENT B1 ;  /* 0x0000000000017941 */ /* 0x000fea0003800200 */
.L_x_440:
        /* <DEDUP_REMOVED lines=12> */
[----:B---3--:R-:W-:Y:S01]  /*5020*/  IMAD.MOV.U32 R8, RZ, RZ, R14 ;  /* 0x000000ffff087224 */ /* 0x008fe200078e000e */
        /* <DEDUP_REMOVED lines=18> */
.L_x_443:
[----:B------:R-:W-:Y:S05]  /*5150*/  BSYNC.RECONVERGENT B1 ;  /* 0x0000000000017941 */ /* 0x000fea0003800200 */
.L_x_442:
[----:B------:R-:W-:Y:S01]  /*5160*/  ISETP.GT.AND P0, PT, R10, 0x1b, PT ;  /* 0x0000001b0a00780c */ /* 0x000fe20003f04270 */
[----:B0-----:R0:W0:Y:S01]  /*5170*/  SHFL.DOWN PT, R6, R2, 0x4, 0x1f ;  /* 0x08801f0002067f89 */ /* 0x00102200000e0000 */
[----:B------:R-:W-:Y:S01]  /*5180*/  BSSY.RECONVERGENT B1, `(.L_x_444) ;  /* 0x000001d000017945 */ /* 0x000fe20003800200 */
[----:B------:R-:W-:Y:S02]  /*5190*/  IMAD.MOV.U32 R11, RZ, RZ, R8 ;  /* 0x000000ffff0b7224 */ /* 0x000fe400078e0008 */
[----:B------:R0:W0:Y:S01]  /*51a0*/  SHFL.DOWN PT, R7, R3, 0x4, 0x1f ;  /* 0x08801f0003077f89 */ /* 0x00002200000e0000 */
[----:B------:R-:W-:Y:S02]  /*51b0*/  IMAD.MOV.U32 R12, RZ, RZ, R9 ;  /* 0x000000ffff0c7224 */ /* 0x000fe400078e0009 */
[----:B-1----:R-:W-:Y:S01]  /*51c0*/  IMAD.MOV.U32 R4, RZ, RZ, R2 ;  /* 0x000000ffff047224 */ /* 0x002fe200078e0002 */
[----:B----4-:R1:W4:Y:S01]  /*51d0*/  SHFL.DOWN PT, R13, R8, 0x4, 0x1f ;  /* 0x08801f00080d7f89 */ /* 0x01032200000e0000 */
[----:B--2---:R-:W-:-:S03]  /*51e0*/  IMAD.MOV.U32 R5, RZ, RZ, R3 ;  /* 0x000000ffff057224 */ /* 0x004fc600078e0003 */
[----:B---3--:R1:W2:Y:S01]  /*51f0*/  SHFL.DOWN PT, R14, R9, 0x4, 0x1f ;  /* 0x08801f00090e7f89 */ /* 0x0082a200000e0000 */
[----:B------:R-:W-:Y:S05]  /*5200*/  @P0 BRA `(.L_x_445) ;  /* 0x0000000000500947 */ /* 0x000fea0003800000 */
[----:B0-----:R-:W-:Y:S01]  /*5210*/  DSETP.GEU.AND P0, PT, R2, R6, PT ;  /* 0x000000060200722a */ /* 0x001fe20003f0e000 */
[----:B----4-:R-:W-:Y:S02]  /*5220*/  IMAD.MOV.U32 R11, RZ, RZ, R13 ;  /* 0x000000ffff0b7224 */ /* 0x010fe400078e000d */
[----:B--2---:R-:W-:Y:S02]  /*5230*/  IMAD.MOV.U32 R12, RZ, RZ, R14 ;  /* 0x000000ffff0c7224 */ /* 0x004fe400078e000e */
        /* <DEDUP_REMOVED lines=17> */
.L_x_445:
[----:B------:R-:W-:Y:S05]  /*5350*/  BSYNC.RECONVERGENT B1 ;  /* 0x0000000000017941 */ /* 0x000fea0003800200 */
.L_x_444:
[----:B------:R-:W-:Y:S01]  /*5360*/  ISETP.GT.AND P0, PT, R10, 0x17, PT ;  /* 0x000000170a00780c */ /* 0x000fe20003f04270 */
[----:B0-----:R0:W3:Y:S01]  /*5370*/  SHFL.DOWN PT, R2, R4, 0x8, 0x1f ;  /* 0x09001f0004027f89 */ /* 0x0010e200000e0000 */
[----:B------:R-:W-:Y:S01]  /*5380*/  BSSY.RECONVERGENT B1, `(.L_x_446) ;  /* 0x000001d000017945 */ /* 0x000fe20003800200 */
[----:B-1----:R-:W-:Y:S02]  /*5390*/  IMAD.MOV.U32 R8, RZ, RZ, R11 ;  /* 0x000000ffff087224 */ /* 0x002fe400078e000b */
[----:B------:R0:W1:Y:S01]  /*53a0*/  SHFL.DOWN PT, R3, R5, 0x8, 0x1f ;  /* 0x09001f0005037f89 */ /* 0x00006200000e0000 */
[----:B------:R-:W-:Y:S02]  /*53b0*/  IMAD.MOV.U32 R9, RZ, RZ, R12 ;  /* 0x000000ffff097224 */ /* 0x000fe400078e000c */
[----:B------:R-:W-:Y:S01]  /*53c0*/  IMAD.MOV.U32 R6, RZ, RZ, R4 ;  /* 0x000000ffff067224 */ /* 0x000fe200078e0004 */
[----:B--2---:R0:W2:Y:S01]  /*53d0*/  SHFL.DOWN PT, R14, R11, 0x8, 0x1f ;  /* 0x09001f000b0e7f89 */ /* 0x0040a200000e0000 */
[----:B------:R-:W-:-:S03]  /*53e0*/  IMAD.MOV.U32 R7, RZ, RZ, R5 ;  /* 0x000000ffff077224 */ /* 0x000fc600078e0005 */
[----:B----4-:R0:W4:Y:S01]  /*53f0*/  SHFL.DOWN PT, R13, R12, 0x8, 0x1f ;  /* 0x09001f000c0d7f89 */ /* 0x01012200000e0000 */
        /* <DEDUP_REMOVED lines=21> */
.L_x_447:
[----:B------:R-:W-:Y:S05]  /*5550*/  BSYNC.RECONVERGENT B1 ;  /* 0x0000000000017941 */ /* 0x000fea0003800200 */
.L_x_446:
[----:B------:R-:W-:Y:S01]  /*5560*/  ISETP.GT.AND P0, PT, R10, 0xf, PT ;  /* 0x0000000f0a00780c */ /* 0x000fe20003f04270 */
[----:B0-----:R0:W0:Y:S01]  /*5570*/  SHFL.DOWN PT, R4, R6, 0x10, 0x1f ;  /* 0x0a001f0006047f89 */ /* 0x00102200000e0000 */
[----:B------:R-:W-:Y:S01]  /*5580*/  BSSY.RECONVERGENT B1, `(.L_x_448) ;  /* 0x000001d000017945 */ /* 0x000fe20003800200 */
[----:B--2---:R-:W-:Y:S02]  /*5590*/  IMAD.MOV.U32 R14, RZ, RZ, R8 ;  /* 0x000000ffff0e7224 */ /* 0x004fe400078e0008 */
[----:B------:R2:W0:Y:S01]  /*55a0*/  SHFL.DOWN PT, R5, R7, 0x10, 0x1f ;  /* 0x0a001f0007057f89 */ /* 0x00042200000e0000 */
[----:B------:R-:W-:Y:S02]  /*55b0*/  IMAD.MOV.U32 R15, RZ, RZ, R9 ;  /* 0x000000ffff0f7224 */ /* 0x000fe400078e0009 */
[----:B---3--:R-:W-:Y:S01]  /*55c0*/  IMAD.MOV.U32 R2, RZ, RZ, R6 ;  /* 0x000000ffff027224 */ /* 0x008fe200078e0006 */
[----:B------:R2:W3:Y:S01]  /*55d0*/  SHFL.DOWN PT, R11, R8, 0x10, 0x1f ;  /* 0x0a001f00080b7f89 */ /* 0x0004e200000e0000 */
[----:B-1----:R-:W-:-:S03]  /*55e0*/  IMAD.MOV.U32 R3, RZ, RZ, R7 ;  /* 0x000000ffff037224 */ /* 0x002fc600078e0007 */
[----:B------:R2:W1:Y:S01]  /*55f0*/  SHFL.DOWN PT, R12, R9, 0x10, 0x1f ;  /* 0x0a001f00090c7f89 */ /* 0x00046200000e0000 */
[----:B------:R-:W-:Y:S05]  /*5600*/  @P0 BRA `(.L_x_449) ;  /* 0x0000000000500947 */ /* 0x000fea0003800000 */
[----:B0-----:R-:W-:Y:S01]  /*5610*/  DSETP.GEU.AND P0, PT, R6, R4, PT ;  /* 0x000000040600722a */ /* 0x001fe20003f0e000 */
[----:B---3--:R-:W-:Y:S02]  /*5620*/  IMAD.MOV.U32 R14, RZ, RZ, R11 ;  /* 0x000000ffff0e7224 */ /* 0x008fe400078e000b */
        /* <DEDUP_REMOVED lines=18> */
.L_x_449:
[----:B------:R-:W-:Y:S05]  /*5750*/  BSYNC.RECONVERGENT B1 ;  /* 0x0000000000017941 */ /* 0x000fea0003800200 */
.L_x_448:
        /* <DEDUP_REMOVED lines=11> */
.L_x_451:
[----:B------:R-:W-:Y:S05]  /*5810*/  BSYNC.RECONVERGENT B1 ;  /* 0x0000000000017941 */ /* 0x000fea0003800200 */
.L_x_450:
        /* <DEDUP_REMOVED lines=8> */
[----:B--2---:R-:W2:Y:S04]  /*58a0*/  LDS.128 R4, [R0+0x20] ;  /* 0x0000200000047984 */ /* 0x004ea80000000c00 */
[----:B-1--4-:R1:W4:Y:S04]  /*58b0*/  LDS.64 R12, [R0+0x80] ;  /* 0x00008000000c7984 */ /* 0x0123280000000a00 */
[----:B---3--:R1:W3:Y:S01]  /*58c0*/  LDS.128 R8, [R0+0x30] ;  /* 0x0000300000087984 */ /* 0x0082e20000000c00 */
[----:B0-----:R-:W-:Y:S01]  /*58d0*/  DSETP.GEU.AND P0, PT, R2, R16, PT ;  /* 0x000000100200722a */ /* 0x001fe20003f0e000 */
[----:B------:R-:W-:-:S02]  /*58e0*/  IMAD.MOV.U32 R24, RZ, RZ, R16 ;  /* 0x000000ffff187224 */ /* 0x000fc400078e0010 */
[----:B------:R-:W-:Y:S02]  /*58f0*/  IMAD.MOV.U32 R25, RZ, RZ, R17 ;  /* 0x000000ffff197224 */ /* 0x000fe400078e0011 */
[----:B--2---:R-:W-:Y:S02]  /*5900*/  IMAD.MOV.U32 R27, RZ, RZ, R4 ;  /* 0x000000ffff1b7224 */ /* 0x004fe400078e0004 */
[----:B------:R-:W-:-:S07]  /*5910*/  IMAD.MOV.U32 R29, RZ, RZ, R5 ;  /* 0x000000ffff1d7224 */ /* 0x000fce00078e0005 */
[----:B-1-34-:R-:W-:Y:S05]  /*5920*/  @!P0 BRA `(.L_x_453) ;  /* 0x0000000000388947 */ /* 0x01afea0003800000 */
        /* <DEDUP_REMOVED lines=14> */
.L_x_453:
[----:B------:R-:W-:Y:S05]  /*5a10*/  BSYNC.RECONVERGENT B1 ;  /* 0x0000000000017941 */ /* 0x000fea0003800200 */
.L_x_452:
        /* <DEDUP_REMOVED lines=23> */
.L_x_455:
[----:B------:R-:W-:Y:S05]  /*5b90*/  BSYNC.RECONVERGENT B1 ;  /* 0x0000000000017941 */ /* 0x000fea0003800200 */
.L_x_454:
        /* <DEDUP_REMOVED lines=21> */
.L_x_457:
[----:B------:R-:W-:Y:S05]  /*5cf0*/  BSYNC.RECONVERGENT B1 ;  /* 0x0000000000017941 */ /* 0x000fea0003800200 */
.L_x_456:
        /* <DEDUP_REMOVED lines=23> */
.L_x_459:
[----:B------:R-:W-:Y:S05]  /*5e70*/  BSYNC.RECONVERGENT B1 ;  /* 0x0000000000017941 */ /* 0x000fea0003800200 */
.L_x_458:
[----:B------:R-:W-:Y:S01]  /*5e80*/  DSETP.GEU.AND P0, PT, R14, R22, PT ;  /* 0x000000160e00722a */ /* 0x000fe20003f0e000 */
[----:B------:R-:W-:Y:S01]  /*5e90*/  BSSY.RECONVERGENT B1, `(.L_x_460) ;  /* 0x0000014000017945 */ /* 0x000fe20003800200 */
[----:B------:R-:W-:Y:S01]  /*5ea0*/  MOV R2, R22 ;  /* 0x0000001600027202 */ /* 0x000fe20000000f00 */
[----:B------:R-:W-:Y:S02]  /*5eb0*/  IMAD.MOV.U32 R3, RZ, RZ, R23 ;  /* 0x000000ffff037224 */ /* 0x000fe400078e0017 */
[----:B-1----:R-:W-:Y:S02]  /*5ec0*/  IMAD.MOV.U32 R19, RZ, RZ, R8 ;  /* 0x000000ffff137224 */ /* 0x002fe400078e0008 */
        /* <DEDUP_REMOVED lines=16> */
.L_x_461:
[----:B------:R-:W-:Y:S05]  /*5fd0*/  BSYNC.RECONVERGENT B1 ;  /* 0x0000000000017941 */ /* 0x000fea0003800200 */
.L_x_460:
        /* <DEDUP_REMOVED lines=21> */
.L_x_463:
[----:B------:R-:W-:Y:S05]  /*6130*/  BSYNC.RECONVERGENT B1 ;  /* 0x0000000000017941 */ /* 0x000fea0003800200 */
.L_x_462:
        /* <DEDUP_REMOVED lines=20> */
.L_x_385:
[----:B------:R-:W-:Y:S05]  /*6280*/  BSYNC.RECONVERGENT B0 ;  /* 0x0000000000007941 */ /* 0x000fea0003800200 */
.L_x_352:
[----:B------:R-:W-:Y:S05]  /*6290*/  @P1 EXIT ;  /* 0x000000000000194d */ /* 0x000fea0003800000 */
[----:B01----:R-:W0:Y:S02]  /*62a0*/  LDC.64 R4, c[0x0][0x388] ;  /* 0x0000e200ff047b82 */ /* 0x003e240000000a00 */
[----:B0-----:R-:W-:Y:S04]  /*62b0*/  STG.E.64 desc[UR6][R4.64], R2 ;  /* 0x0000000204007986 */ /* 0x001fe8000c101b06 */
[----:B------:R-:W-:Y:S01]  /*62c0*/  STG.E.64 desc[UR6][R4.64+0x8], R14 ;  /* 0x0000080e04007986 */ /* 0x000fe2000c101b06 */
[----:B------:R-:W-:Y:S05]  /*62d0*/  EXIT ;  /* 0x000000000000794d */ /* 0x000fea0003800000 */
.L_x_464:
        /* <DEDUP_REMOVED lines=10> */
.L_x_769:


//--------------------- .text._ZN6thrust24THRUST_300001_SM_1000_NS8cuda_cub4core6detail13_kernel_agentINS1_8__reduce10DrainAgentIiEEJN3cub18CUB_300001_SM_10009GridQueueIjEEiEEEvDpT0_ --------------------------
	.section	.text._ZN6thrust24THRUST_300001_SM_1000_NS8cuda_cub4core6detail13_kernel_agentINS1_8__reduce10DrainAgentIiEEJN3cub18CUB_300001_SM_10009GridQueueIjEEiEEEvDpT0_,"ax",@progbits
	.align	128
        .global         _ZN6thrust24THRUST_300001_SM_1000_NS8cuda_cub4core6detail13_kernel_agentINS1_8__reduce10DrainAgentIiEEJN3cub18CUB_300001_SM_10009GridQueueIjEEiEEEvDpT0_
        .type           _ZN6thrust24THRUST_300001_SM_1000_NS8cuda_cub4core6detail13_kernel_agentINS1_8__reduce10DrainAgentIiEEJN3cub18CUB_300001_SM_10009GridQueueIjEEiEEEvDpT0_,@function
        .size           _ZN6thrust24THRUST_300001_SM_1000_NS8cuda_cub4core6detail13_kernel_agentINS1_8__reduce10DrainAgentIiEEJN3cub18CUB_300001_SM_10009GridQueueIjEEiEEEvDpT0_,(.L_x_770 - _ZN6thrust24THRUST_300001_SM_1000_NS8cuda_cub4core6detail13_kernel_agentINS1_8__reduce10DrainAgentIiEEJN3cub18CUB_300001_SM_10009GridQueueIjEEiEEEvDpT0_)
        .other          _ZN6thrust24THRUST_300001_SM_1000_NS8cuda_cub4core6detail13_kernel_agentINS1_8__reduce10DrainAgentIiEEJN3cub18CUB_300001_SM_10009GridQueueIjEEiEEEvDpT0_,@"STO_CUDA_ENTRY STV_DEFAULT"
_ZN6thrust24THRUST_300001_SM_1000_NS8cuda_cub4core6detail13_kernel_agentINS1_8__reduce10DrainAgentIiEEJN3cub18CUB_300001_SM_10009GridQueueIjEEiEEEvDpT0_:
.text._ZN6thrust24THRUST_300001_SM_1000_NS8cuda_cub4core6detail13_kernel_agentINS1_8__reduce10DrainAgentIiEEJN3cub18CUB_300001_SM_10009GridQueueIjEEiEEEvDpT0_:
[----:B------:R-:W-:Y:S08]  /*0000*/  LDC R1, c[0x0][0x37c] ;  /* 0x0000df00ff017b82 */ /* 0x000ff00000000800 */
[----:B------:R-:W0:Y:S01]  /*0010*/  LDC.64 R2, c[0x0][0x380] ;  /* 0x0000e000ff027b82 */ /* 0x000e220000000a00 */
[----:B------:R-:W0:Y:S07]  /*0020*/  LDCU.64 UR4, c[0x0][0x358] ;  /* 0x00006b00ff0477ac */ /* 0x000e2e0008000a00 */
[----:B------:R-:W1:Y:S01]  /*0030*/  LDC R5, c[0x0][0x388] ;  /* 0x0000e200ff057b82 */ /* 0x000e620000000800 */
[----:B0-----:R-:W-:Y:S04]  /*0040*/  STG.E desc[UR4][R2.64+0x4], RZ ;  /* 0x000004ff02007986 */ /* 0x001fe8000c101904 */
[----:B-1----:R-:W-:Y:S01]  /*0050*/  STG.E desc[UR4][R2.64], R5 ;  /* 0x0000000502007986 */ /* 0x002fe2000c101904 */
[----:B------:R-:W-:Y:S05]  /*0060*/  EXIT ;  /* 0x000000000000794d */ /* 0x000fea0003800000 */
.L_x_465:
        /* <DEDUP_REMOVED lines=9> */
.L_x_770:


//--------------------- .text._ZN6thrust24THRUST_300001_SM_1000_NS8cuda_cub4core6detail13_kernel_agentINS1_8__reduce11ReduceAgentINS0_12zip_iteratorIN4cuda3std3__45tupleIJNS0_10device_ptrIdEENS0_17counting_iteratorIlNS0_11use_defaultESF_SF_EEEEEEEPNSB_IJdlEEESJ_iNS1_9__extrema9arg_max_fIdl10ComparatorEEEEJSI_SK_iN3cub18CUB_300001_SM_100013GridEvenShareIiEENSR_9GridQueueIjEESO_EEEvDpT0_ --------------------------
	.section	.text._ZN6thrust24THRUST_300001_SM_1000_NS8cuda_cub4core6detail13_kernel_agentINS1_8__reduce11ReduceAgentINS0_12zip_iteratorIN4cuda3std3__45tupleIJNS0_10device_ptrIdEENS0_17counting_iteratorIlNS0_11use_defaultESF_SF_EEEEEEEPNSB_IJdlEEESJ_iNS1_9__extrema9arg_max_fIdl10ComparatorEEEEJSI_SK_iN3cub18CUB_300001_SM_100013GridEvenShareIiEENSR_9GridQueueIjEESO_EEEvDpT0_,"ax",@progbits
	.align	128
        .global         _ZN6thrust24THRUST_300001_SM_1000_NS8cuda_cub4core6detail13_kernel_agentINS1_8__reduce11ReduceAgentINS0_12zip_iteratorIN4cuda3std3__45tupleIJNS0_10device_ptrIdEENS0_17counting_iteratorIlNS0_11use_defaultESF_SF_EEEEEEEPNSB_IJdlEEESJ_iNS1_9__extrema9arg_max_fIdl10ComparatorEEEEJSI_SK_iN3cub18CUB_300001_SM_100013GridEvenShareIiEENSR_9GridQueueIjEESO_EEEvDpT0_
        .type           _ZN6thrust24THRUST_300001_SM_1000_NS8cuda_cub4core6detail13_kernel_agentINS1_8__reduce11ReduceAgentINS0_12zip_iteratorIN4cuda3std3__45tupleIJNS0_10device_ptrIdEENS0_17counting_iteratorIlNS0_11use_defaultESF_SF_EEEEEEEPNSB_IJdlEEESJ_iNS1_9__extrema9arg_max_fIdl10ComparatorEEEEJSI_SK_iN3cub18CUB_300001_SM_100013GridEvenShareIiEENSR_9GridQueueIjEESO_EEEvDpT0_,@function
        .size           _ZN6thrust24THRUST_300001_SM_1000_NS8cuda_cub4core6detail13_kernel_agentINS1_8__reduce11ReduceAgentINS0_12zip_iteratorIN4cuda3std3__45tupleIJNS0_10device_ptrIdEENS0_17counting_iteratorIlNS0_11use_defaultESF_SF_EEEEEEEPNSB_IJdlEEESJ_iNS1_9__extrema9arg_max_fIdl10ComparatorEEEEJSI_SK_iN3cub18CUB_300001_SM_100013GridEvenShareIiEENSR_9GridQueueIjEESO_EEEvDpT0_,(.L_x_771 - _ZN6thrust24THRUST_300001_SM_1000_NS8cuda_cub4core6detail13_kernel_agentINS1_8__reduce11ReduceAgentINS0_12zip_iteratorIN4cuda3std3__45tupleIJNS0_10device_ptrIdEENS0_17counting_iteratorIlNS0_11use_defaultESF_SF_EEEEEEEPNSB_IJdlEEESJ_iNS1_9__extrema9arg_max_fIdl10ComparatorEEEEJSI_SK_iN3cub18CUB_300001_SM_100013GridEvenShareIiEENSR_9GridQueueIjEESO_EEEvDpT0_)
        .other          _ZN6thrust24THRUST_300001_SM_1000_NS8cuda_cub4core6detail13_kernel_agentINS1_8__reduce11ReduceAgentINS0_12zip_iteratorIN4cuda3std3__45tupleIJNS0_10device_ptrIdEENS0_17counting_iteratorIlNS0_11use_defaultESF_SF_EEEEEEEPNSB_IJdlEEESJ_iNS1_9__extrema9arg_max_fIdl10ComparatorEEEEJSI_SK_iN3cub18CUB_300001_SM_100013GridEvenShareIiEENSR_9GridQueueIjEESO_EEEvDpT0_,@"STO_CUDA_ENTRY STV_DEFAULT"
_ZN6thrust24THRUST_300001_SM_1000_NS8cuda_cub4core6detail13_kernel_agentINS1_8__reduce11ReduceAgentINS0_12zip_iteratorIN4cuda3std3__45tupleIJNS0_10device_ptrIdEENS0_17counting_iteratorIlNS0_11use_defaultESF_SF_EEEEEEEPNSB_IJdlEEESJ_iNS1_9__extrema9arg_max_fIdl10ComparatorEEEEJSI_SK_iN3cub18CUB_300001_SM_100013GridEvenShareIiEENSR_9GridQueueIjEESO_EEEvDpT0_:
.text._ZN6thrust24THRUST_300001_SM_1000_NS8cuda_cub4core6detail13_kernel_agentINS1_8__reduce11ReduceAgentINS0_12zip_iteratorIN4cuda3std3__45tupleIJNS0_10device_ptrIdEENS0_17counting_iteratorIlNS0_11use_defaultESF_SF_EEEEEEEPNSB_IJdlEEESJ_iNS1_9__extrema9arg_max_fIdl10ComparatorEEEEJSI_SK_iN3cub18CUB_300001_SM_100013GridEvenShareIiEENSR_9GridQueueIjEESO_EEEvDpT0_:
[----:B------:R-:W-:Y:S01]  /*0000*/  LDC R1, c[0x0][0x37c] ;  /* 0x0000df00ff017b82 */ /* 0x000fe20000000800 */
[----:B------:R-:W0:Y:S01]  /*0010*/  S2R R0, SR_CTAID.X ;  /* 0x0000000000007919 */ /* 0x000e220000002500 */
[----:B------:R-:W1:Y:S01]  /*0020*/  LDCU UR4, c[0x0][0x398] ;  /* 0x00007300ff0477ac */ /* 0x000e620008000800 */
[----:B------:R-:W-:Y:S01]  /*0030*/  BSSY.RECONVERGENT B0, `(.L_x_466) ;  /* 0x000066e000007945 */ /* 0x000fe20003800200 */
[----:B------:R-:W2:Y:S01]  /*0040*/  LDCU UR6, c[0x0][0x370] ;  /* 0x00006e00ff0677ac */ /* 0x000ea20008000800 */
[----:B------:R-:W3:Y:S01]  /*0050*/  LDCU.64 UR10, c[0x0][0x358] ;  /* 0x00006b00ff0a77ac */ /* 0x000ee20008000a00 */
[----:B-1----:R-:W-:Y:S01]  /*0060*/  IMAD.U32 R7, RZ, RZ, UR4 ;  /* 0x00000004ff077e24 */ /* 0x002fe2000f8e00ff */
[----:B--2---:R-:W-:Y:S01]  /*0070*/  UIMAD UR6, UR6, 0x500, URZ ;  /* 0x00000500060678a4 */ /* 0x004fe2000f8e02ff */
[----:B0-----:R-:W-:-:S04]  /*0080*/  IMAD R6, R0, 0x500, RZ ;  /* 0x0000050000067824 */ /* 0x001fc800078e02ff */
[----:B------:R-:W-:-:S05]  /*0090*/  VIADD R2, R6, 0x500 ;  /* 0x0000050006027836 */ /* 0x000fca0000000000 */
[----:B------:R-:W-:-:S13]  /*00a0*/  ISETP.GT.AND P0, PT, R2, R7, PT ;  /* 0x000000070200720c */ /* 0x000fda0003f04270 */
[----:B---3--:R-:W-:Y:S05]  /*00b0*/  @!P0 BRA `(.L_x_467) ;  /* 0x0000003800cc8947 */ /* 0x008fea0003800000 */
[----:B------:R-:W0:Y:S01]  /*00c0*/  S2R R5, SR_TID.X ;  /* 0x0000000000057919 */ /* 0x000e220000002100 */
[----:B------:R-:W-:Y:S01]  /*00d0*/  IMAD.IADD R4, R7, 0x1, -R6 ;  /* 0x0000000107047824 */ /* 0x000fe200078e0a06 */
[----:B------:R-:W1:Y:S01]  /*00e0*/  LDCU.64 UR6, c[0x0][0x388] ;  /* 0x00007100ff0677ac */ /* 0x000e620008000a00 */
[----:B------:R-:W-:Y:S01]  /*00f0*/  BSSY.RECONVERGENT B1, `(.L_x_468) ;  /* 0x000000f000017945 */ /* 0x000fe20003800200 */
[----:B------:R-:W-:Y:S02]  /*0100*/  CS2R R8, SRZ ;  /* 0x0000000000087805 */ /* 0x000fe4000001ff00 */
[----:B------:R-:W-:Y:S01]  /*0110*/  CS2R R2, SRZ ;  /* 0x0000000000027805 */ /* 0x000fe2000001ff00 */
[----:B------:R-:W2:Y:S01]  /*0120*/  LDCU.64 UR8, c[0x0][0x388] ;  /* 0x00007100ff0877ac */ /* 0x000ea20008000a00 */
[----:B0-----:R-:W-:Y:S01]  /*0130*/  ISETP.GE.AND P0, PT, R5, R4, PT ;  /* 0x000000040500720c */ /* 0x001fe20003f06270 */
[----:B------:R-:W-:-:S12]  /*0140*/  IMAD.MOV.U32 R11, RZ, RZ, R5 ;  /* 0x000000ffff0b7224 */ /* 0x000fd800078e0005 */
[----:B-12---:R-:W-:Y:S05]  /*0150*/  @P0 BRA `(.L_x_469) ;  /* 0x0000000000200947 */ /* 0x006fea0003800000 */
[----:B------:R-:W0:Y:S01]  /*0160*/  LDC.64 R2, c[0x0][0x380] ;  /* 0x0000e000ff027b82 */ /* 0x000e220000000a00 */
[----:B------:R-:W-:Y:S01]  /*0170*/  IMAD.IADD R13, R6, 0x1, R5 ;  /* 0x00000001060d7824 */ /* 0x000fe200078e0205 */
[----:B------:R-:W1:Y:S03]  /*0180*/  LDCU.64 UR4, c[0x0][0x388] ;  /* 0x00007100ff0477ac */ /* 0x000e660008000a00 */
[----:B0-----:R-:W-:-:S06]  /*0190*/  IMAD.WIDE R2, R13, 0x8, R2 ;  /* 0x000000080d027825 */ /* 0x001fcc00078e0202 */
[----:B------:R-:W5:Y:S01]  /*01a0*/  LDG.E.64 R2, desc[UR10][R2.64] ;  /* 0x0000000a02027981 */ /* 0x000f62000c1e1b00 */
[----:B-1----:R-:W-:Y:S01]  /*01b0*/  IADD3 R9, P0, PT, R13, UR4, RZ ;  /* 0x000000040d097c10 */ /* 0x002fe2000ff1e0ff */
[----:B------:R-:W-:-:S03]  /*01c0*/  VIADD R11, R5, 0x100 ;  /* 0x00000100050b7836 */ /* 0x000fc60000000000 */
[----:B------:R-:W-:-:S09]  /*01d0*/  LEA.HI.X.SX32 R8, R13, UR5, 0x1, P0 ;  /* 0x000000050d087c11 */ /* 0x000fd200080f0eff */
.L_x_469:
[----:B------:R-:W-:Y:S05]  /*01e0*/  BSYNC.RECONVERGENT B1 ;  /* 0x0000000000017941 */ /* 0x000fea0003800200 */
.L_x_468:
        /* <DEDUP_REMOVED lines=9> */
[----:B------:R-:W0:Y:S01]  /*0280*/  LDC.64 R12, c[0x0][0x380] ;  /* 0x0000e000ff0c7b82 */ /* 0x000e220000000a00 */
[----:B------:R-:W-:Y:S01]  /*0290*/  LEA.HI R7, R10, 0x1, RZ, 0x18 ;  /* 0x000000010a077811 */ /* 0x000fe200078fc0ff */
[----:B------:R-:W-:-:S03]  /*02a0*/  IMAD.IADD R19, R6, 0x1, R11 ;  /* 0x0000000106137824 */ /* 0x000fc600078e020b */
[----:B------:R-:W-:-:S05]  /*02b0*/  LOP3.LUT R7, R7, 0x3, RZ, 0xc0, !PT ;  /* 0x0000000307077812 */ /* 0x000fca00078ec0ff */
[----:B------:R-:W-:-:S07]  /*02c0*/  IMAD.MOV R7, RZ, RZ, -R7 ;  /* 0x000000ffff077224 */ /* 0x000fce00078e0a07 */
.L_x_476:
[----:B0-----:R-:W-:-:S06]  /*02d0*/  IMAD.WIDE R14, R19, 0x8, R12 ;  /* 0x00000008130e7825 */ /* 0x001fcc00078e020c */
[----:B------:R-:W2:Y:S01]  /*02e0*/  LDG.E.64 R14, desc[UR10][R14.64] ;  /* 0x0000000a0e0e7981 */ /* 0x000ea2000c1e1b00 */
[----:B------:R-:W-:Y:S01]  /*02f0*/  IADD3 R21, P1, PT, R19, UR6, RZ ;  /* 0x0000000613157c10 */ /* 0x000fe2000ff3e0ff */
[----:B------:R-:W-:Y:S01]  /*0300*/  VIADD R7, R7, 0x1 ;  /* 0x0000000107077836 */ /* 0x000fe20000000000 */
[----:B------:R-:W-:Y:S01]  /*0310*/  BSSY.RECONVERGENT B3, `(.L_x_474) ;  /* 0x000001b000037945 */ /* 0x000fe20003800200 */
[----:B------:R-:W-:Y:S01]  /*0320*/  IMAD.MOV.U32 R18, RZ, RZ, R9 ;  /* 0x000000ffff127224 */ /* 0x000fe200078e0009 */
[----:B------:R-:W-:Y:S01]  /*0330*/  LEA.HI.X.SX32 R23, R19, UR7, 0x1, P1 ;  /* 0x0000000713177c11 */ /* 0x000fe200088f0eff */
[----:B------:R-:W-:Y:S01]  /*0340*/  IMAD.MOV.U32 R20, RZ, RZ, R8 ;  /* 0x000000ffff147224 */ /* 0x000fe200078e0008 */
[----:B------:R-:W-:Y:S01]  /*0350*/  ISETP.NE.AND P2, PT, R7, RZ, PT ;  /* 0x000000ff0700720c */ /* 0x000fe20003f45270 */
[----:B-----5:R-:W-:Y:S02]  /*0360*/  IMAD.MOV.U32 R16, RZ, RZ, R2 ;  /* 0x000000ffff107224 */ /* 0x020fe400078e0002 */
[----:B------:R-:W-:-:S02]  /*0370*/  IMAD.MOV.U32 R17, RZ, RZ, R3 ;  /* 0x000000ffff117224 */ /* 0x000fc400078e0003 */
[----:B------:R-:W-:Y:S02]  /*0380*/  IMAD.MOV.U32 R9, RZ, RZ, R21 ;  /* 0x000000ffff097224 */ /* 0x000fe400078e0015 */
        /* <DEDUP_REMOVED lines=19> */
.L_x_475:
[----:B------:R-:W-:Y:S05]  /*04c0*/  BSYNC.RECONVERGENT B3 ;  /* 0x0000000000037941 */ /* 0x000fea0003800200 */
.L_x_474:
[----:B------:R-:W-:Y:S02]  /*04d0*/  VIADD R11, R11, 0x100 ;  /* 0x000001000b0b7836 */ /* 0x000fe40000000000 */
[----:B------:R-:W-:Y:S01]  /*04e0*/  VIADD R19, R19, 0x100 ;  /* 0x0000010013137836 */ /* 0x000fe20000000000 */
[----:B------:R-:W-:Y:S06]  /*04f0*/  @P2 BRA `(.L_x_476) ;  /* 0xfffffffc00742947 */ /* 0x000fec000383ffff */
.L_x_473:
[----:B------:R-:W-:Y:S05]  /*0500*/  BSYNC.RECONVERGENT B2 ;  /* 0x0000000000027941 */ /* 0x000fea0003800200 */
.L_x_472:
[----:B------:R-:W-:-:S13]  /*0510*/  ISETP.GE.U32.AND P0, PT, R10, 0x300, PT ;  /* 0x000003000a00780c */ /* 0x000fda0003f06070 */
[----:B------:R-:W-:Y:S05]  /*0520*/  @!P0 BRA `(.L_x_471) ;  /* 0x0000000400cc8947 */ /* 0x000fea0003800000 */
[----:B------:R-:W0:Y:S01]  /*0530*/  LDC.64 R12, c[0x0][0x380] ;  /* 0x0000e000ff0c7b82 */ /* 0x000e220000000a00 */
[----:B------:R-:W-:-:S04]  /*0540*/  IMAD.IADD R23, R6, 0x1, R11 ;  /* 0x0000000106177824 */ /* 0x000fc800078e020b */
[C---:B------:R-:W-:Y:S02]  /*0550*/  VIADD R27, R23.reuse, 0x100 ;  /* 0x00000100171b7836 */ /* 0x040fe40000000000 */
[C---:B------:R-:W-:Y:S02]  /*0560*/  VIADD R26, R23.reuse, 0x200 ;  /* 0x00000200171a7836 */ /* 0x040fe40000000000 */
[----:B------:R-:W-:Y:S01]  /*0570*/  VIADD R22, R23, 0x300 ;  /* 0x0000030017167836 */ /* 0x000fe20000000000 */
[----:B0-----:R-:W-:-:S05]  /*0580*/  IADD3 R6, P0, PT, R12, 0x1000, RZ ;  /* 0x000010000c067810 */ /* 0x001fca0007f1e0ff */
[----:B------:R-:W-:-:S08]  /*0590*/  IMAD.X R7, RZ, RZ, R13, P0 ;  /* 0x000000ffff077224 */ /* 0x000fd000000e060d */
.L_x_485:
[----:B------:R-:W-:-:S05]  /*05a0*/  IMAD.WIDE R24, R23, 0x8, R6 ;  /* 0x0000000817187825 */ /* 0x000fca00078e0206 */
[----:B------:R-:W2:Y:S04]  /*05b0*/  LDG.E.64 R20, desc[UR10][R24.64+-0x1000] ;  /* 0xfff0000a18147981 */ /* 0x000ea8000c1e1b00 */
[----:B-----5:R0:W5:Y:S04]  /*05c0*/  LDG.E.64 R16, desc[UR10][R24.64+-0x800] ;  /* 0xfff8000a18107981 */ /* 0x020168000c1e1b00 */
[----:B------:R0:W5:Y:S04]  /*05d0*/  LDG.E.64 R14, desc[UR10][R24.64] ;  /* 0x0000000a180e7981 */ /* 0x000168000c1e1b00 */
[----:B------:R0:W5:Y:S01]  /*05e0*/  LDG.E.64 R12, desc[UR10][R24.64+0x800] ;  /* 0x0008000a180c7981 */ /* 0x000162000c1e1b00 */
[C---:B------:R-:W-:Y:S01]  /*05f0*/  IADD3 R30, P1, PT, R23.reuse, UR8, RZ ;  /* 0x00000008171e7c10 */ /* 0x040fe2000ff3e0ff */
[----:B------:R-:W-:Y:S03]  /*0600*/  BSSY.RECONVERGENT B2, `(.L_x_477) ;  /* 0x0000016000027945 */ /* 0x000fe60003800200 */
[----:B------:R-:W-:Y:S01]  /*0610*/  LEA.HI.X.SX32 R29, R23, UR9, 0x1, P1 ;  /* 0x00000009171d7c11 */ /* 0x000fe200088f0eff */
        /* <DEDUP_REMOVED lines=20> */
.L_x_478:
[----:B------:R-:W-:Y:S05]  /*0760*/  BSYNC.RECONVERGENT B2 ;  /* 0x0000000000027941 */ /* 0x000fea0003800200 */
.L_x_477:
[----:B-----5:R-:W-:Y:S01]  /*0770*/  DSETP.GEU.AND P0, PT, R18, R16, PT ;  /* 0x000000101200722a */ /* 0x020fe20003f0e000 */
[C---:B------:R-:W-:Y:S01]  /*0780*/  IADD3 R21, P1, PT, R27.reuse, UR8, RZ ;  /* 0x000000081b157c10 */ /* 0x040fe2000ff3e0ff */
[----:B------:R-:W-:Y:S01]  /*0790*/  BSSY.RECONVERGENT B2, `(.L_x_479) ;  /* 0x0000015000027945 */ /* 0x000fe20003800200 */
[----:B------:R-:W-:Y:S01]  /*07a0*/  IMAD.MOV.U32 R2, RZ, RZ, R16 ;  /* 0x000000ffff027224 */ /* 0x000fe200078e0010 */
[----:B------:R-:W-:Y:S02]  /*07b0*/  MOV R3, R17 ;  /* 0x0000001100037202 */ /* 0x000fe40000000f00 */
[----:B------:R-:W-:Y:S01]  /*07c0*/  LEA.HI.X.SX32 R25, R27, UR9, 0x1, P1 ;  /* 0x000000091b197c11 */ /* 0x000fe200088f0eff */
[----:B------:R-:W-:-:S04]  /*07d0*/  IMAD.MOV.U32 R8, RZ, RZ, R21 ;  /* 0x000000ffff087224 */ /* 0x000fc800078e0015 */
[----:B------:R-:W-:-:S03]  /*07e0*/  IMAD.MOV.U32 R9, RZ, RZ, R25 ;  /* 0x000000ffff097224 */ /* 0x000fc600078e0019 */
        /* <DEDUP_REMOVED lines=15> */
.L_x_480:
[----:B------:R-:W-:Y:S05]  /*08e0*/  BSYNC.RECONVERGENT B2 ;  /* 0x0000000000027941 */ /* 0x000fea0003800200 */
.L_x_479:
[----:B------:R-:W-:Y:S01]  /*08f0*/  DSETP.GEU.AND P0, PT, R2, R14, PT ;  /* 0x0000000e0200722a */ /* 0x000fe20003f0e000 */
[----:B------:R-:W-:Y:S01]  /*0900*/  IADD3 R19, P1, PT, R26, UR8, RZ ;  /* 0x000000081a137c10 */ /* 0x000fe2000ff3e0ff */
[----:B------:R-:W-:Y:S01]  /*0910*/  BSSY.RECONVERGENT B2, `(.L_x_481) ;  /* 0x0000016000027945 */ /* 0x000fe20003800200 */
[----:B------:R-:W-:Y:S01]  /*0920*/  IADD3 R21, P2, PT, R22, UR8, RZ ;  /* 0x0000000816157c10 */ /* 0x000fe2000ff5e0ff */
[----:B------:R-:W-:Y:S01]  /*0930*/  IMAD.MOV.U32 R16, RZ, RZ, R14 ;  /* 0x000000ffff107224 */ /* 0x000fe200078e000e */
[----:B------:R-:W-:Y:S01]  /*0940*/  LEA.HI.X.SX32 R20, R26, UR9, 0x1, P1 ;  /* 0x000000091a147c11 */ /* 0x000fe200088f0eff */
[----:B------:R-:W-:Y:S02]  /*0950*/  IMAD.MOV.U32 R10, RZ, RZ, R19 ;  /* 0x000000ffff0a7224 */ /* 0x000fe400078e0013 */
[----:B------:R-:W-:Y:S02]  /*0960*/  IMAD.MOV.U32 R17, RZ, RZ, R15 ;  /* 0x000000ffff117224 */ /* 0x000fe400078e000f */
[----:B------:R-:W-:-:S04]  /*0970*/  IMAD.MOV.U32 R18, RZ, RZ, R20 ;  /* 0x000000ffff127224 */ /* 0x000fc800078e0014 */
        /* <DEDUP_REMOVED lines=15> */
.L_x_482:
[----:B------:R-:W-:Y:S05]  /*0a70*/  BSYNC.RECONVERGENT B2 ;  /* 0x0000000000027941 */ /* 0x000fea0003800200 */
.L_x_481:
[----:B------:R-:W-:Y:S01]  /*0a80*/  DSETP.GEU.AND P0, PT, R16, R12, PT ;  /* 0x0000000c1000722a */ /* 0x000fe20003f0e000 */
[----:B------:R-:W-:Y:S01]  /*0a90*/  LEA.HI.X.SX32 R15, R22, UR9, 0x1, P2 ;  /* 0x00000009160f7c11 */ /* 0x000fe200090f0eff */
        /* <DEDUP_REMOVED lines=20> */
.L_x_484:
[----:B------:R-:W-:Y:S05]  /*0be0*/  BSYNC.RECONVERGENT B2 ;  /* 0x0000000000027941 */ /* 0x000fea0003800200 */
.L_x_483:
[----:B------:R-:W-:Y:S02]  /*0bf0*/  VIADD R11, R11, 0x400 ;  /* 0x000004000b0b7836 */ /* 0x000fe40000000000 */
[----:B------:R-:W-:Y:S02]  /*0c00*/  VIADD R27, R27, 0x400 ;  /* 0x000004001b1b7836 */ /* 0x000fe40000000000 */
[----:B------:R-:W-:Y:S01]  /*0c10*/  VIADD R26, R26, 0x400 ;  /* 0x000004001a1a7836 */ /* 0x000fe20000000000 */
[----:B------:R-:W-:Y:S01]  /*0c20*/  ISETP.GE.AND P0, PT, R11, R4, PT ;  /* 0x000000040b00720c */ /* 0x000fe20003f06270 */
[----:B------:R-:W-:Y:S02]  /*0c30*/  VIADD R22, R22, 0x400 ;  /* 0x0000040016167836 */ /* 0x000fe40000000000 */
[----:B------:R-:W-:-:S10]  /*0c40*/  VIADD R23, R23, 0x400 ;  /* 0x0000040017177836 */ /* 0x000fd40000000000 */
[----:B------:R-:W-:Y:S05]  /*0c50*/  @!P0 BRA `(.L_x_485) ;  /* 0xfffffff800508947 */ /* 0x000fea000383ffff */
.L_x_471:
[----:B------:R-:W-:Y:S05]  /*0c60*/  BSYNC.RECONVERGENT B1 ;  /* 0x0000000000017941 */ /* 0x000fea0003800200 */
.L_x_470:
        /* <DEDUP_REMOVED lines=34> */
.L_x_488:
[----:B------:R-:W-:Y:S05]  /*0e90*/  BSYNC.RECONVERGENT B1 ;  /* 0x0000000000017941 */ /* 0x000fea0003800200 */
.L_x_487:
        /* <DEDUP_REMOVED lines=31> */
.L_x_490:
[----:B------:R-:W-:Y:S05]  /*1090*/  BSYNC.RECONVERGENT B1 ;  /* 0x0000000000017941 */ /* 0x000fea0003800200 */
.L_x_489:
[----:B------:R-:W-:Y:S01]  /*10a0*/  ISETP.GT.AND P0, PT, R14, 0x1b, PT ;  /* 0x0000001b0e00780c */ /* 0x000fe20003f04270 */
[----:B-1----:R1:W1:Y:S01]  /*10b0*/  SHFL.DOWN PT, R8, R2, 0x4, 0x1f ;  /* 0x08801f0002087f89 */ /* 0x00226200000e0000 */
[----:B------:R-:W-:Y:S01]  /*10c0*/  BSSY.RECONVERGENT B1, `(.L_x_491) ;  /* 0x000001d000017945 */ /* 0x000fe20003800200 */
[----:B---3--:R-:W-:Y:S02]  /*10d0*/  IMAD.MOV.U32 R11, RZ, RZ, R4 ;  /* 0x000000ffff0b7224 */ /* 0x008fe400078e0004 */
[----:B--2---:R2:W3:Y:S01]  /*10e0*/  SHFL.DOWN PT, R9, R3, 0x4, 0x1f ;  /* 0x08801f0003097f89 */ /* 0x0044e200000e0000 */
[----:B0-----:R-:W-:Y:S02]  /*10f0*/  IMAD.MOV.U32 R12, RZ, RZ, R10 ;  /* 0x000000ffff0c7224 */ /* 0x001fe400078e000a */
[----:B------:R-:W-:Y:S01]  /*1100*/  IMAD.MOV.U32 R6, RZ, RZ, R2 ;  /* 0x000000ffff067224 */ /* 0x000fe200078e0002 */
[----:B------:R2:W0:Y:S01]  /*1110*/  SHFL.DOWN PT, R13, R4, 0x4, 0x1f ;  /* 0x08801f00040d7f89 */ /* 0x00042200000e0000 */
[----:B------:R-:W-:-:S03]  /*1120*/  IMAD.MOV.U32 R7, RZ, RZ, R3 ;  /* 0x000000ffff077224 */ /* 0x000fc600078e0003 */
[----:B------:R2:W0:Y:S01]  /*1130*/  SHFL.DOWN PT, R15, R10, 0x4, 0x1f ;  /* 0x08801f000a0f7f89 */ /* 0x00042200000e0000 */
[----:B------:R-:W-:Y:S05]  /*1140*/  @P0 BRA `(.L_x_492) ;  /* 0x0000000000500947 */ /* 0x000fea0003800000 */
[----:B-1-3--:R-:W-:Y:S01]  /*1150*/  DSETP.GEU.AND P0, PT, R2, R8, PT ;  /* 0x000000080200722a */ /* 0x00afe20003f0e000 */
        /* <DEDUP_REMOVED lines=19> */
.L_x_492:
[----:B------:R-:W-:Y:S05]  /*1290*/  BSYNC.RECONVERGENT B1 ;  /* 0x0000000000017941 */ /* 0x000fea0003800200 */
.L_x_491:
[----:B------:R-:W-:Y:S01]  /*12a0*/  ISETP.GT.AND P0, PT, R14, 0x17, PT ;  /* 0x000000170e00780c */ /* 0x000fe20003f04270 */
[----:B-1----:R1:W1:Y:S01]  /*12b0*/  SHFL.DOWN PT, R8, R6, 0x8, 0x1f ;  /* 0x09001f0006087f89 */ /* 0x00226200000e0000 */
[----:B------:R-:W-:Y:S01]  /*12c0*/  BSSY.RECONVERGENT B1, `(.L_x_493) ;  /* 0x000001d000017945 */ /* 0x000fe20003800200 */
[----:B--2---:R-:W-:Y:S02]  /*12d0*/  IMAD.MOV.U32 R4, RZ, RZ, R11 ;  /* 0x000000ffff047224 */ /* 0x004fe400078e000b */
[----:B---3--:R2:W3:Y:S01]  /*12e0*/  SHFL.DOWN PT, R9, R7, 0x8, 0x1f ;  /* 0x09001f0007097f89 */ /* 0x0084e200000e0000 */
[----:B------:R-:W-:Y:S02]  /*12f0*/  IMAD.MOV.U32 R10, RZ, RZ, R12 ;  /* 0x000000ffff0a7224 */ /* 0x000fe400078e000c */
[----:B------:R-:W-:Y:S01]  /*1300*/  IMAD.MOV.U32 R2, RZ, RZ, R6 ;  /* 0x000000ffff027224 */ /* 0x000fe200078e0006 */
[----:B----4-:R2:W4:Y:S01]  /*1310*/  SHFL.DOWN PT, R16, R11, 0x8, 0x1f ;  /* 0x09001f000b107f89 */ /* 0x01052200000e0000 */
[----:B------:R-:W-:-:S03]  /*1320*/  IMAD.MOV.U32 R3, RZ, RZ, R7 ;  /* 0x000000ffff037224 */ /* 0x000fc600078e0007 */
[----:B0-----:R2:W0:Y:S01]  /*1330*/  SHFL.DOWN PT, R13, R12, 0x8, 0x1f ;  /* 0x09001f000c0d7f89 */ /* 0x00142200000e0000 */
[----:B------:R-:W-:Y:S05]  /*1340*/  @P0 BRA `(.L_x_494) ;  /* 0x0000000000500947 */ /* 0x000fea0003800000 */
[----:B-1-3--:R-:W-:Y:S01]  /*1350*/  DSETP.GEU.AND P0, PT, R6, R8, PT ;  /* 0x000000080600722a */ /* 0x00afe20003f0e000 */
        /* <DEDUP_REMOVED lines=19> */
.L_x_494:
[----:B------:R-:W-:Y:S05]  /*1490*/  BSYNC.RECONVERGENT B1 ;  /* 0x0000000000017941 */ /* 0x000fea0003800200 */
.L_x_493:
[----:B------:R-:W-:Y:S01]  /*14a0*/  ISETP.GT.AND P0, PT, R14, 0xf, PT ;  /* 0x0000000f0e00780c */ /* 0x000fe20003f04270 */
[----:B-1----:R1:W1:Y:S01]  /*14b0*/  SHFL.DOWN PT, R6, R2, 0x10, 0x1f ;  /* 0x0a001f0002067f89 */ /* 0x00226200000e0000 */
[----:B------:R-:W-:Y:S01]  /*14c0*/  BSSY.RECONVERGENT B1, `(.L_x_495) ;  /* 0x000001d000017945 */ /* 0x000fe20003800200 */
[----:B------:R-:W-:Y:S01]  /*14d0*/  MOV R17, R4 ;  /* 0x0000000400117202 */ /* 0x000fe20000000f00 */
[----:B------:R-:W-:Y:S01]  /*14e0*/  IMAD.MOV.U32 R19, RZ, RZ, R10 ;  /* 0x000000ffff137224 */ /* 0x000fe200078e000a */
[----:B--2---:R2:W1:Y:S01]  /*14f0*/  SHFL.DOWN PT, R7, R3, 0x10, 0x1f ;  /* 0x0a001f0003077f89 */ /* 0x00446200000e0000 */
[----:B------:R-:W-:Y:S02]  /*1500*/  IMAD.MOV.U32 R12, RZ, RZ, R2 ;  /* 0x000000ffff0c7224 */ /* 0x000fe400078e0002 */
[----:B0-----:R-:W-:Y:S01]  /*1510*/  IMAD.MOV.U32 R13, RZ, RZ, R3 ;  /* 0x000000ffff0d7224 */ /* 0x001fe200078e0003 */
[----:B---3--:R2:W0:Y:S04]  /*1520*/  SHFL.DOWN PT, R9, R4, 0x10, 0x1f ;  /* 0x0a001f0004097f89 */ /* 0x00842800000e0000 */
[----:B------:R2:W3:Y:S01]  /*1530*/  SHFL.DOWN PT, R11, R10, 0x10, 0x1f ;  /* 0x0a001f000a0b7f89 */ /* 0x0004e200000e0000 */
        /* <DEDUP_REMOVED lines=21> */
.L_x_496:
[----:B------:R-:W-:Y:S05]  /*1690*/  BSYNC.RECONVERGENT B1 ;  /* 0x0000000000017941 */ /* 0x000fea0003800200 */
.L_x_495:
[----:B------:R-:W-:Y:S01]  /*16a0*/  ISETP.NE.AND P0, PT, R14, RZ, PT ;  /* 0x000000ff0e00720c */ /* 0x000fe20003f05270 */
[----:B------:R-:W-:-:S12]  /*16b0*/  BSSY.RECONVERGENT B1, `(.L_x_497) ;  /* 0x000000b000017945 */ /* 0x000fd80003800200 */
[----:B------:R-:W-:Y:S05]  /*16c0*/  @P0 BRA `(.L_x_498) ;  /* 0x0000000000240947 */ /* 0x000fea0003800000 */
[----:B--2---:R-:W2:Y:S01]  /*16d0*/  S2R R4, SR_CgaCtaId ;  /* 0x0000000000047919 */ /* 0x004ea20000008800 */
[----:B------:R-:W-:Y:S01]  /*16e0*/  MOV R3, 0x400 ;  /* 0x0000040000037802 */ /* 0x000fe20000000f00 */
[----:B------:R-:W-:Y:S01]  /*16f0*/  IMAD.MOV.U32 R18, RZ, RZ, R17 ;  /* 0x000000ffff127224 */ /* 0x000fe200078e0011 */
[----:B-1----:R-:W-:-:S04]  /*1700*/  SHF.R.U32.HI R2, RZ, 0x1, R5 ;  /* 0x00000001ff027819 */ /* 0x002fc80000011605 */
[----:B------:R-:W-:Y:S02]  /*1710*/  LOP3.LUT R2, R2, 0x1f0, RZ, 0xc0, !PT ;  /* 0x000001f002027812 */ /* 0x000fe400078ec0ff */
[----:B--2---:R-:W-:-:S05]  /*1720*/  LEA R3, R4, R3, 0x18 ;  /* 0x0000000304037211 */ /* 0x004fca00078ec0ff */
[----:B------:R-:W-:-:S05]  /*1730*/  IMAD.IADD R3, R2, 0x1, R3 ;  /* 0x0000000102037824 */ /* 0x000fca00078e0203 */
[----:B------:R1:W-:Y:S04]  /*1740*/  STS.64 [R3+0x10], R18 ;  /* 0x0000101203007388 */ /* 0x0003e80000000a00 */
[----:B------:R1:W-:Y:S02]  /*1750*/  STS.64 [R3+0x8], R12 ;  /* 0x0000080c03007388 */ /* 0x0003e40000000a00 */
.L_x_498:
[----:B------:R-:W-:Y:S05]  /*1760*/  BSYNC.RECONVERGENT B1 ;  /* 0x0000000000017941 */ /* 0x000fea0003800200 */
.L_x_497:
        /* <DEDUP_REMOVED lines=8> */
[----:B0--3--:R-:W0:Y:S04]  /*17f0*/  LDS.128 R8, [R32+0x20] ;  /* 0x0000200020087984 */ /* 0x009e280000000c00 */
[----:B------:R2:W3:Y:S04]  /*1800*/  LDS.64 R2, [R32+0x80] ;  /* 0x0000800020027984 */ /* 0x0004e80000000a00 */
[----:B------:R2:W2:Y:S01]  /*1810*/  LDS.128 R4, [R32+0x30] ;  /* 0x0000300020047984 */ /* 0x0004a20000000c00 */
[----:B-1----:R-:W-:Y:S01]  /*1820*/  DSETP.GEU.AND P0, PT, R12, R14, PT ;  /* 0x0000000e0c00722a */ /* 0x002fe20003f0e000 */
[----:B------:R-:W-:-:S02]  /*1830*/  IMAD.MOV.U32 R28, RZ, RZ, R14 ;  /* 0x000000ffff1c7224 */ /* 0x000fc400078e000e */
[----:B------:R-:W-:Y:S02]  /*1840*/  IMAD.MOV.U32 R29, RZ, RZ, R15 ;  /* 0x000000ffff1d7224 */ /* 0x000fe400078e000f */
[----:B0-----:R-:W-:Y:S02]  /*1850*/  IMAD.MOV.U32 R30, RZ, RZ, R8 ;  /* 0x000000ffff1e7224 */ /* 0x001fe400078e0008 */
[----:B------:R-:W-:-:S07]  /*1860*/  IMAD.MOV.U32 R31, RZ, RZ, R9 ;  /* 0x000000ffff1f7224 */ /* 0x000fce00078e0009 */
[----:B--23--:R-:W-:Y:S05]  /*1870*/  @!P0 BRA `(.L_x_501) ;  /* 0x0000000000388947 */ /* 0x00cfea0003800000 */
        /* <DEDUP_REMOVED lines=14> */
.L_x_501:
[----:B------:R-:W-:Y:S05]  /*1960*/  BSYNC.RECONVERGENT B1 ;  /* 0x0000000000017941 */ /* 0x000fea0003800200 */
.L_x_500:
[----:B------:R0:W1:Y:S01]  /*1970*/  LDS.128 R12, [R32+0x40] ;  /* 0x00004000200c7984 */ /* 0x0000620000000c00 */
[----:B------:R-:W-:Y:S01]  /*1980*/  DSETP.GEU.AND P0, PT, R28, R10, PT ;  /* 0x0000000a1c00722a */ /* 0x000fe20003f0e000 */
[----:B------:R-:W-:Y:S01]  /*1990*/  BSSY.RECONVERGENT B1, `(.L_x_502) ;  /* 0x0000017000017945 */ /* 0x000fe20003800200 */
[----:B------:R-:W-:Y:S01]  /*19a0*/  IMAD.MOV.U32 R33, RZ, RZ, R4 ;  /* 0x000000ffff217224 */ /* 0x000fe200078e0004 */
[----:B----4-:R0:W2:Y:S01]  /*19b0*/  LDS.128 R16, [R32+0x50] ;  /* 0x0000500020107984 */ /* 0x0100a20000000c00 */
[----:B------:R-:W-:Y:S02]  /*19c0*/  IMAD.MOV.U32 R35, RZ, RZ, R5 ;  /* 0x000000ffff237224 */ /* 0x000fe400078e0005 */
[----:B------:R-:W-:Y:S01]  /*19d0*/  IMAD.MOV.U32 R8, RZ, RZ, R10 ;  /* 0x000000ffff087224 */ /* 0x000fe200078e000a */
[----:B------:R0:W3:Y:S01]  /*19e0*/  LDS.128 R20, [R32+0x60] ;  /* 0x0000600020147984 */ /* 0x0000e20000000c00 */
[----:B------:R-:W-:-:S03]  /*19f0*/  IMAD.MOV.U32 R9, RZ, RZ, R11 ;  /* 0x000000ffff097224 */ /* 0x000fc600078e000b */
[----:B------:R0:W4:Y:S03]  /*1a00*/  LDS.128 R24, [R32+0x70] ;  /* 0x0000700020187984 */ /* 0x0001260000000c00 */
[----:B------:R-:W-:Y:S05]  /*1a10*/  @!P0 BRA `(.L_x_503) ;  /* 0x0000000000388947 */ /* 0x000fea0003800000 */
        /* <DEDUP_REMOVED lines=14> */
.L_x_503:
[----:B------:R-:W-:Y:S05]  /*1b00*/  BSYNC.RECONVERGENT B1 ;  /* 0x0000000000017941 */ /* 0x000fea0003800200 */
.L_x_502:
        /* <DEDUP_REMOVED lines=21> */
.L_x_505:
[----:B------:R-:W-:Y:S05]  /*1c60*/  BSYNC.RECONVERGENT B1 ;  /* 0x0000000000017941 */ /* 0x000fea0003800200 */
.L_x_504:
[----:B------:R-:W-:Y:S01]  /*1c70*/  DSETP.GEU.AND P0, PT, R4, R14, PT ;  /* 0x0000000e0400722a */ /* 0x000fe20003f0e000 */
[----:B------:R-:W-:Y:S01]  /*1c80*/  BSSY.RECONVERGENT B1, `(.L_x_506) ;  /* 0x0000014000017945 */ /* 0x000fe20003800200 */
[----:B------:R-:W-:Y:S02]  /*1c90*/  IMAD.MOV.U32 R6, RZ, RZ, R14 ;  /* 0x000000ffff067224 */ /* 0x000fe400078e000e */
[----:B------:R-:W-:Y:S02]  /*1ca0*/  IMAD.MOV.U32 R7, RZ, RZ, R15 ;  /* 0x000000ffff077224 */ /* 0x000fe400078e000f */
[----:B--2---:R-:W-:Y:S02]  /*1cb0*/  IMAD.MOV.U32 R9, RZ, RZ, R16 ;  /* 0x000000ffff097224 */ /* 0x004fe400078e0010 */
        /* <DEDUP_REMOVED lines=16> */
.L_x_507:
[----:B------:R-:W-:Y:S05]  /*1dc0*/  BSYNC.RECONVERGENT B1 ;  /* 0x0000000000017941 */ /* 0x000fea0003800200 */
.L_x_506:
        /* <DEDUP_REMOVED lines=21> */
.L_x_509:
[----:B------:R-:W-:Y:S05]  /*1f20*/  BSYNC.RECONVERGENT B1 ;  /* 0x0000000000017941 */ /* 0x000fea0003800200 */
.L_x_508:
[----:B------:R-:W-:Y:S01]  /*1f30*/  DSETP.GEU.AND P0, PT, R4, R22, PT ;  /* 0x000000160400722a */ /* 0x000fe20003f0e000 */
[----:B------:R-:W-:Y:S01]  /*1f40*/  BSSY.RECONVERGENT B1, `(.L_x_510) ;  /* 0x0000014000017945 */ /* 0x000fe20003800200 */
[----:B------:R-:W-:Y:S02]  /*1f50*/  IMAD.MOV.U32 R6, RZ, RZ, R22 ;  /* 0x000000ffff067224 */ /* 0x000fe400078e0016 */
[----:B------:R-:W-:Y:S02]  /*1f60*/  IMAD.MOV.U32 R7, RZ, RZ, R23 ;  /* 0x000000ffff077224 */ /* 0x000fe400078e0017 */
[----:B----4-:R-:W-:Y:S02]  /*1f70*/  IMAD.MOV.U32 R9, RZ, RZ, R24 ;  /* 0x000000ffff097224 */ /* 0x010fe400078e0018 */
        /* <DEDUP_REMOVED lines=16> */
.L_x_511:
[----:B------:R-:W-:Y:S05]  /*2080*/  BSYNC.RECONVERGENT B1 ;  /* 0x0000000000017941 */ /* 0x000fea0003800200 */
.L_x_510:
        /* <DEDUP_REMOVED lines=21> */
.L_x_486:
[----:B------:R-:W0:Y:S01]  /*21e0*/  S2R R6, SR_LANEID ;  /* 0x0000000000067919 */ /* 0x000e220000000000 */
[----:B------:R-:W-:Y:S01]  /*21f0*/  LOP3.LUT R7, R5, 0x3e0, RZ, 0xc0, !PT ;  /* 0x000003e005077812 */ /* 0x000fe200078ec0ff */
[----:B------:R-:W-:Y:S01]  /*2200*/  BSSY.RECONVERGENT B1, `(.L_x_512) ;  /* 0x0000024000017945 */ /* 0x000fe20003800200 */
[----:B------:R-:W-:Y:S01]  /*2210*/  IMAD.MOV.U32 R18, RZ, RZ, R9 ;  /* 0x000000ffff127224 */ /* 0x000fe200078e0009 */
[----:B-----5:R-:W-:Y:S01]  /*2220*/  MOV R10, R2 ;  /* 0x00000002000a7202 */ /* 0x020fe20000000f00 */
[----:B------:R-:W-:Y:S02]  /*2230*/  IMAD.MOV.U32 R20, RZ, RZ, R8 ;  /* 0x000000ffff147224 */ /* 0x000fe400078e0008 */
[----:B------:R-:W-:Y:S01]  /*2240*/  VIADD R11, R7, 0x20 ;  /* 0x00000020070b7836 */ /* 0x000fe20000000000 */
[----:B------:R-:W-:-:S04]  /*2250*/  LOP3.LUT R7, RZ, R7, RZ, 0x33, !PT ;  /* 0x00000007ff077212 */ /* 0x000fc800078e33ff */
[----:B------:R-:W-:Y:S01]  /*2260*/  ISETP.GT.AND P0, PT, R11, R4, PT ;  /* 0x000000040b00720c */ /* 0x000fe20003f04270 */
[----:B------:R-:W-:Y:S02]  /*2270*/  IMAD.IADD R7, R4, 0x1, R7 ;  /* 0x0000000104077824 */ /* 0x000fe400078e0207 */
        /* <DEDUP_REMOVED lines=28> */
.L_x_513:
[----:B------:R-:W-:Y:S05]  /*2440*/  BSYNC.RECONVERGENT B1 ;  /* 0x0000000000017941 */ /* 0x000fea0003800200 */
.L_x_512:
[----:B------:R-:W-:Y:S01]  /*2450*/  VIADD R2, R6, 0x2 ;  /* 0x0000000206027836 */ /* 0x000fe20000000000 */
[----:B------:R1:W1:Y:S01]  /*2460*/  SHFL.DOWN PT, R8, R10, 0x2, R7 ;  /* 0x084000000a087989 */ /* 0x00026200000e0007 */
[----:B------:R-:W-:Y:S01]  /*2470*/  BSSY.RECONVERGENT B1, `(.L_x_514) ;  /* 0x000001e000017945 */ /* 0x000fe20003800200 */
[----:B----4-:R-:W-:Y:S02]  /*2480*/  IMAD.MOV.U32 R14, RZ, RZ, R18 ;  /* 0x000000ffff0e7224 */ /* 0x010fe400078e0012 */
[----:B------:R-:W-:Y:S01]  /*2490*/  ISETP.GT.AND P0, PT, R2, R7, PT ;  /* 0x000000070200720c */ /* 0x000fe20003f04270 */
[----:B------:R4:W1:Y:S01]  /*24a0*/  SHFL.DOWN PT, R9, R11, 0x2, R7 ;  /* 0x084000000b097989 */ /* 0x00086200000e0007 */
[----:B------:R-:W-:Y:S02]  /*24b0*/  IMAD.MOV.U32 R16, RZ, RZ, R20 ;  /* 0x000000ffff107224 */ /* 0x000fe400078e0014 */
[----:B------:R-:W-:Y:S01]  /*24c0*/  IMAD.MOV.U32 R2, RZ, RZ, R10 ;  /* 0x000000ffff027224 */ /* 0x000fe200078e000a */
[----:B---3--:R4:W3:Y:S01]  /*24d0*/  SHFL.DOWN PT, R13, R18, 0x2, R7 ;  /* 0x08400000120d7989 */ /* 0x0088e200000e0007 */
[----:B------:R-:W-:-:S03]  /*24e0*/  IMAD.MOV.U32 R3, RZ, RZ, R11 ;  /* 0x000000ffff037224 */ /* 0x000fc600078e000b */
[----:B0-----:R4:W0:Y:S04]  /*24f0*/  SHFL.DOWN PT, R15, R20, 0x2, R7 ;  /* 0x08400000140f7989 */ /* 0x00182800000e0007 */
        /* <DEDUP_REMOVED lines=21> */
.L_x_515:
[----:B------:R-:W-:Y:S05]  /*2650*/  BSYNC.RECONVERGENT B1 ;  /* 0x0000000000017941 */ /* 0x000fea0003800200 */
.L_x_514:
        /* <DEDUP_REMOVED lines=32> */
.L_x_517:
[----:B------:R-:W-:Y:S05]  /*2860*/  BSYNC.RECONVERGENT B1 ;  /* 0x0000000000017941 */ /* 0x000fea0003800200 */
.L_x_516:
[----:B-1----:R-:W-:Y:S01]  /*2870*/  VIADD R2, R6, 0x8 ;  /* 0x0000000806027836 */ /* 0x002fe20000000000 */
[----:B------:R1:W1:Y:S01]  /*2880*/  SHFL.DOWN PT, R10, R8, 0x8, R7 ;  /* 0x09000000080a7989 */ /* 0x00026200000e0007 */
[----:B------:R-:W-:Y:S01]  /*2890*/  BSSY.RECONVERGENT B1, `(.L_x_518) ;  /* 0x000001e000017945 */ /* 0x000fe20003800200 */
[----:B--2---:R-:W-:Y:S01]  /*28a0*/  MOV R14, R12 ;  /* 0x0000000c000e7202 */ /* 0x004fe20000000f00 */
[----:B------:R-:W-:Y:S01]  /*28b0*/  IMAD.MOV.U32 R16, RZ, RZ, R18 ;  /* 0x000000ffff107224 */ /* 0x000fe200078e0012 */
[----:B------:R-:W-:Y:S01]  /*28c0*/  ISETP.GT.AND P0, PT, R2, R7, PT ;  /* 0x000000070200720c */ /* 0x000fe20003f04270 */
[----:B----4-:R2:W4:Y:S01]  /*28d0*/  SHFL.DOWN PT, R11, R9, 0x8, R7 ;  /* 0x09000000090b7989 */ /* 0x01052200000e0007 */
[----:B------:R-:W-:Y:S02]  /*28e0*/  IMAD.MOV.U32 R2, RZ, RZ, R8 ;  /* 0x000000ffff027224 */ /* 0x000fe400078e0008 */
[----:B------:R-:W-:Y:S01]  /*28f0*/  IMAD.MOV.U32 R3, RZ, RZ, R9 ;  /* 0x000000ffff037224 */ /* 0x000fe200078e0009 */
[----:B---3--:R2:W3:Y:S04]  /*2900*/  SHFL.DOWN PT, R13, R12, 0x8, R7 ;  /* 0x090000000c0d7989 */ /* 0x0084e800000e0007 */
        /* <DEDUP_REMOVED lines=22> */
.L_x_519:
[----:B------:R-:W-:Y:S05]  /*2a70*/  BSYNC.RECONVERGENT B1 ;  /* 0x0000000000017941 */ /* 0x000fea0003800200 */
.L_x_518:
[----:B-1----:R-:W-:Y:S01]  /*2a80*/  VIADD R10, R6, 0x10 ;  /* 0x00000010060a7836 */ /* 0x002fe20000000000 */
[----:B------:R1:W1:Y:S01]  /*2a90*/  SHFL.DOWN PT, R8, R2, 0x10, R7 ;  /* 0x0a00000002087989 */ /* 0x00026200000e0007 */
[----:B------:R-:W-:Y:S01]  /*2aa0*/  BSSY.RECONVERGENT B1, `(.L_x_520) ;  /* 0x000001e000017945 */ /* 0x000fe20003800200 */
[----:B------:R-:W-:Y:S02]  /*2ab0*/  IMAD.MOV.U32 R17, RZ, RZ, R14 ;  /* 0x000000ffff117224 */ /* 0x000fe400078e000e */
[----:B------:R-:W-:Y:S01]  /*2ac0*/  ISETP.GT.AND P0, PT, R10, R7, PT ;  /* 0x000000070a00720c */ /* 0x000fe20003f04270 */
[----:B--2---:R2:W1:Y:S01]  /*2ad0*/  SHFL.DOWN PT, R9, R3, 0x10, R7 ;  /* 0x0a00000003097989 */ /* 0x00446200000e0007 */
[----:B------:R-:W-:Y:S02]  /*2ae0*/  IMAD.MOV.U32 R19, RZ, RZ, R16 ;  /* 0x000000ffff137224 */ /* 0x000fe400078e0010 */
[----:B------:R-:W-:Y:S01]  /*2af0*/  IMAD.MOV.U32 R12, RZ, RZ, R2 ;  /* 0x000000ffff0c7224 */ /* 0x000fe200078e0002 */
[----:B----4-:R2:W4:Y:S01]  /*2b00*/  SHFL.DOWN PT, R11, R14, 0x10, R7 ;  /* 0x0a0000000e0b7989 */ /* 0x01052200000e0007 */
[----:B---3--:R-:W-:-:S03]  /*2b10*/  IMAD.MOV.U32 R13, RZ, RZ, R3 ;  /* 0x000000ffff0d7224 */ /* 0x008fc600078e0003 */
[----:B0-----:R2:W0:Y:S04]  /*2b20*/  SHFL.DOWN PT, R15, R16, 0x10, R7 ;  /* 0x0a000000100f7989 */ /* 0x00142800000e0007 */
        /* <DEDUP_REMOVED lines=21> */
.L_x_521:
[----:B------:R-:W-:Y:S05]  /*2c80*/  BSYNC.RECONVERGENT B1 ;  /* 0x0000000000017941 */ /* 0x000fea0003800200 */
.L_x_520:
[----:B------:R-:W-:Y:S01]  /*2c90*/  ISETP.NE.AND P0, PT, R6, RZ, PT ;  /* 0x000000ff0600720c */ /* 0x000fe20003f05270 */
[----:B------:R-:W-:-:S12]  /*2ca0*/  BSSY.RECONVERGENT B1, `(.L_x_522) ;  /* 0x000000b000017945 */ /* 0x000fd80003800200 */
[----:B------:R-:W-:Y:S05]  /*2cb0*/  @P0 BRA `(.L_x_523) ;  /* 0x0000000000240947 */ /* 0x000fea0003800000 */
[----:B------:R-:W3:Y:S01]  /*2cc0*/  S2R R6, SR_CgaCtaId ;  /* 0x0000000000067919 */ /* 0x000ee20000008800 */
[----:B--2---:R-:W-:Y:S01]  /*2cd0*/  MOV R3, 0x400 ;  /* 0x0000040000037802 */ /* 0x004fe20000000f00 */
[----:B------:R-:W-:Y:S01]  /*2ce0*/  IMAD.MOV.U32 R18, RZ, RZ, R17 ;  /* 0x000000ffff127224 */ /* 0x000fe200078e0011 */
[----:B-1----:R-:W-:-:S04]  /*2cf0*/  SHF.R.U32.HI R2, RZ, 0x1, R5 ;  /* 0x00000001ff027819 */ /* 0x002fc80000011605 */
[----:B------:R-:W-:Y:S02]  /*2d00*/  LOP3.LUT R2, R2, 0x1f0, RZ, 0xc0, !PT ;  /* 0x000001f002027812 */ /* 0x000fe400078ec0ff */
[----:B---3--:R-:W-:-:S05]  /*2d10*/  LEA R3, R6, R3, 0x18 ;  /* 0x0000000306037211 */ /* 0x008fca00078ec0ff */
[----:B------:R-:W-:-:S05]  /*2d20*/  IMAD.IADD R3, R2, 0x1, R3 ;  /* 0x0000000102037824 */ /* 0x000fca00078e0203 */
[----:B------:R3:W-:Y:S04]  /*2d30*/  STS.64 [R3+0x10], R18 ;  /* 0x0000101203007388 */ /* 0x0007e80000000a00 */
[----:B------:R3:W-:Y:S02]  /*2d40*/  STS.64 [R3+0x8], R12 ;  /* 0x0000080c03007388 */ /* 0x0007e40000000a00 */
.L_x_523:
[----:B------:R-:W-:Y:S05]  /*2d50*/  BSYNC.RECONVERGENT B1 ;  /* 0x0000000000017941 */ /* 0x000fea0003800200 */
.L_x_522:
[----:B------:R-:W-:Y:S01]  /*2d60*/  BAR.SYNC.DEFER_BLOCKING 0x0 ;  /* 0x0000000000007b1d */ /* 0x000fe20000010000 */
[----:B------:R-:W-:-:S13]  /*2d70*/  ISETP.NE.AND P1, PT, R5, RZ, PT ;  /* 0x000000ff0500720c */ /* 0x000fda0003f25270 */
[----:B------:R-:W-:Y:S05]  /*2d80*/  @P1 BRA `(.L_x_499) ;  /* 0x0000003800601947 */ /* 0x000fea0003800000 */
[----:B------:R-:W-:Y:S01]  /*2d90*/  ISETP.GE.AND P0, PT, R4, 0x21, PT ;  /* 0x000000210400780c */ /* 0x000fe20003f06270 */
[----:B----4-:R-:W-:Y:S02]  /*2da0*/  IMAD.MOV.U32 R11, RZ, RZ, R17 ;  /* 0x000000ffff0b7224 */ /* 0x010fe400078e0011 */
[----:B--2---:R-:W-:Y:S02]  /*2db0*/  IMAD.MOV.U32 R14, RZ, RZ, R19 ;  /* 0x000000ffff0e7224 */ /* 0x004fe400078e0013 */
[----:B-1----:R-:W-:Y:S02]  /*2dc0*/  IMAD.MOV.U32 R2, RZ, RZ, R12 ;  /* 0x000000ffff027224 */ /* 0x002fe400078e000c */
[----:B---3--:R-:W-:-:S06]  /*2dd0*/  IMAD.MOV.U32 R3, RZ, RZ, R13 ;  /* 0x000000ffff037224 */ /* 0x008fcc00078e000d */
[----:B------:R-:W-:Y:S05]  /*2de0*/  @!P0 BRA `(.L_x_524) ;  /* 0x00000000006c8947 */ /* 0x000fea0003800000 */
[----:B------:R-:W1:Y:S01]  /*2df0*/  S2UR UR5, SR_CgaCtaId ;  /* 0x00000000000579c3 */ /* 0x000e620000008800 */
[----:B------:R-:W-:Y:S01]  /*2e00*/  UMOV UR4, 0x400 ;  /* 0x0000040000047882 */ /* 0x000fe20000000000 */
[----:B------:R-:W-:Y:S01]  /*2e10*/  BSSY.RECONVERGENT B1, `(.L_x_524) ;  /* 0x0000018000017945 */ /* 0x000fe20003800200 */
[----:B-1----:R-:W-:-:S09]  /*2e20*/  ULEA UR4, UR5, UR4, 0x18 ;  /* 0x0000000405047291 */ /* 0x002fd2000f8ec0ff */
[----:B------:R-:W1:Y:S04]  /*2e30*/  LDS.64 R6, [UR4+0x18] ;  /* 0x00001804ff067984 */ /* 0x000e680008000a00 */
[----:B------:R-:W2:Y:S01]  /*2e40*/  LDS.64 R8, [UR4+0x20] ;  /* 0x00002004ff087984 */ /* 0x000ea20008000a00 */
[----:B-1----:R-:W-:Y:S01]  /*2e50*/  DSETP.GEU.AND P0, PT, R12, R6, PT ;  /* 0x000000060c00722a */ /* 0x002fe20003f0e000 */
[----:B------:R-:W-:Y:S02]  /*2e60*/  IMAD.MOV.U32 R2, RZ, RZ, R6 ;  /* 0x000000ffff027224 */ /* 0x000fe400078e0006 */
[----:B------:R-:W-:Y:S02]  /*2e70*/  IMAD.MOV.U32 R3, RZ, RZ, R7 ;  /* 0x000000ffff037224 */ /* 0x000fe400078e0007 */
[----:B--2---:R-:W-:-:S02]  /*2e80*/  IMAD.MOV.U32 R11, RZ, RZ, R8 ;  /* 0x000000ffff0b7224 */ /* 0x004fc400078e0008 */
        /* <DEDUP_REMOVED lines=16> */
.L_x_525:
[----:B------:R-:W-:Y:S05]  /*2f90*/  BSYNC.RECONVERGENT B1 ;  /* 0x0000000000017941 */ /* 0x000fea0003800200 */
.L_x_524:
[----:B------:R-:W-:Y:S01]  /*2fa0*/  ISETP.GE.AND P0, PT, R4, 0x41, PT ;  /* 0x000000410400780c */ /* 0x000fe20003f06270 */
[----:B------:R-:W-:Y:S02]  /*2fb0*/  IMAD.MOV.U32 R5, RZ, RZ, R11 ;  /* 0x000000ffff057224 */ /* 0x000fe400078e000b */
[----:B------:R-:W-:Y:S02]  /*2fc0*/  IMAD.MOV.U32 R10, RZ, RZ, R14 ;  /* 0x000000ffff0a7224 */ /* 0x000fe400078e000e */
[----:B------:R-:W-:Y:S02]  /*2fd0*/  IMAD.MOV.U32 R6, RZ, RZ, R2 ;  /* 0x000000ffff067224 */ /* 0x000fe400078e0002 */
[----:B------:R-:W-:-:S06]  /*2fe0*/  IMAD.MOV.U32 R7, RZ, RZ, R3 ;  /* 0x000000ffff077224 */ /* 0x000fcc00078e0003 */
        /* <DEDUP_REMOVED lines=27> */
.L_x_527:
[----:B------:R-:W-:Y:S05]  /*31a0*/  BSYNC.RECONVERGENT B1 ;  /* 0x0000000000017941 */ /* 0x000fea0003800200 */
.L_x_526:
        /* <DEDUP_REMOVED lines=11> */
[----:B0-----:R-:W0:Y:S01]  /*3260*/  LDS.64 R14, [UR4+0x40] ;  /* 0x00004004ff0e7984 */ /* 0x001e220008000a00 */
[----:B-1----:R-:W-:Y:S01]  /*3270*/  DSETP.GEU.AND P0, PT, R6, R8, PT ;  /* 0x000000080600722a */ /* 0x002fe20003f0e000 */
[----:B------:R-:W-:Y:S02]  /*3280*/  IMAD.MOV.U32 R2, RZ, RZ, R8 ;  /* 0x000000ffff027224 */ /* 0x000fe400078e0008 */
[----:B------:R-:W-:Y:S02]  /*3290*/  IMAD.MOV.U32 R3, RZ, RZ, R9 ;  /* 0x000000ffff037224 */ /* 0x000fe400078e0009 */
[----:B0-----:R-:W-:-:S02]  /*32a0*/  IMAD.MOV.U32 R11, RZ, RZ, R14 ;  /* 0x000000ffff0b7224 */ /* 0x001fc400078e000e */
        /* <DEDUP_REMOVED lines=16> */
.L_x_529:
[----:B------:R-:W-:Y:S05]  /*33b0*/  BSYNC.RECONVERGENT B1 ;  /* 0x0000000000017941 */ /* 0x000fea0003800200 */
.L_x_528:
        /* <DEDUP_REMOVED lines=32> */
.L_x_531:
[----:B------:R-:W-:Y:S05]  /*35c0*/  BSYNC.RECONVERGENT B1 ;  /* 0x0000000000017941 */ /* 0x000fea0003800200 */
.L_x_530:
        /* <DEDUP_REMOVED lines=32> */
.L_x_533:
[----:B------:R-:W-:Y:S05]  /*37d0*/  BSYNC.RECONVERGENT B1 ;  /* 0x0000000000017941 */ /* 0x000fea0003800200 */
.L_x_532:
        /* <DEDUP_REMOVED lines=32> */
.L_x_535:
[----:B------:R-:W-:Y:S05]  /*39e0*/  BSYNC.RECONVERGENT B1 ;  /* 0x0000000000017941 */ /* 0x000fea0003800200 */
.L_x_534:
[----:B------:R-:W-:Y:S01]  /*39f0*/  ISETP.GE.AND P0, PT, R4, 0xe1, PT ;  /* 0x000000e10400780c */ /* 0x000fe20003f06270 */
[----:B------:R-:W-:Y:S02]  /*3a00*/  IMAD.MOV.U32 R17, RZ, RZ, R5 ;  /* 0x000000ffff117224 */ /* 0x000fe400078e0005 */
[----:B------:R-:W-:Y:S02]  /*3a10*/  IMAD.MOV.U32 R19, RZ, RZ, R10 ;  /* 0x000000ffff137224 */ /* 0x000fe400078e000a */
[----:B------:R-:W-:Y:S02]  /*3a20*/  IMAD.MOV.U32 R12, RZ, RZ, R6 ;  /* 0x000000ffff0c7224 */ /* 0x000fe400078e0006 */
[----:B------:R-:W-:-:S06]  /*3a30*/  IMAD.MOV.U32 R13, RZ, RZ, R7 ;  /* 0x000000ffff0d7224 */ /* 0x000fcc00078e0007 */
[----:B------:R-:W-:Y:S05]  /*3a40*/  @!P0 BRA `(.L_x_499) ;  /* 0x0000002c00308947 */ /* 0x000fea0003800000 */
[----:B------:R-:W1:Y:S01]  /*3a50*/  S2UR UR5, SR_CgaCtaId ;  /* 0x00000000000579c3 */ /* 0x000e620000008800 */
[----:B------:R-:W-:Y:S02]  /*3a60*/  UMOV UR4, 0x400 ;  /* 0x0000040000047882 */ /* 0x000fe40000000000 */
        /* <DEDUP_REMOVED lines=24> */
.L_x_467:
[----:B------:R-:W0:Y:S01]  /*3bf0*/  S2R R4, SR_TID.X ;  /* 0x0000000000047919 */ /* 0x000e220000002100 */
[----:B------:R-:W1:Y:S01]  /*3c00*/  LDCU.128 UR12, c[0x0][0x380] ;  /* 0x00007000ff0c77ac */ /* 0x000e620008000c00 */
[----:B------:R-:W-:Y:S02]  /*3c10*/  SHF.R.S32.HI R5, RZ, 0x1f, R6 ;  /* 0x0000001fff057819 */ /* 0x000fe40000011406 */
[----:B0-----:R-:W-:-:S04]  /*3c20*/  IADD3 R2, P0, PT, R6, R4, RZ ;  /* 0x0000000406027210 */ /* 0x001fc80007f1e0ff */
[----:B-1----:R-:W-:Y:S02]  /*3c30*/  LEA R8, P1, R2, UR12, 0x3 ;  /* 0x0000000c02087c11 */ /* 0x002fe4000f8218ff */
[----:B------:R-:W-:-:S04]  /*3c40*/  IADD3.X R3, PT, PT, RZ, R5, RZ, P0, !PT ;  /* 0x00000005ff037210 */ /* 0x000fc800007fe4ff */
[----:B------:R-:W-:-:S05]  /*3c50*/  LEA.HI.X R9, R2, UR13, R3, 0x3, P1 ;  /* 0x0000000d02097c11 */ /* 0x000fca00088f1c03 */
[----:B------:R-:W2:Y:S04]  /*3c60*/  LDG.E.64 R10, desc[UR10][R8.64] ;  /* 0x0000000a080a7981 */ /* 0x000ea8000c1e1b00 */
[----:B------:R-:W2:Y:S04]  /*3c70*/  LDG.E.64 R12, desc[UR10][R8.64+0x800] ;  /* 0x0008000a080c7981 */ /* 0x000ea8000c1e1b00 */
[----:B------:R-:W3:Y:S04]  /*3c80*/  LDG.E.64 R14, desc[UR10][R8.64+0x1000] ;  /* 0x0010000a080e7981 */ /* 0x000ee8000c1e1b00 */
[----:B------:R-:W4:Y:S04]  /*3c90*/  LDG.E.64 R16, desc[UR10][R8.64+0x1800] ;  /* 0x0018000a08107981 */ /* 0x000f28000c1e1b00 */
[----:B------:R0:W5:Y:S01]  /*3ca0*/  LDG.E.64 R2, desc[UR10][R8.64+0x2000] ;  /* 0x0020000a08027981 */ /* 0x000162000c1e1b00 */
[----:B------:R-:W-:Y:S01]  /*3cb0*/  BSSY.RECONVERGENT B1, `(.L_x_536) ;  /* 0x000001f000017945 */ /* 0x000fe20003800200 */
[----:B------:R-:W-:-:S02]  /*3cc0*/  ISETP.LE.AND P1, PT, R7, UR6, PT ;  /* 0x0000000607007c0c */ /* 0x000fc4000bf23270 */
[C---:B0-----:R-:W-:Y:S01]  /*3cd0*/  LOP3.LUT R8, R4.reuse, 0x400, RZ, 0xfc, !PT ;  /* 0x0000040004087812 */ /* 0x041fe200078efcff */
[----:B------:R-:W-:Y:S01]  /*3ce0*/  VIADD R9, R4, 0x200 ;  /* 0x0000020004097836 */ /* 0x000fe20000000000 */
[----:B--2---:R-:W-:-:S06]  /*3cf0*/  DSETP.GEU.AND P3, PT, R10, R12, PT ;  /* 0x0000000c0a00722a */ /* 0x004fcc0003f6e000 */
[----:B------:R-:W-:Y:S02]  /*3d00*/  FSEL R10, R10, R12, P3 ;  /* 0x0000000c0a0a7208 */ /* 0x000fe40001800000 */
[----:B------:R-:W-:Y:S02]  /*3d10*/  FSEL R11, R11, R13, P3 ;  /* 0x0000000d0b0b7208 */ /* 0x000fe40001800000 */
[----:B------:R-:W-:-:S04]  /*3d20*/  IADD3 R12, P5, PT, R6, UR14, RZ ;  /* 0x0000000e060c7c10 */ /* 0x000fc8000ffbe0ff */
[----:B---3--:R-:W-:Y:S01]  /*3d30*/  DSETP.GEU.AND P4, PT, R10, R14, PT ;  /* 0x0000000e0a00722a */ /* 0x008fe20003f8e000 */
[----:B------:R-:W-:Y:S02]  /*3d40*/  IADD3.X R13, PT, PT, R5, UR15, RZ, P5, !PT ;  /* 0x0000000f050d7c10 */ /* 0x000fe4000affe4ff */
[----:B------:R-:W-:-:S03]  /*3d50*/  IADD3 R6, P5, PT, R8, R12, RZ ;  /* 0x0000000c08067210 */ /* 0x000fc60007fbe0ff */
[----:B------:R-:W-:Y:S02]  /*3d60*/  FSEL R10, R10, R14, P4 ;  /* 0x0000000e0a0a7208 */ /* 0x000fe40002000000 */
[----:B------:R-:W-:Y:S01]  /*3d70*/  FSEL R11, R11, R15, P4 ;  /* 0x0000000f0b0b7208 */ /* 0x000fe20002000000 */
[----:B------:R-:W-:Y:S02]  /*3d80*/  VIADD R15, R4, 0x100 ;  /* 0x00000100040f7836 */ /* 0x000fe40000000000 */
[----:B------:R-:W-:-:S03]  /*3d90*/  IMAD.X R5, RZ, RZ, R13, P5 ;  /* 0x000000ffff057224 */ /* 0x000fc600028e060d */
[----:B----4-:R-:W-:Y:S01]  /*3da0*/  DSETP.GEU.AND P2, PT, R10, R16, PT ;  /* 0x000000100a00722a */ /* 0x010fe20003f4e000 */
[----:B------:R-:W-:-:S05]  /*3db0*/  @P4 SEL R9, R4, R15, P3 ;  /* 0x0000000f04094207 */ /* 0x000fca0001800000 */
[----:B------:R-:W-:Y:S02]  /*3dc0*/  FSEL R10, R10, R16, P2 ;  /* 0x000000100a0a7208 */ /* 0x000fe40001000000 */
[----:B------:R-:W-:-:S06]  /*3dd0*/  FSEL R11, R11, R17, P2 ;  /* 0x000000110b0b7208 */ /* 0x000fcc0001000000 */
[----:B-----5:R-:W-:Y:S01]  /*3de0*/  DSETP.GEU.AND P0, PT, R10, R2, PT ;  /* 0x000000020a00722a */ /* 0x020fe20003f0e000 */
[----:B------:R-:W-:-:S13]  /*3df0*/  @!P2 VIADD R9, R4, 0x300 ;  /* 0x000003000409a836 */ /* 0x000fda0000000000 */
        /* <DEDUP_REMOVED lines=10> */
.L_x_537:
[----:B------:R-:W-:Y:S05]  /*3ea0*/  BSYNC.RECONVERGENT B1 ;  /* 0x0000000000017941 */ /* 0x000fea0003800200 */
.L_x_536:
        /* <DEDUP_REMOVED lines=12> */
[----:B------:R-:W-:-:S05]  /*3f70*/  IMAD.MOV.U32 R11, RZ, RZ, 0x500 ;  /* 0x00000500ff0b7424 */ /* 0x000fca00078e00ff */
[----:B------:R-:W2:Y:S01]  /*3f80*/  ATOMG.E.ADD.STRONG.GPU PT, R10, desc[UR10][R8.64], R11 ;  /* 0x8000000b080a79a8 */ /* 0x000ea200081ef10a */
[----:B------:R-:W0:Y:S01]  /*3f90*/  S2UR UR5, SR_CgaCtaId ;  /* 0x00000000000579c3 */ /* 0x000e220000008800 */
[----:B------:R-:W-:Y:S02]  /*3fa0*/  UMOV UR4, 0x400 ;  /* 0x0000040000047882 */ /* 0x000fe40000000000 */
[----:B0-----:R-:W-:Y:S01]  /*3fb0*/  ULEA UR4, UR5, UR4, 0x18 ;  /* 0x0000000405047291 */ /* 0x001fe2000f8ec0ff */
[----:B--2---:R-:W-:-:S08]  /*3fc0*/  VIADD R10, R10, UR6 ;  /* 0x000000060a0a7c36 */ /* 0x004fd00008000000 */
[----:B------:R0:W-:Y:S03]  /*3fd0*/  STS [UR4+0x98], R10 ;  /* 0x0000980aff007988 */ /* 0x0001e60008000804 */
.L_x_540:
[----:B------:R-:W-:Y:S05]  /*3fe0*/  BSYNC.RECONVERGENT B1 ;  /* 0x0000000000017941 */ /* 0x000fea0003800200 */
.L_x_539:
[----:B------:R-:W1:Y:S08]  /*3ff0*/  S2UR UR5, SR_CgaCtaId ;  /* 0x00000000000579c3 */ /* 0x000e700000008800 */
[----:B------:R-:W-:Y:S06]  /*4000*/  BAR.SYNC.DEFER_BLOCKING 0x0 ;  /* 0x0000000000007b1d */ /* 0x000fec0000010000 */
[----:B------:R-:W-:-:S02]  /*4010*/  UMOV UR4, 0x400 ;  /* 0x0000040000047882 */ /* 0x000fc40000000000 */
[----:B-1----:R-:W-:-:S06]  /*4020*/  ULEA UR4, UR5, UR4, 0x18 ;  /* 0x0000000405047291 */ /* 0x002fcc000f8ec0ff */
[----:B------:R-:W-:-:S05]  /*4030*/  IMAD.U32 R11, RZ, RZ, UR4 ;  /* 0x00000004ff0b7e24 */ /* 0x000fca000f8e00ff */
[----:B0-----:R-:W0:Y:S02]  /*4040*/  LDS R10, [R11+0x98] ;  /* 0x000098000b0a7984 */ /* 0x001e240000000800 */
[----:B0-----:R-:W-:-:S05]  /*4050*/  VIADD R12, R10, 0x500 ;  /* 0x000005000a0c7836 */ /* 0x001fca0000000000 */
[----:B------:R-:W-:-:S13]  /*4060*/  ISETP.GT.AND P0, PT, R12, R7, PT ;  /* 0x000000070c00720c */ /* 0x000fda0003f04270 */
[----:B------:R-:W-:Y:S05]  /*4070*/  @P0 BRA `(.L_x_541) ;  /* 0x0000000400980947 */ /* 0x000fea0003800000 */
[----:B------:R-:W-:Y:S01]  /*4080*/  BSSY.RECONVERGENT B1, `(.L_x_541) ;  /* 0x0000065000017945 */ /* 0x000fe20003800200 */
[----:B------:R-:W-:Y:S01]  /*4090*/  IMAD.MOV.U32 R20, RZ, RZ, R2 ;  /* 0x000000ffff147224 */ /* 0x000fe200078e0002 */
[----:B------:R-:W0:Y:S01]  /*40a0*/  LDCU UR7, c[0x0][0x398] ;  /* 0x00007300ff0777ac */ /* 0x000e220008000800 */
[----:B------:R-:W-:Y:S01]  /*40b0*/  IMAD.MOV.U32 R21, RZ, RZ, R3 ;  /* 0x000000ffff157224 */ /* 0x000fe200078e0003 */
[----:B------:R-:W1:Y:S06]  /*40c0*/  LDCU.128 UR12, c[0x0][0x380] ;  /* 0x00007000ff0c77ac */ /* 0x000e6c0008000c00 */
.L_x_544:
[----:B------:R-:W-:Y:S02]  /*40d0*/  SHF.R.S32.HI R2, RZ, 0x1f, R10 ;  /* 0x0000001fff027819 */ /* 0x000fe4000001140a */
[----:B------:R-:W-:-:S05]  /*40e0*/  IADD3 R7, P0, PT, R4, R10, RZ ;  /* 0x0000000a04077210 */ /* 0x000fca0007f1e0ff */
[----:B------:R-:W-:Y:S01]  /*40f0*/  IMAD.X R24, RZ, RZ, R2, P0 ;  /* 0x000000ffff187224 */ /* 0x000fe200000e0602 */
[----:B-1----:R-:W-:-:S04]  /*4100*/  LEA R22, P0, R7, UR12, 0x3 ;  /* 0x0000000c07167c11 */ /* 0x002fc8000f8018ff */
[----:B------:R-:W-:-:S05]  /*4110*/  LEA.HI.X R23, R7, UR13, R24, 0x3, P0 ;  /* 0x0000000d07177c11 */ /* 0x000fca00080f1c18 */
[----:B------:R-:W2:Y:S04]  /*4120*/  LDG.E.64 R18, desc[UR10][R22.64] ;  /* 0x0000000a16127981 */ /* 0x000ea8000c1e1b00 */
[----:B------:R-:W3:Y:S04]  /*4130*/  LDG.E.64 R16, desc[UR10][R22.64+0x800] ;  /* 0x0008000a16107981 */ /* 0x000ee8000c1e1b00 */
[----:B------:R-:W4:Y:S04]  /*4140*/  LDG.E.64 R14, desc[UR10][R22.64+0x1000] ;  /* 0x0010000a160e7981 */ /* 0x000f28000c1e1b00 */
[----:B------:R-:W4:Y:S01]  /*4150*/  LDG.E.64 R12, desc[UR10][R22.64+0x1800] ;  /* 0x0018000a160c7981 */ /* 0x000f22000c1e1b00 */
[----:B------:R-:W-:Y:S01]  /*4160*/  IADD3 R25, P0, PT, R7, UR14, RZ ;  /* 0x0000000e07197c10 */ /* 0x000fe2000ff1e0ff */
[----:B------:R-:W-:Y:S02]  /*4170*/  BSSY.RECONVERGENT B2, `(.L_x_542) ;  /* 0x000003d000027945 */ /* 0x000fe40003800200 */
[----:B------:R1:W5:Y:S01]  /*4180*/  LDG.E.64 R2, desc[UR10][R22.64+0x2000] ;  /* 0x0020000a16027981 */ /* 0x000362000c1e1b00 */
[----:B------:R-:W-:Y:S01]  /*4190*/  IADD3.X R24, PT, PT, R24, UR15, RZ, P0, !PT ;  /* 0x0000000f18187c10 */ /* 0x000fe200087fe4ff */
[----:B------:R-:W-:Y:S06]  /*41a0*/  BAR.SYNC.DEFER_BLOCKING 0x0 ;  /* 0x0000000000007b1d */ /* 0x000fec0000010000 */
[----:B--2---:R-:W-:-:S14]  /*41b0*/  DSETP.GEU.AND P1, PT, R20, R18, PT ;  /* 0x000000121400722a */ /* 0x004fdc0003f2e000 */
[----:B------:R-:W-:-:S04]  /*41c0*/  @P1 ISETP.GE.U32.AND P0, PT, R6, R25, PT ;  /* 0x000000190600120c */ /* 0x000fc80003f06070 */
[----:B------:R-:W-:-:S13]  /*41d0*/  @P1 ISETP.GE.AND.EX P0, PT, R5, R24, PT, P0 ;  /* 0x000000180500120c */ /* 0x000fda0003f06300 */
[----:B------:R-:W-:-:S06]  /*41e0*/  @P1 DSETP.LT.OR P0, PT, R18, R20, !P0 ;  /* 0x000000141200122a */ /* 0x000fcc0004701400 */
[----:B------:R-:W-:Y:S02]  /*41f0*/  @P1 FSEL R7, R20, R18, P0 ;  /* 0x0000001214071208 */ /* 0x000fe40000000000 */
[----:B------:R-:W-:Y:S01]  /*4200*/  @P1 FSEL R20, R21, R19, P0 ;  /* 0x0000001315141208 */ /* 0x000fe20000000000 */
[----:B------:R-:W-:Y:S01]  /*4210*/  IMAD.MOV.U32 R21, RZ, RZ, R24 ;  /* 0x000000ffff157224 */ /* 0x000fe200078e0018 */
[----:B------:R-:W-:Y:S01]  /*4220*/  @P1 SEL R21, R5, R24, P0 ;  /* 0x0000001805151207 */ /* 0x000fe20000000000 */
[----:B------:R-:W-:Y:S01]  /*4230*/  @P1 IMAD.MOV.U32 R18, RZ, RZ, R7 ;  /* 0x000000ffff121224 */ /* 0x000fe200078e0007 */
[----:B------:R-:W-:Y:S01]  /*4240*/  IADD3 R7, P3, PT, R25, 0x100, RZ ;  /* 0x0000010019077810 */ /* 0x000fe20007f7e0ff */
[----:B------:R-:W-:Y:S02]  /*4250*/  @P1 IMAD.MOV.U32 R19, RZ, RZ, R20 ;  /* 0x000000ffff131224 */ /* 0x000fe400078e0014 */
[----:B------:R-:W-:Y:S01]  /*4260*/  IMAD.MOV.U32 R20, RZ, RZ, R25 ;  /* 0x000000ffff147224 */ /* 0x000fe200078e0019 */
[----:B------:R-:W-:Y:S01]  /*4270*/  @P1 SEL R20, R6, R25, P0 ;  /* 0x0000001906141207 */ /* 0x000fe20000000000 */
[----:B------:R-:W-:-:S02]  /*4280*/  IMAD.X R6, RZ, RZ, R24, P3 ;  /* 0x000000ffff067224 */ /* 0x000fc400018e0618 */
[----:B---3--:R-:W-:-:S14]  /*4290*/  DSETP.GEU.AND P2, PT, R18, R16, PT ;  /* 0x000000101200722a */ /* 0x008fdc0003f4e000 */
        /* <DEDUP_REMOVED lines=9> */
[----:B------:R-:W-:Y:S02]  /*4330*/  IADD3 R18, P3, PT, R25, 0x200, RZ ;  /* 0x0000020019127810 */ /* 0x000fe40007f7e0ff */
[----:B------:R-:W-:-:S03]  /*4340*/  SHF.R.S32.HI R21, RZ, 0x1f, R10 ;  /* 0x0000001fff157819 */ /* 0x000fc6000001140a */
[----:B----4-:R-:W-:Y:S01]  /*4350*/  DSETP.GEU.AND P1, PT, R16, R14, PT ;  /* 0x0000000e1000722a */ /* 0x010fe20003f2e000 */
[----:B------:R-:W-:Y:S01]  /*4360*/  IMAD.X R19, RZ, RZ, R24, P3 ;  /* 0x000000ffff137224 */ /* 0x000fe200018e0618 */
[----:B------:R-:W-:-:S04]  /*4370*/  IADD3 R20, P3, P4, R4, UR14, R10 ;  /* 0x0000000e04147c10 */ /* 0x000fc8000fc7e00a */
[----:B------:R-:W-:-:S08]  /*4380*/  IADD3.X R21, PT, PT, RZ, UR15, R21, P3, P4 ;  /* 0x0000000fff157c10 */ /* 0x000fd00009fe8415 */
[----:B------:R-:W-:-:S04]  /*4390*/  @P1 ISETP.GE.U32.AND P0, PT, R7, R18, PT ;  /* 0x000000120700120c */ /* 0x000fc80003f06070 */
[----:B------:R-:W-:-:S13]  /*43a0*/  @P1 ISETP.GE.AND.EX P0, PT, R6, R19, PT, P0 ;  /* 0x000000130600120c */ /* 0x000fda0003f06300 */
[----:B------:R-:W-:-:S06]  /*43b0*/  @P1 DSETP.LT.OR P0, PT, R14, R16, !P0 ;  /* 0x000000100e00122a */ /* 0x000fcc0004701400 */
[----:B------:R-:W-:Y:S02]  /*43c0*/  @P1 FSEL R5, R16, R14, P0 ;  /* 0x0000000e10051208 */ /* 0x000fe40000000000 */
[----:B------:R-:W-:Y:S02]  /*43d0*/  @P1 FSEL R16, R17, R15, P0 ;  /* 0x0000000f11101208 */ /* 0x000fe40000000000 */
[----:B------:R-:W-:Y:S01]  /*43e0*/  IADD3 R17, P3, PT, R20, 0x300, RZ ;  /* 0x0000030014117810 */ /* 0x000fe20007f7e0ff */
[----:B------:R-:W-:Y:S01]  /*43f0*/  @P1 IMAD.MOV.U32 R14, RZ, RZ, R5 ;  /* 0x000000ffff0e1224 */ /* 0x000fe200078e0005 */
[----:B------:R-:W-:Y:S01]  /*4400*/  @P1 SEL R18, R7, R18, P0 ;  /* 0x0000001207121207 */ /* 0x000fe20000000000 */
[----:B------:R-:W-:Y:S01]  /*4410*/  @P1 IMAD.MOV.U32 R15, RZ, RZ, R16 ;  /* 0x000000ffff0f1224 */ /* 0x000fe200078e0010 */
[----:B------:R-:W-:Y:S01]  /*4420*/  @P1 SEL R19, R6, R19, P0 ;  /* 0x0000001306131207 */ /* 0x000fe20000000000 */
[----:B------:R-:W-:Y:S01]  /*4430*/  IMAD.X R16, RZ, RZ, R21, P3 ;  /* 0x000000ffff107224 */ /* 0x000fe200018e0615 */
[----:B------:R-:W-:-:S03]  /*4440*/  ISETP.NE.AND P1, PT, R4, RZ, PT ;  /* 0x000000ff0400720c */ /* 0x000fc60003f25270 */
[----:B------:R-:W-:-:S14]  /*4450*/  DSETP.GEU.AND P2, PT, R14, R12, PT ;  /* 0x0000000c0e00722a */ /* 0x000fdc0003f4e000 */
[----:B------:R-:W-:-:S04]  /*4460*/  @P2 ISETP.GE.U32.AND P0, PT, R18, R17, PT ;  /* 0x000000111200220c */ /* 0x000fc80003f06070 */
[----:B------:R-:W-:-:S13]  /*4470*/  @P2 ISETP.GE.AND.EX P0, PT, R19, R16, PT, P0 ;  /* 0x000000101300220c */ /* 0x000fda0003f06300 */
[----:B------:R-:W-:-:S06]  /*4480*/  @P2 DSETP.LT.OR P0, PT, R12, R14, !P0 ;  /* 0x0000000e0c00222a */ /* 0x000fcc0004701400 */
[----:B------:R-:W-:Y:S02]  /*4490*/  @P2 FSEL R7, R14, R12, P0 ;  /* 0x0000000c0e072208 */ /* 0x000fe40000000000 */
[----:B------:R-:W-:Y:S01]  /*44a0*/  @P2 FSEL R14, R15, R13, P0 ;  /* 0x0000000d0f0e2208 */ /* 0x000fe20000000000 */
[----:B-1----:R-:W-:Y:S06]  /*44b0*/  @P1 BRA `(.L_x_543) ;  /* 0x0000000000201947 */ /* 0x002fec0003800000 */
[----:B------:R-:W-:-:S06]  /*44c0*/  IMAD.MOV.U32 R5, RZ, RZ, 0x500 ;  /* 0x00000500ff057424 */ /* 0x000fcc00078e00ff */
[----:B------:R-:W2:Y:S01]  /*44d0*/  ATOMG.E.ADD.STRONG.GPU PT, R5, desc[UR10][R8.64], R5 ;  /* 0x80000005080579a8 */ /* 0x000ea200081ef10a */
[----:B------:R-:W1:Y:S01]  /*44e0*/  S2UR UR5, SR_CgaCtaId ;  /* 0x00000000000579c3 */ /* 0x000e620000008800 */
[----:B------:R-:W-:Y:S02]  /*44f0*/  UMOV UR4, 0x400 ;  /* 0x0000040000047882 */ /* 0x000fe40000000000 */
[----:B-1----:R-:W-:-:S06]  /*4500*/  ULEA UR4, UR5, UR4, 0x18 ;  /* 0x0000000405047291 */ /* 0x002fcc000f8ec0ff */
[----:B------:R-:W-:Y:S02]  /*4510*/  IMAD.U32 R11, RZ, RZ, UR4 ;  /* 0x00000004ff0b7e24 */ /* 0x000fe4000f8e00ff */
[----:B--2---:R-:W-:-:S05]  /*4520*/  VIADD R6, R5, UR6 ;  /* 0x0000000605067c36 */ /* 0x004fca0008000000 */
[----:B------:R1:W-:Y:S02]  /*4530*/  STS [R11+0x98], R6 ;  /* 0x000098060b007388 */ /* 0x0003e40000000800 */
.L_x_543:
[----:B0-----:R-:W-:Y:S05]  /*4540*/  BSYNC.RECONVERGENT B2 ;  /* 0x0000000000027941 */ /* 0x001fea0003800200 */
.L_x_542:
[----:B------:R-:W-:Y:S01]  /*4550*/  BAR.SYNC.DEFER_BLOCKING 0x0 ;  /* 0x0000000000007b1d */ /* 0x000fe20000010000 */
[----:B------:R-:W-:Y:S01]  /*4560*/  @P2 IMAD.MOV.U32 R12, RZ, RZ, R7 ;  /* 0x000000ffff0c2224 */ /* 0x000fe200078e0007 */
[----:B-1----:R-:W-:Y:S01]  /*4570*/  IADD3 R6, P3, PT, R20, 0x400, RZ ;  /* 0x0000040014067810 */ /* 0x002fe20007f7e0ff */
[----:B------:R-:W-:Y:S01]  /*4580*/  @P2 IMAD.MOV.U32 R13, RZ, RZ, R14 ;  /* 0x000000ffff0d2224 */ /* 0x000fe200078e000e */
[----:B------:R-:W-:Y:S01]  /*4590*/  @P2 SEL R17, R18, R17, P0 ;  /* 0x0000001112112207 */ /* 0x000fe20000000000 */
[----:B------:R-:W-:Y:S01]  /*45a0*/  IMAD.U32 R7, RZ, RZ, UR7 ;  /* 0x00000007ff077e24 */ /* 0x000fe2000f8e00ff */
[----:B------:R-:W-:Y:S01]  /*45b0*/  @P2 SEL R16, R19, R16, P0 ;  /* 0x0000001013102207 */ /* 0x000fe20000000000 */
[----:B------:R-:W-:Y:S02]  /*45c0*/  IMAD.X R5, RZ, RZ, R21, P3 ;  /* 0x000000ffff057224 */ /* 0x000fe400018e0615 */
[----:B-----5:R-:W-:-:S14]  /*45d0*/  DSETP.GEU.AND P1, PT, R12, R2, PT ;  /* 0x000000020c00722a */ /* 0x020fdc0003f2e000 */
[----:B------:R-:W-:Y:S01]  /*45e0*/  @P1 ISETP.GE.U32.AND P0, PT, R17, R6, PT ;  /* 0x000000061100120c */ /* 0x000fe20003f06070 */
[----:B------:R-:W0:Y:S03]  /*45f0*/  LDS R10, [R11+0x98] ;  /* 0x000098000b0a7984 */ /* 0x000e260000000800 */
[----:B------:R-:W-:-:S13]  /*4600*/  @P1 ISETP.GE.AND.EX P0, PT, R16, R5, PT, P0 ;  /* 0x000000051000120c */ /* 0x000fda0003f06300 */
[----:B------:R-:W-:-:S06]  /*4610*/  @P1 DSETP.LT.OR P0, PT, R2, R12, !P0 ;  /* 0x0000000c0200122a */ /* 0x000fcc0004701400 */
[----:B------:R-:W-:Y:S02]  /*4620*/  @P1 FSEL R14, R12, R2, P0 ;  /* 0x000000020c0e1208 */ /* 0x000fe40000000000 */
[----:B------:R-:W-:Y:S02]  /*4630*/  @P1 FSEL R13, R13, R3, P0 ;  /* 0x000000030d0d1208 */ /* 0x000fe40000000000 */
[----:B------:R-:W-:Y:S01]  /*4640*/  @P1 SEL R6, R17, R6, P0 ;  /* 0x0000000611061207 */ /* 0x000fe20000000000 */
[----:B------:R-:W-:Y:S01]  /*4650*/  @P1 IMAD.MOV.U32 R2, RZ, RZ, R14 ;  /* 0x000000ffff021224 */ /* 0x000fe200078e000e */
[----:B------:R-:W-:Y:S01]  /*4660*/  @P1 SEL R5, R16, R5, P0 ;  /* 0x0000000510051207 */ /* 0x000fe20000000000 */
[----:B------:R-:W-:-:S03]  /*4670*/  @P1 IMAD.MOV.U32 R3, RZ, RZ, R13 ;  /* 0x000000ffff031224 */ /* 0x000fc600078e000d */
[----:B------:R-:W-:Y:S01]  /*4680*/  MOV R20, R2 ;  /* 0x0000000200147202 */ /* 0x000fe20000000f00 */
[----:B------:R-:W-:Y:S02]  /*4690*/  IMAD.MOV.U32 R21, RZ, RZ, R3 ;  /* 0x000000ffff157224 */ /* 0x000fe400078e0003 */
[----:B0-----:R-:W-:-:S05]  /*46a0*/  VIADD R12, R10, 0x500 ;  /* 0x000005000a0c7836 */ /* 0x001fca0000000000 */
[----:B------:R-:W-:-:S13]  /*46b0*/  ISETP.GT.AND P0, PT, R12, R7, PT ;  /* 0x000000070c00720c */ /* 0x000fda0003f04270 */
[----:B------:R-:W-:Y:S05]  /*46c0*/  @!P0 BRA `(.L_x_544) ;  /* 0xfffffff800808947 */ /* 0x000fea000383ffff */
[----:B------:R-:W-:Y:S05]  /*46d0*/  BSYNC.RECONVERGENT B1 ;  /* 0x0000000000017941 */ /* 0x000fea0003800200 */
.L_x_541:
[----:B------:R-:W-:Y:S01]  /*46e0*/  ISETP.GE.AND P0, PT, R10, R7, PT ;  /* 0x000000070a00720c */ /* 0x000fe20003f06270 */
[----:B------:R-:W0:Y:S01]  /*46f0*/  LDCU.64 UR6, c[0x0][0x388] ;  /* 0x00007100ff0677ac */ /* 0x000e220008000a00 */
[----:B------:R-:W-:Y:S01]  /*4700*/  BSSY.RECONVERGENT B1, `(.L_x_538) ;  /* 0x00000ac000017945 */ /* 0x000fe20003800200 */
[----:B------:R-:W1:Y:S10]  /*4710*/  LDCU.64 UR4, c[0x0][0x388] ;  /* 0x00007100ff0477ac */ /* 0x000e740008000a00 */
        /* <DEDUP_REMOVED lines=11> */
[----:B------:R-:W2:Y:S01]  /*47d0*/  LDC.64 R12, c[0x0][0x380] ;  /* 0x0000e000ff0c7b82 */ /* 0x000ea20000000a00 */
[----:B------:R-:W-:Y:S01]  /*47e0*/  LEA.HI R7, R18, 0x1, RZ, 0x18 ;  /* 0x0000000112077811 */ /* 0x000fe200078fc0ff */
[----:B------:R-:W-:-:S03]  /*47f0*/  IMAD.IADD R11, R4, 0x1, R10 ;  /* 0x00000001040b7824 */ /* 0x000fc600078e020a */
[----:B------:R-:W-:Y:S01]  /*4800*/  LOP3.LUT R8, R7, 0x3, RZ, 0xc0, !PT ;  /* 0x0000000307087812 */ /* 0x000fe200078ec0ff */
[----:B------:R-:W-:-:S04]  /*4810*/  IMAD.MOV.U32 R7, RZ, RZ, R4 ;  /* 0x000000ffff077224 */ /* 0x000fc800078e0004 */
[----:B------:R-:W-:-:S07]  /*4820*/  IMAD.MOV R8, RZ, RZ, -R8 ;  /* 0x000000ffff087224 */ /* 0x000fce00078e0a08 */
.L_x_550:
[----:B--2---:R-:W-:-:S06]  /*4830*/  IMAD.WIDE R14, R11, 0x8, R12 ;  /* 0x000000080b0e7825 */ /* 0x004fcc00078e020c */
[----:B------:R-:W2:Y:S01]  /*4840*/  LDG.E.64 R14, desc[UR10][R14.64] ;  /* 0x0000000a0e0e7981 */ /* 0x000ea2000c1e1b00 */
[C---:B-1----:R-:W-:Y:S01]  /*4850*/  IADD3 R19, P1, PT, R11.reuse, UR4, RZ ;  /* 0x000000040b137c10 */ /* 0x042fe2000ff3e0ff */
[----:B------:R-:W-:Y:S01]  /*4860*/  VIADD R8, R8, 0x1 ;  /* 0x0000000108087836 */ /* 0x000fe20000000000 */
[----:B------:R-:W-:Y:S01]  /*4870*/  BSSY.RECONVERGENT B3, `(.L_x_548) ;  /* 0x000001b000037945 */ /* 0x000fe20003800200 */
[----:B------:R-:W-:Y:S01]  /*4880*/  IMAD.MOV.U32 R22, RZ, RZ, R6 ;  /* 0x000000ffff167224 */ /* 0x000fe200078e0006 */
[----:B------:R-:W-:Y:S01]  /*4890*/  LEA.HI.X.SX32 R20, R11, UR5, 0x1, P1 ;  /* 0x000000050b147c11 */ /* 0x000fe200088f0eff */
[----:B------:R-:W-:Y:S01]  /*48a0*/  IMAD.MOV.U32 R21, RZ, RZ, R5 ;  /* 0x000000ffff157224 */ /* 0x000fe200078e0005 */
[----:B------:R-:W-:Y:S01]  /*48b0*/  ISETP.NE.AND P2, PT, R8, RZ, PT ;  /* 0x000000ff0800720c */ /* 0x000fe20003f45270 */
[----:B------:R-:W-:Y:S02]  /*48c0*/  IMAD.MOV.U32 R16, RZ, RZ, R2 ;  /* 0x000000ffff107224 */ /* 0x000fe400078e0002 */
        /* <DEDUP_REMOVED lines=21> */
.L_x_549:
[----:B0-----:R-:W-:Y:S05]  /*4a20*/  BSYNC.RECONVERGENT B3 ;  /* 0x0000000000037941 */ /* 0x001fea0003800200 */
.L_x_548:
[----:B------:R-:W-:Y:S02]  /*4a30*/  VIADD R7, R7, 0x100 ;  /* 0x0000010007077836 */ /* 0x000fe40000000000 */
[----:B------:R-:W-:Y:S01]  /*4a40*/  VIADD R11, R11, 0x100 ;  /* 0x000001000b0b7836 */ /* 0x000fe20000000000 */
[----:B------:R-:W-:Y:S06]  /*4a50*/  @P2 BRA `(.L_x_550) ;  /* 0xfffffffc00742947 */ /* 0x000fec000383ffff */
.L_x_547:
[----:B01----:R-:W-:Y:S05]  /*4a60*/  BSYNC.RECONVERGENT B2 ;  /* 0x0000000000027941 */ /* 0x003fea0003800200 */
.L_x_546:
        /* <DEDUP_REMOVED lines=9> */
.L_x_559:
[----:B------:R-:W-:-:S05]  /*4b00*/  IMAD.WIDE R24, R23, 0x8, R10 ;  /* 0x0000000817187825 */ /* 0x000fca00078e020a */
[----:B------:R-:W2:Y:S04]  /*4b10*/  LDG.E.64 R20, desc[UR10][R24.64+-0x1000] ;  /* 0xfff0000a18147981 */ /* 0x000ea8000c1e1b00 */
[----:B------:R0:W5:Y:S04]  /*4b20*/  LDG.E.64 R16, desc[UR10][R24.64+-0x800] ;  /* 0xfff8000a18107981 */ /* 0x000168000c1e1b00 */
        /* <DEDUP_REMOVED lines=25> */
.L_x_552:
[----:B------:R-:W-:Y:S05]  /*4cc0*/  BSYNC.RECONVERGENT B2 ;  /* 0x0000000000027941 */ /* 0x000fea0003800200 */
.L_x_551:
[----:B-----5:R-:W-:Y:S01]  /*4cd0*/  DSETP.GEU.AND P0, PT, R18, R16, PT ;  /* 0x000000101200722a */ /* 0x020fe20003f0e000 */
[C---:B------:R-:W-:Y:S01]  /*4ce0*/  IADD3 R21, P1, PT, R27.reuse, UR6, RZ ;  /* 0x000000061b157c10 */ /* 0x040fe2000ff3e0ff */
[----:B------:R-:W-:Y:S01]  /*4cf0*/  BSSY.RECONVERGENT B2, `(.L_x_553) ;  /* 0x0000015000027945 */ /* 0x000fe20003800200 */
[----:B------:R-:W-:Y:S01]  /*4d00*/  MOV R2, R16 ;  /* 0x0000001000027202 */ /* 0x000fe20000000f00 */
[----:B------:R-:W-:Y:S01]  /*4d10*/  IMAD.MOV.U32 R3, RZ, RZ, R17 ;  /* 0x000000ffff037224 */ /* 0x000fe200078e0011 */
[----:B------:R-:W-:Y:S01]  /*4d20*/  LEA.HI.X.SX32 R25, R27, UR7, 0x1, P1 ;  /* 0x000000071b197c11 */ /* 0x000fe200088f0eff */
[----:B------:R-:W-:-:S04]  /*4d30*/  IMAD.MOV.U32 R5, RZ, RZ, R21 ;  /* 0x000000ffff057224 */ /* 0x000fc800078e0015 */
        /* <DEDUP_REMOVED lines=16> */
.L_x_554:
[----:B------:R-:W-:Y:S05]  /*4e40*/  BSYNC.RECONVERGENT B2 ;  /* 0x0000000000027941 */ /* 0x000fea0003800200 */
.L_x_553:
        /* <DEDUP_REMOVED lines=24> */
.L_x_556:
[----:B------:R-:W-:Y:S05]  /*4fd0*/  BSYNC.RECONVERGENT B2 ;  /* 0x0000000000027941 */ /* 0x000fea0003800200 */
.L_x_555:
        /* <DEDUP_REMOVED lines=22> */
.L_x_558:
[----:B------:R-:W-:Y:S05]  /*5140*/  BSYNC.RECONVERGENT B2 ;  /* 0x0000000000027941 */ /* 0x000fea0003800200 */
.L_x_557:
[----:B------:R-:W-:Y:S02]  /*5150*/  VIADD R7, R7, 0x400 ;  /* 0x0000040007077836 */ /* 0x000fe40000000000 */
[----:B------:R-:W-:Y:S02]  /*5160*/  VIADD R27, R27, 0x400 ;  /* 0x000004001b1b7836 */ /* 0x000fe40000000000 */
[----:B------:R-:W-:Y:S01]  /*5170*/  VIADD R26, R26, 0x400 ;  /* 0x000004001a1a7836 */ /* 0x000fe20000000000 */
[----:B------:R-:W-:Y:S01]  /*5180*/  ISETP.GE.AND P0, PT, R7, R9, PT ;  /* 0x000000090700720c */ /* 0x000fe20003f06270 */
[----:B------:R-:W-:Y:S02]  /*5190*/  VIADD R22, R22, 0x400 ;  /* 0x0000040016167836 */ /* 0x000fe40000000000 */
[----:B------:R-:W-:-:S10]  /*51a0*/  VIADD R23, R23, 0x400 ;  /* 0x0000040017177836 */ /* 0x000fd40000000000 */
[----:B------:R-:W-:Y:S05]  /*51b0*/  @!P0 BRA `(.L_x_559) ;  /* 0xfffffff800508947 */ /* 0x000fea000383ffff */
.L_x_545:
[----:B01----:R-:W-:Y:S05]  /*51c0*/  BSYNC.RECONVERGENT B1 ;  /* 0x0000000000017941 */ /* 0x003fea0003800200 */
.L_x_538:
        /* <DEDUP_REMOVED lines=32> */
.L_x_561:
[----:B------:R-:W-:Y:S05]  /*53d0*/  BSYNC.RECONVERGENT B1 ;  /* 0x0000000000017941 */ /* 0x000fea0003800200 */
.L_x_560:
        /* <DEDUP_REMOVED lines=31> */
.L_x_563:
[----:B------:R-:W-:Y:S05]  /*55d0*/  BSYNC.RECONVERGENT B1 ;  /* 0x0000000000017941 */ /* 0x000fea0003800200 */
.L_x_562:
[----:B------:R-:W-:Y:S01]  /*55e0*/  ISETP.GT.AND P0, PT, R14, 0x1b, PT ;  /* 0x0000001b0e00780c */ /* 0x000fe20003f04270 */
[----:B0-----:R0:W0:Y:S01]  /*55f0*/  SHFL.DOWN PT, R8, R2, 0x4, 0x1f ;  /* 0x08801f0002087f89 */ /* 0x00102200000e0000 */
[----:B------:R-:W-:Y:S01]  /*5600*/  BSSY.RECONVERGENT B1, `(.L_x_564) ;  /* 0x000001d000017945 */ /* 0x000fe20003800200 */
[----:B---3--:R-:W-:Y:S02]  /*5610*/  IMAD.MOV.U32 R11, RZ, RZ, R5 ;  /* 0x000000ffff0b7224 */ /* 0x008fe400078e0005 */
[----:B------:R3:W0:Y:S01]  /*5620*/  SHFL.DOWN PT, R9, R3, 0x4, 0x1f ;  /* 0x08801f0003097f89 */ /* 0x00062200000e0000 */
[----:B------:R-:W-:Y:S02]  /*5630*/  IMAD.MOV.U32 R12, RZ, RZ, R10 ;  /* 0x000000ffff0c7224 */ /* 0x000fe400078e000a */
[----:B-1----:R-:W-:Y:S01]  /*5640*/  IMAD.MOV.U32 R6, RZ, RZ, R2 ;  /* 0x000000ffff067224 */ /* 0x002fe200078e0002 */
[----:B----4-:R3:W1:Y:S01]  /*5650*/  SHFL.DOWN PT, R16, R5, 0x4, 0x1f ;  /* 0x08801f0005107f89 */ /* 0x01066200000e0000 */
[----:B--2---:R-:W-:-:S03]  /*5660*/  IMAD.MOV.U32 R7, RZ, RZ, R3 ;  /* 0x000000ffff077224 */ /* 0x004fc600078e0003 */
[----:B------:R3:W2:Y:S01]  /*5670*/  SHFL.DOWN PT, R13, R10, 0x4, 0x1f ;  /* 0x08801f000a0d7f89 */ /* 0x0006a200000e0000 */
[----:B------:R-:W-:Y:S05]  /*5680*/  @P0 BRA `(.L_x_565) ;  /* 0x0000000000500947 */ /* 0x000fea0003800000 */
[----:B0-----:R-:W-:Y:S01]  /*5690*/  DSETP.GEU.AND P0, PT, R2, R8, PT ;  /* 0x000000080200722a */ /* 0x001fe20003f0e000 */
[----:B-1----:R-:W-:Y:S02]  /*56a0*/  IMAD.MOV.U32 R11, RZ, RZ, R16 ;  /* 0x000000ffff0b7224 */ /* 0x002fe400078e0010 */
        /* <DEDUP_REMOVED lines=18> */
.L_x_565:
[----:B------:R-:W-:Y:S05]  /*57d0*/  BSYNC.RECONVERGENT B1 ;  /* 0x0000000000017941 */ /* 0x000fea0003800200 */
.L_x_564:
[----:B------:R-:W-:Y:S01]  /*57e0*/  ISETP.GT.AND P0, PT, R14, 0x17, PT ;  /* 0x000000170e00780c */ /* 0x000fe20003f04270 */
[----:B0-----:R0:W4:Y:S01]  /*57f0*/  SHFL.DOWN PT, R8, R6, 0x8, 0x1f ;  /* 0x09001f0006087f89 */ /* 0x00112200000e0000 */
[----:B------:R-:W-:Y:S01]  /*5800*/  BSSY.RECONVERGENT B1, `(.L_x_566) ;  /* 0x000001d000017945 */ /* 0x000fe20003800200 */
[----:B---3--:R-:W-:Y:S02]  /*5810*/  IMAD.MOV.U32 R5, RZ, RZ, R11 ;  /* 0x000000ffff057224 */ /* 0x008fe400078e000b */
[----:B------:R0:W3:Y:S01]  /*5820*/  SHFL.DOWN PT, R9, R7, 0x8, 0x1f ;  /* 0x09001f0007097f89 */ /* 0x0000e200000e0000 */
[----:B------:R-:W-:Y:S02]  /*5830*/  IMAD.MOV.U32 R10, RZ, RZ, R12 ;  /* 0x000000ffff0a7224 */ /* 0x000fe400078e000c */
[----:B------:R-:W-:Y:S01]  /*5840*/  IMAD.MOV.U32 R2, RZ, RZ, R6 ;  /* 0x000000ffff027224 */ /* 0x000fe200078e0006 */
[----:B-1----:R0:W1:Y:S01]  /*5850*/  SHFL.DOWN PT, R16, R11, 0x8, 0x1f ;  /* 0x09001f000b107f89 */ /* 0x00206200000e0000 */
[----:B------:R-:W-:-:S03]  /*5860*/  IMAD.MOV.U32 R3, RZ, RZ, R7 ;  /* 0x000000ffff037224 */ /* 0x000fc600078e0007 */
[----:B--2---:R0:W2:Y:S01]  /*5870*/  SHFL.DOWN PT, R13, R12, 0x8, 0x1f ;  /* 0x09001f000c0d7f89 */ /* 0x0040a200000e0000 */
[----:B------:R-:W-:Y:S05]  /*5880*/  @P0 BRA `(.L_x_567) ;  /* 0x0000000000500947 */ /* 0x000fea0003800000 */
[----:B---34-:R-:W-:Y:S01]  /*5890*/  DSETP.GEU.AND P0, PT, R6, R8, PT ;  /* 0x000000080600722a */ /* 0x018fe20003f0e000 */
[----:B-1----:R-:W-:Y:S02]  /*58a0*/  IMAD.MOV.U32 R5, RZ, RZ, R16 ;  /* 0x000000ffff057224 */ /* 0x002fe400078e0010 */
[----:B--2---:R-:W-:Y:S02]  /*58b0*/  IMAD.MOV.U32 R10, RZ, RZ, R13 ;  /* 0x000000ffff0a7224 */ /* 0x004fe400078e000d */
        /* <DEDUP_REMOVED lines=17> */
.L_x_567:
[----:B------:R-:W-:Y:S05]  /*59d0*/  BSYNC.RECONVERGENT B1 ;  /* 0x0000000000017941 */ /* 0x000fea0003800200 */
.L_x_566:
[----:B------:R-:W-:Y:S01]  /*59e0*/  ISETP.GT.AND P0, PT, R14, 0xf, PT ;  /* 0x0000000f0e00780c */ /* 0x000fe20003f04270 */
[----:B0-----:R0:W0:Y:S01]  /*59f0*/  SHFL.DOWN PT, R6, R2, 0x10, 0x1f ;  /* 0x0a001f0002067f89 */ /* 0x00102200000e0000 */
[----:B------:R-:W-:Y:S01]  /*5a00*/  BSSY.RECONVERGENT B1, `(.L_x_568) ;  /* 0x000001d000017945 */ /* 0x000fe20003800200 */
[----:B------:R-:W-:Y:S02]  /*5a10*/  IMAD.MOV.U32 R17, RZ, RZ, R5 ;  /* 0x000000ffff117224 */ /* 0x000fe400078e0005 */
[----:B------:R0:W0:Y:S01]  /*5a20*/  SHFL.DOWN PT, R7, R3, 0x10, 0x1f ;  /* 0x0a001f0003077f89 */ /* 0x00002200000e0000 */
[----:B------:R-:W-:Y:S02]  /*5a30*/  IMAD.MOV.U32 R19, RZ, RZ, R10 ;  /* 0x000000ffff137224 */ /* 0x000fe400078e000a */
[----:B------:R-:W-:Y:S01]  /*5a40*/  IMAD.MOV.U32 R12, RZ, RZ, R2 ;  /* 0x000000ffff0c7224 */ /* 0x000fe200078e0002 */
[----:B----4-:R4:W0:Y:S01]  /*5a50*/  SHFL.DOWN PT, R8, R5, 0x10, 0x1f ;  /* 0x0a001f0005087f89 */ /* 0x01082200000e0000 */
[----:B--2---:R-:W-:-:S03]  /*5a60*/  IMAD.MOV.U32 R13, RZ, RZ, R3 ;  /* 0x000000ffff0d7224 */ /* 0x004fc600078e0003 */
[----:B---3--:R4:W2:Y:S01]  /*5a70*/  SHFL.DOWN PT, R9, R10, 0x10, 0x1f ;  /* 0x0a001f000a097f89 */ /* 0x0088a200000e0000 */
[----:B------:R-:W-:Y:S05]  /*5a80*/  @P0 BRA `(.L_x_569) ;  /* 0x0000000000500947 */ /* 0x000fea0003800000 */
[----:B0-----:R-:W-:Y:S01]  /*5a90*/  DSETP.GEU.AND P0, PT, R2, R6, PT ;  /* 0x000000060200722a */ /* 0x001fe20003f0e000 */
[----:B------:R-:W-:Y:S02]  /*5aa0*/  IMAD.MOV.U32 R17, RZ, RZ, R8 ;  /* 0x000000ffff117224 */ /* 0x000fe400078e0008 */
        /* <DEDUP_REMOVED lines=18> */
.L_x_569:
[----:B------:R-:W-:Y:S05]  /*5bd0*/  BSYNC.RECONVERGENT B1 ;  /* 0x0000000000017941 */ /* 0x000fea0003800200 */
.L_x_568:
[----:B------:R-:W-:Y:S01]  /*5be0*/  ISETP.NE.AND P0, PT, R14, RZ, PT ;  /* 0x000000ff0e00720c */ /* 0x000fe20003f05270 */
[----:B------:R-:W-:-:S12]  /*5bf0*/  BSSY.RECONVERGENT B1, `(.L_x_570) ;  /* 0x000000b000017945 */ /* 0x000fd80003800200 */
[----:B------:R-:W-:Y:S05]  /*5c00*/  @P0 BRA `(.L_x_571) ;  /* 0x0000000000240947 */ /* 0x000fea0003800000 */
[----:B0-----:R-:W0:Y:S01]  /*5c10*/  S2R R6, SR_CgaCtaId ;  /* 0x0000000000067919 */ /* 0x001e220000008800 */
[----:B------:R-:W-:Y:S01]  /*5c20*/  MOV R3, 0x400 ;  /* 0x0000040000037802 */ /* 0x000fe20000000f00 */
[----:B------:R-:W-:Y:S01]  /*5c30*/  IMAD.MOV.U32 R18, RZ, RZ, R17 ;  /* 0x000000ffff127224 */ /* 0x000fe200078e0011 */
[----:B------:R-:W-:-:S04]  /*5c40*/  SHF.R.U32.HI R2, RZ, 0x1, R4 ;  /* 0x00000001ff027819 */ /* 0x000fc80000011604 */
[----:B------:R-:W-:Y:S02]  /*5c50*/  LOP3.LUT R2, R2, 0x1f0, RZ, 0xc0, !PT ;  /* 0x000001f002027812 */ /* 0x000fe400078ec0ff */
[----:B0-----:R-:W-:-:S05]  /*5c60*/  LEA R3, R6, R3, 0x18 ;  /* 0x0000000306037211 */ /* 0x001fca00078ec0ff */
[----:B------:R-:W-:-:S05]  /*5c70*/  IMAD.IADD R3, R2, 0x1, R3 ;  /* 0x0000000102037824 */ /* 0x000fca00078e0203 */
[----:B------:R3:W-:Y:S04]  /*5c80*/  STS.64 [R3+0x10], R18 ;  /* 0x0000101203007388 */ /* 0x0007e80000000a00 */
[----:B------:R3:W-:Y:S02]  /*5c90*/  STS.64 [R3+0x8], R12 ;  /* 0x0000080c03007388 */ /* 0x0007e40000000a00 */
.L_x_571:
[----:B------:R-:W-:Y:S05]  /*5ca0*/  BSYNC.RECONVERGENT B1 ;  /* 0x0000000000017941 */ /* 0x000fea0003800200 */
.L_x_570:
[----:B------:R-:W-:Y:S01]  /*5cb0*/  BAR.SYNC.DEFER_BLOCKING 0x0 ;  /* 0x0000000000007b1d */ /* 0x000fe20000010000 */
[----:B------:R-:W-:-:S13]  /*5cc0*/  ISETP.NE.AND P1, PT, R4, RZ, PT ;  /* 0x000000ff0400720c */ /* 0x000fda0003f25270 */
[----:B------:R-:W-:Y:S05]  /*5cd0*/  @P1 BRA `(.L_x_499) ;  /* 0x00000008008c1947 */ /* 0x000fea0003800000 */
[----:B0--3--:R-:W0:Y:S01]  /*5ce0*/  S2R R3, SR_CgaCtaId ;  /* 0x0000000000037919 */ /* 0x009e220000008800 */
[----:B------:R-:W-:Y:S01]  /*5cf0*/  MOV R2, 0x400 ;  /* 0x0000040000027802 */ /* 0x000fe20000000f00 */
[----:B------:R-:W-:Y:S03]  /*5d00*/  BSSY.RECONVERGENT B1, `(.L_x_572) ;  /* 0x000001a000017945 */ /* 0x000fe60003800200 */
[----:B0-----:R-:W-:-:S05]  /*5d10*/  LEA R30, R3, R2, 0x18 ;  /* 0x00000002031e7211 */ /* 0x001fca00078ec0ff */
[----:B------:R-:W0:Y:S04]  /*5d20*/  LDS.64 R14, [R30+0x18] ;  /* 0x000018001e0e7984 */ /* 0x000e280000000a00 */
[----:B----4-:R-:W3:Y:S04]  /*5d30*/  LDS.128 R4, [R30+0x20] ;  /* 0x000020001e047984 */ /* 0x010ee80000000c00 */
[----:B------:R4:W1:Y:S04]  /*5d40*/  LDS.64 R28, [R30+0x80] ;  /* 0x000080001e1c7984 */ /* 0x0008680000000a00 */
[----:B--2---:R4:W2:Y:S01]  /*5d50*/  LDS.128 R8, [R30+0x30] ;  /* 0x000030001e087984 */ /* 0x0048a20000000c00 */
[----:B0-----:R-:W-:Y:S01]  /*5d60*/  DSETP.GEU.AND P0, PT, R12, R14, PT ;  /* 0x0000000e0c00722a */ /* 0x001fe20003f0e000 */
[----:B------:R-:W-:-:S02]  /*5d70*/  IMAD.MOV.U32 R2, RZ, RZ, R14 ;  /* 0x000000ffff027224 */ /* 0x000fc400078e000e */
[----:B------:R-:W-:Y:S02]  /*5d80*/  IMAD.MOV.U32 R3, RZ, RZ, R15 ;  /* 0x000000ffff037224 */ /* 0x000fe400078e000f */
[----:B---3--:R-:W-:Y:S02]  /*5d90*/  IMAD.MOV.U32 R31, RZ, RZ, R4 ;  /* 0x000000ffff1f7224 */ /* 0x008fe400078e0004 */
[----:B------:R-:W-:-:S07]  /*5da0*/  IMAD.MOV.U32 R33, RZ, RZ, R5 ;  /* 0x000000ffff217224 */ /* 0x000fce00078e0005 */
[----:B-12-4-:R-:W-:Y:S05]  /*5db0*/  @!P0 BRA `(.L_x_573) ;  /* 0x0000000000388947 */ /* 0x016fea0003800000 */
        /* <DEDUP_REMOVED lines=14> */
.L_x_573:
[----:B------:R-:W-:Y:S05]  /*5ea0*/  BSYNC.RECONVERGENT B1 ;  /* 0x0000000000017941 */ /* 0x000fea0003800200 */
.L_x_572:
[----:B------:R0:W1:Y:S01]  /*5eb0*/  LDS.128 R16, [R30+0x40] ;  /* 0x000040001e107984 */ /* 0x0000620000000c00 */
[----:B------:R-:W-:Y:S01]  /*5ec0*/  DSETP.GEU.AND P0, PT, R2, R6, PT ;  /* 0x000000060200722a */ /* 0x000fe20003f0e000 */
[----:B------:R-:W-:Y:S01]  /*5ed0*/  BSSY.RECONVERGENT B1, `(.L_x_574) ;  /* 0x0000017000017945 */ /* 0x000fe20003800200 */
[----:B------:R-:W-:Y:S01]  /*5ee0*/  IMAD.MOV.U32 R35, RZ, RZ, R8 ;  /* 0x000000ffff237224 */ /* 0x000fe200078e0008 */
[----:B------:R0:W2:Y:S01]  /*5ef0*/  LDS.128 R20, [R30+0x50] ;  /* 0x000050001e147984 */ /* 0x0000a20000000c00 */
        /* <DEDUP_REMOVED lines=20> */
.L_x_575:
[----:B------:R-:W-:Y:S05]  /*6040*/  BSYNC.RECONVERGENT B1 ;  /* 0x0000000000017941 */ /* 0x000fea0003800200 */
.L_x_574:
        /* <DEDUP_REMOVED lines=21> */
.L_x_577:
[----:B------:R-:W-:Y:S05]  /*61a0*/  BSYNC.RECONVERGENT B1 ;  /* 0x0000000000017941 */ /* 0x000fea0003800200 */
.L_x_576:
        /* <DEDUP_REMOVED lines=21> */
.L_x_579:
[----:B------:R-:W-:Y:S05]  /*6300*/  BSYNC.RECONVERGENT B1 ;  /* 0x0000000000017941 */ /* 0x000fea0003800200 */
.L_x_578:
        /* <DEDUP_REMOVED lines=21> */
.L_x_581:
[----:B------:R-:W-:Y:S05]  /*6460*/  BSYNC.RECONVERGENT B1 ;  /* 0x0000000000017941 */ /* 0x000fea0003800200 */
.L_x_580:
        /* <DEDUP_REMOVED lines=21> */
.L_x_583:
[----:B------:R-:W-:Y:S05]  /*65c0*/  BSYNC.RECONVERGENT B1 ;  /* 0x0000000000017941 */ /* 0x000fea0003800200 */
.L_x_582:
        /* <DEDUP_REMOVED lines=20> */
.L_x_499:
[----:B------:R-:W-:Y:S05]  /*6710*/  BSYNC.RECONVERGENT B0 ;  /* 0x0000000000007941 */ /* 0x000fea0003800200 */
.L_x_466:
[----:B------:R-:W-:Y:S05]  /*6720*/  @P1 EXIT ;  /* 0x000000000000194d */ /* 0x000fea0003800000 */
[----:B0123--:R-:W0:Y:S01]  /*6730*/  LDC.64 R2, c[0x0][0x390] ;  /* 0x0000e400ff027b82 */ /* 0x00fe220000000a00 */
[----:B------:R-:W-:Y:S02]  /*6740*/  IMAD.MOV.U32 R18, RZ, RZ, R17 ;  /* 0x000000ffff127224 */ /* 0x000fe400078e0011 */
[----:B0-----:R-:W-:-:S05]  /*6750*/  IMAD.WIDE.U32 R2, R0, 0x10, R2 ;  /* 0x0000001000027825 */ /* 0x001fca00078e0002 */
[----:B------:R-:W-:Y:S04]  /*6760*/  STG.E.64 desc[UR10][R2.64], R12 ;  /* 0x0000000c02007986 */ /* 0x000fe8000c101b0a */
[----:B------:R-:W-:Y:S01]  /*6770*/  STG.E.64 desc[UR10][R2.64+0x8], R18 ;  /* 0x0000081202007986 */ /* 0x000fe2000c101b0a */
[----:B------:R-:W-:Y:S05]  /*6780*/  EXIT ;  /* 0x000000000000794d */ /* 0x000fea0003800000 */
.L_x_584:
        /* <DEDUP_REMOVED lines=15> */
.L_x_771:


//--------------------- .text._ZN6thrust24THRUST_300001_SM_1000_NS8cuda_cub4core6detail13_kernel_agentINS1_8__reduce11ReduceAgentINS0_12zip_iteratorIN4cuda3std3__45tupleIJNS0_10device_ptrIdEENS0_17counting_iteratorIlNS0_11use_defaultESF_SF_EEEEEEEPNSB_IJdlEEESJ_iNS1_9__extrema9arg_max_fIdl10ComparatorEEEEJSI_SK_iSO_EEEvDpT0_ --------------------------
	.section	.text._ZN6thrust24THRUST_300001_SM_1000_NS8cuda_cub4core6detail13_kernel_agentINS1_8__reduce11ReduceAgentINS0_12zip_iteratorIN4cuda3std3__45tupleIJNS0_10device_ptrIdEENS0_17counting_iteratorIlNS0_11use_defaultESF_SF_EEEEEEEPNSB_IJdlEEESJ_iNS1_9__extrema9arg_max_fIdl10ComparatorEEEEJSI_SK_iSO_EEEvDpT0_,"ax",@progbits
	.align	128
        .global         _ZN6thrust24THRUST_300001_SM_1000_NS8cuda_cub4core6detail13_kernel_agentINS1_8__reduce11ReduceAgentINS0_12zip_iteratorIN4cuda3std3__45tupleIJNS0_10device_ptrIdEENS0_17counting_iteratorIlNS0_11use_defaultESF_SF_EEEEEEEPNSB_IJdlEEESJ_iNS1_9__extrema9arg_max_fIdl10ComparatorEEEEJSI_SK_iSO_EEEvDpT0_
        .type           _ZN6thrust24THRUST_300001_SM_1000_NS8cuda_cub4core6detail13_kernel_agentINS1_8__reduce11ReduceAgentINS0_12zip_iteratorIN4cuda3std3__45tupleIJNS0_10device_ptrIdEENS0_17counting_iteratorIlNS0_11use_defaultESF_SF_EEEEEEEPNSB_IJdlEEESJ_iNS1_9__extrema9arg_max_fIdl10ComparatorEEEEJSI_SK_iSO_EEEvDpT0_,@function
        .size           _ZN6thrust24THRUST_300001_SM_1000_NS8cuda_cub4core6detail13_kernel_agentINS1_8__reduce11ReduceAgentINS0_12zip_iteratorIN4cuda3std3__45tupleIJNS0_10device_ptrIdEENS0_17counting_iteratorIlNS0_11use_defaultESF_SF_EEEEEEEPNSB_IJdlEEESJ_iNS1_9__extrema9arg_max_fIdl10ComparatorEEEEJSI_SK_iSO_EEEvDpT0_,(.L_x_772 - _ZN6thrust24THRUST_300001_SM_1000_NS8cuda_cub4core6detail13_kernel_agentINS1_8__reduce11ReduceAgentINS0_12zip_iteratorIN4cuda3std3__45tupleIJNS0_10device_ptrIdEENS0_17counting_iteratorIlNS0_11use_defaultESF_SF_EEEEEEEPNSB_IJdlEEESJ_iNS1_9__extrema9arg_max_fIdl10ComparatorEEEEJSI_SK_iSO_EEEvDpT0_)
        .other          _ZN6thrust24THRUST_300001_SM_1000_NS8cuda_cub4core6detail13_kernel_agentINS1_8__reduce11ReduceAgentINS0_12zip_iteratorIN4cuda3std3__45tupleIJNS0_10device_ptrIdEENS0_17counting_iteratorIlNS0_11use_defaultESF_SF_EEEEEEEPNSB_IJdlEEESJ_iNS1_9__extrema9arg_max_fIdl10ComparatorEEEEJSI_SK_iSO_EEEvDpT0_,@"STO_CUDA_ENTRY STV_DEFAULT"
_ZN6thrust24THRUST_300001_SM_1000_NS8cuda_cub4core6detail13_kernel_agentINS1_8__reduce11ReduceAgentINS0_12zip_iteratorIN4cuda3std3__45tupleIJNS0_10device_ptrIdEENS0_17counting_iteratorIlNS0_11use_defaultESF_SF_EEEEEEEPNSB_IJdlEEESJ_iNS1_9__extrema9arg_max_fIdl10ComparatorEEEEJSI_SK_iSO_EEEvDpT0_:
.text._ZN6thrust24THRUST_300001_SM_1000_NS8cuda_cub4core6detail13_kernel_agentINS1_8__reduce11ReduceAgentINS0_12zip_iteratorIN4cuda3std3__45tupleIJNS0_10device_ptrIdEENS0_17counting_iteratorIlNS0_11use_defaultESF_SF_EEEEEEEPNSB_IJdlEEESJ_iNS1_9__extrema9arg_max_fIdl10ComparatorEEEEJSI_SK_iSO_EEEvDpT0_:
        /* <DEDUP_REMOVED lines=23> */
.L_x_588:
[----:B0-----:R-:W-:Y:S05]  /*0170*/  BSYNC.RECONVERGENT B1 ;  /* 0x0000000000017941 */ /* 0x001fea0003800200 */
.L_x_587:
        /* <DEDUP_REMOVED lines=19> */
.L_x_595:
        /* <DEDUP_REMOVED lines=31> */
.L_x_594:
[----:B------:R-:W-:Y:S05]  /*04a0*/  BSYNC.RECONVERGENT B3 ;  /* 0x0000000000037941 */ /* 0x000fea0003800200 */
.L_x_593:
[----:B------:R-:W-:Y:S01]  /*04b0*/  IADD3 R14, P0, PT, R14, 0x100, RZ ;  /* 0x000001000e0e7810 */ /* 0x000fe20007f1e0ff */
[----:B------:R-:W-:Y:S02]  /*04c0*/  VIADD R10, R10, 0x100 ;  /* 0x000001000a0a7836 */ /* 0x000fe40000000000 */
[----:B------:R-:W-:Y:S01]  /*04d0*/  IMAD.X R13, RZ, RZ, R13, P3 ;  /* 0x000000ffff0d7224 */ /* 0x000fe200018e060d */
[----:B------:R-:W-:Y:S01]  /*04e0*/  IADD3.X R15, PT, PT, RZ, R15, RZ, P0, !PT ;  /* 0x0000000fff0f7210 */ /* 0x000fe200007fe4ff */
[----:B------:R-:W-:Y:S08]  /*04f0*/  @P2 BRA `(.L_x_595) ;  /* 0xfffffffc006c2947 */ /* 0x000ff0000383ffff */
.L_x_592:
[----:B------:R-:W-:Y:S05]  /*0500*/  BSYNC.RECONVERGENT B2 ;  /* 0x0000000000027941 */ /* 0x000fea0003800200 */
.L_x_591:
[----:B------:R-:W-:-:S13]  /*0510*/  ISETP.GE.U32.AND P0, PT, R16, 0x300, PT ;  /* 0x000003001000780c */ /* 0x000fda0003f06070 */
[----:B------:R-:W-:Y:S05]  /*0520*/  @!P0 BRA `(.L_x_590) ;  /* 0x0000000400bc8947 */ /* 0x000fea0003800000 */
[----:B------:R-:W0:Y:S01]  /*0530*/  LDC.64 R4, c[0x0][0x380] ;  /* 0x0000e000ff047b82 */ /* 0x000e220000000a00 */
[----:B------:R-:W-:-:S07]  /*0540*/  VIADD R20, R10, 0x200 ;  /* 0x000002000a147836 */ /* 0x000fce0000000000 */
[----:B------:R-:W1:Y:S02]  /*0550*/  LDC.64 R6, c[0x0][0x388] ;  /* 0x0000e200ff067b82 */ /* 0x000e640000000a00 */
.L_x_604:
        /* <DEDUP_REMOVED lines=30> */
.L_x_597:
[----:B------:R-:W-:Y:S05]  /*0740*/  BSYNC.RECONVERGENT B2 ;  /* 0x0000000000027941 */ /* 0x000fea0003800200 */
.L_x_596:
        /* <DEDUP_REMOVED lines=23> */
.L_x_599:
[----:B------:R-:W-:Y:S05]  /*08c0*/  BSYNC.RECONVERGENT B2 ;  /* 0x0000000000027941 */ /* 0x000fea0003800200 */
.L_x_598:
        /* <DEDUP_REMOVED lines=25> */
.L_x_601:
[----:B------:R-:W-:Y:S05]  /*0a60*/  BSYNC.RECONVERGENT B2 ;  /* 0x0000000000027941 */ /* 0x000fea0003800200 */
.L_x_600:
        /* <DEDUP_REMOVED lines=22> */
.L_x_603:
[----:B------:R-:W-:Y:S05]  /*0bd0*/  BSYNC.RECONVERGENT B2 ;  /* 0x0000000000027941 */ /* 0x000fea0003800200 */
.L_x_602:
[C---:B------:R-:W-:Y:S02]  /*0be0*/  VIADD R10, R20.reuse, 0x200 ;  /* 0x00000200140a7836 */ /* 0x040fe40000000000 */
[----:B------:R-:W-:-:S03]  /*0bf0*/  VIADD R20, R20, 0x400 ;  /* 0x0000040014147836 */ /* 0x000fc60000000000 */
[----:B------:R-:W-:-:S13]  /*0c00*/  ISETP.GE.AND P0, PT, R10, UR5, PT ;  /* 0x000000050a007c0c */ /* 0x000fda000bf06270 */
[----:B------:R-:W-:Y:S05]  /*0c10*/  @!P0 BRA `(.L_x_604) ;  /* 0xfffffff800508947 */ /* 0x000fea000383ffff */
.L_x_590:
[----:B------:R-:W-:Y:S05]  /*0c20*/  BSYNC.RECONVERGENT B1 ;  /* 0x0000000000017941 */ /* 0x000fea0003800200 */
.L_x_589:
        /* <DEDUP_REMOVED lines=35> */
.L_x_607:
[----:B------:R-:W-:Y:S05]  /*0e60*/  BSYNC.RECONVERGENT B1 ;  /* 0x0000000000017941 */ /* 0x000fea0003800200 */
.L_x_606:
        /* <DEDUP_REMOVED lines=31> */
.L_x_609:
[----:B------:R-:W-:Y:S05]  /*1060*/  BSYNC.RECONVERGENT B1 ;  /* 0x0000000000017941 */ /* 0x000fea0003800200 */
.L_x_608:
        /* <DEDUP_REMOVED lines=31> */
.L_x_611:
[----:B------:R-:W-:Y:S05]  /*1260*/  BSYNC.RECONVERGENT B1 ;  /* 0x0000000000017941 */ /* 0x000fea0003800200 */
.L_x_610:
[----:B------:R-:W-:Y:S01]  /*1270*/  ISETP.GT.AND P0, PT, R10, 0x17, PT ;  /* 0x000000170a00780c */ /* 0x000fe20003f04270 */
[----:B-1----:R1:W1:Y:S01]  /*1280*/  SHFL.DOWN PT, R2, R4, 0x8, 0x1f ;  /* 0x09001f0004027f89 */ /* 0x00226200000e0000 */
[----:B------:R-:W-:Y:S01]  /*1290*/  BSSY.RECONVERGENT B1, `(.L_x_612) ;  /* 0x000001d000017945 */ /* 0x000fe20003800200 */
[----:B0-----:R-:W-:Y:S02]  /*12a0*/  IMAD.MOV.U32 R8, RZ, RZ, R11 ;  /* 0x000000ffff087224 */ /* 0x001fe400078e000b */
[----:B------:R0:W0:Y:S01]  /*12b0*/  SHFL.DOWN PT, R3, R5, 0x8, 0x1f ;  /* 0x09001f0005037f89 */ /* 0x00002200000e0000 */
[----:B------:R-:W-:Y:S02]  /*12c0*/  IMAD.MOV.U32 R9, RZ, RZ, R12 ;  /* 0x000000ffff097224 */ /* 0x000fe400078e000c */
[----:B------:R-:W-:Y:S01]  /*12d0*/  IMAD.MOV.U32 R6, RZ, RZ, R4 ;  /* 0x000000ffff067224 */ /* 0x000fe200078e0004 */
[----:B---3--:R3:W0:Y:S01]  /*12e0*/  SHFL.DOWN PT, R14, R11, 0x8, 0x1f ;  /* 0x09001f000b0e7f89 */ /* 0x00862200000e0000 */
[----:B--2---:R-:W-:-:S03]  /*12f0*/  IMAD.MOV.U32 R7, RZ, RZ, R5 ;  /* 0x000000ffff077224 */ /* 0x004fc600078e0005 */
[----:B----4-:R3:W2:Y:S01]  /*1300*/  SHFL.DOWN PT, R13, R12, 0x8, 0x1f ;  /* 0x09001f000c0d7f89 */ /* 0x0106a200000e0000 */
[----:B------:R-:W-:Y:S05]  /*1310*/  @P0 BRA `(.L_x_613) ;  /* 0x0000000000500947 */ /* 0x000fea0003800000 */
[----:B01----:R-:W-:Y:S01]  /*1320*/  DSETP.GEU.AND P0, PT, R4, R2, PT ;  /* 0x000000020400722a */ /* 0x003fe20003f0e000 */
        /* <DEDUP_REMOVED lines=19> */
.L_x_613:
[----:B------:R-:W-:Y:S05]  /*1460*/  BSYNC.RECONVERGENT B1 ;  /* 0x0000000000017941 */ /* 0x000fea0003800200 */
.L_x_612:
[----:B------:R-:W-:Y:S01]  /*1470*/  ISETP.GT.AND P0, PT, R10, 0xf, PT ;  /* 0x0000000f0a00780c */ /* 0x000fe20003f04270 */
[----:B-1----:R1:W4:Y:S01]  /*1480*/  SHFL.DOWN PT, R4, R6, 0x10, 0x1f ;  /* 0x0a001f0006047f89 */ /* 0x00232200000e0000 */
[----:B------:R-:W-:Y:S01]  /*1490*/  BSSY.RECONVERGENT B1, `(.L_x_614) ;  /* 0x000001d000017945 */ /* 0x000fe20003800200 */
[----:B0-----:R-:W-:Y:S02]  /*14a0*/  IMAD.MOV.U32 R14, RZ, RZ, R8 ;  /* 0x000000ffff0e7224 */ /* 0x001fe400078e0008 */
[----:B------:R1:W0:Y:S01]  /*14b0*/  SHFL.DOWN PT, R5, R7, 0x10, 0x1f ;  /* 0x0a001f0007057f89 */ /* 0x00022200000e0000 */
[----:B------:R-:W-:Y:S02]  /*14c0*/  IMAD.MOV.U32 R15, RZ, RZ, R9 ;  /* 0x000000ffff0f7224 */ /* 0x000fe400078e0009 */
[----:B------:R-:W-:Y:S01]  /*14d0*/  IMAD.MOV.U32 R2, RZ, RZ, R6 ;  /* 0x000000ffff027224 */ /* 0x000fe200078e0006 */
[----:B---3--:R1:W3:Y:S01]  /*14e0*/  SHFL.DOWN PT, R11, R8, 0x10, 0x1f ;  /* 0x0a001f00080b7f89 */ /* 0x0082e200000e0000 */
[----:B------:R-:W-:-:S03]  /*14f0*/  IMAD.MOV.U32 R3, RZ, RZ, R7 ;  /* 0x000000ffff037224 */ /* 0x000fc600078e0007 */
[----:B------:R1:W0:Y:S01]  /*1500*/  SHFL.DOWN PT, R12, R9, 0x10, 0x1f ;  /* 0x0a001f00090c7f89 */ /* 0x00022200000e0000 */
[----:B------:R-:W-:Y:S05]  /*1510*/  @P0 BRA `(.L_x_615) ;  /* 0x0000000000500947 */ /* 0x000fea0003800000 */
[----:B0---4-:R-:W-:Y:S01]  /*1520*/  DSETP.GEU.AND P0, PT, R6, R4, PT ;  /* 0x000000040600722a */ /* 0x011fe20003f0e000 */
[----:B---3--:R-:W-:Y:S02]  /*1530*/  IMAD.MOV.U32 R14, RZ, RZ, R11 ;  /* 0x000000ffff0e7224 */ /* 0x008fe400078e000b */
        /* <DEDUP_REMOVED lines=18> */
.L_x_615:
[----:B------:R-:W-:Y:S05]  /*1660*/  BSYNC.RECONVERGENT B1 ;  /* 0x0000000000017941 */ /* 0x000fea0003800200 */
.L_x_614:
[----:B------:R-:W-:Y:S01]  /*1670*/  ISETP.NE.AND P0, PT, R10, RZ, PT ;  /* 0x000000ff0a00720c */ /* 0x000fe20003f05270 */
[----:B------:R-:W-:-:S12]  /*1680*/  BSSY.RECONVERGENT B1, `(.L_x_616) ;  /* 0x000000a000017945 */ /* 0x000fd80003800200 */
[----:B------:R-:W-:Y:S05]  /*1690*/  @P0 BRA `(.L_x_617) ;  /* 0x0000000000200947 */ /* 0x000fea0003800000 */
[----:B-1----:R-:W1:Y:S01]  /*16a0*/  S2R R6, SR_CgaCtaId ;  /* 0x0000000000067919 */ /* 0x002e620000008800 */
[----:B0-----:R-:W-:Y:S02]  /*16b0*/  MOV R5, 0x400 ;  /* 0x0000040000057802 */ /* 0x001fe40000000f00 */
[----:B----4-:R-:W-:-:S04]  /*16c0*/  SHF.R.U32.HI R4, RZ, 0x1, R0 ;  /* 0x00000001ff047819 */ /* 0x010fc80000011600 */
[----:B------:R-:W-:Y:S02]  /*16d0*/  LOP3.LUT R4, R4, 0x1f0, RZ, 0xc0, !PT ;  /* 0x000001f004047812 */ /* 0x000fe400078ec0ff */
[----:B-1----:R-:W-:-:S05]  /*16e0*/  LEA R5, R6, R5, 0x18 ;  /* 0x0000000506057211 */ /* 0x002fca00078ec0ff */
[----:B------:R-:W-:-:S05]  /*16f0*/  IMAD.IADD R5, R4, 0x1, R5 ;  /* 0x0000000104057824 */ /* 0x000fca00078e0205 */
[----:B------:R0:W-:Y:S04]  /*1700*/  STS.64 [R5+0x10], R14 ;  /* 0x0000100e05007388 */ /* 0x0001e80000000a00 */
[----:B------:R0:W-:Y:S02]  /*1710*/  STS.64 [R5+0x8], R2 ;  /* 0x0000080205007388 */ /* 0x0001e40000000a00 */
.L_x_617:
[----:B------:R-:W-:Y:S05]  /*1720*/  BSYNC.RECONVERGENT B1 ;  /* 0x0000000000017941 */ /* 0x000fea0003800200 */
.L_x_616:
        /* <DEDUP_REMOVED lines=8> */
[----:B-1--4-:R-:W1:Y:S04]  /*17b0*/  LDS.128 R4, [R0+0x20] ;  /* 0x0000200000047984 */ /* 0x012e680000000c00 */
[----:B--2---:R2:W4:Y:S04]  /*17c0*/  LDS.64 R12, [R0+0x80] ;  /* 0x00008000000c7984 */ /* 0x0045280000000a00 */
[----:B---3--:R2:W3:Y:S01]  /*17d0*/  LDS.128 R8, [R0+0x30] ;  /* 0x0000300000087984 */ /* 0x0084e20000000c00 */
        /* <DEDUP_REMOVED lines=20> */
.L_x_620:
[----:B------:R-:W-:Y:S05]  /*1920*/  BSYNC.RECONVERGENT B1 ;  /* 0x0000000000017941 */ /* 0x000fea0003800200 */
.L_x_619:
        /* <DEDUP_REMOVED lines=23> */
.L_x_622:
[----:B------:R-:W-:Y:S05]  /*1aa0*/  BSYNC.RECONVERGENT B1 ;  /* 0x0000000000017941 */ /* 0x000fea0003800200 */
.L_x_621:
        /* <DEDUP_REMOVED lines=21> */
.L_x_624:
[----:B------:R-:W-:Y:S05]  /*1c00*/  BSYNC.RECONVERGENT B1 ;  /* 0x0000000000017941 */ /* 0x000fea0003800200 */
.L_x_623:
        /* <DEDUP_REMOVED lines=23> */
.L_x_626:
[----:B------:R-:W-:Y:S05]  /*1d80*/  BSYNC.RECONVERGENT B1 ;  /* 0x0000000000017941 */ /* 0x000fea0003800200 */
.L_x_625:
        /* <DEDUP_REMOVED lines=21> */
.L_x_628:
[----:B------:R-:W-:Y:S05]  /*1ee0*/  BSYNC.RECONVERGENT B1 ;  /* 0x0000000000017941 */ /* 0x000fea0003800200 */
.L_x_627:
        /* <DEDUP_REMOVED lines=21> */
.L_x_630:
[----:B------:R-:W-:Y:S05]  /*2040*/  BSYNC.RECONVERGENT B1 ;  /* 0x0000000000017941 */ /* 0x000fea0003800200 */
.L_x_629:
        /* <DEDUP_REMOVED lines=21> */
.L_x_605:
        /* <DEDUP_REMOVED lines=38> */
.L_x_632:
[----:B------:R-:W-:Y:S05]  /*2400*/  BSYNC.RECONVERGENT B1 ;  /* 0x0000000000017941 */ /* 0x000fea0003800200 */
.L_x_631:
[----:B------:R-:W-:Y:S01]  /*2410*/  IADD3 R8, PT, PT, R4, 0x2, RZ ;  /* 0x0000000204087810 */ /* 0x000fe20007ffe0ff */
[----:B------:R1:W1:Y:S01]  /*2420*/  SHFL.DOWN PT, R2, R6, 0x2, R5 ;  /* 0x0840000006027989 */ /* 0x00026200000e0005 */
[----:B------:R-:W-:Y:S01]  /*2430*/  BSSY.RECONVERGENT B1, `(.L_x_633) ;  /* 0x000001e000017945 */ /* 0x000fe20003800200 */
[----:B--2---:R-:W-:Y:S01]  /*2440*/  IMAD.MOV.U32 R10, RZ, RZ, R14 ;  /* 0x000000ffff0a7224 */ /* 0x004fe200078e000e */
[----:B------:R-:W-:Y:S01]  /*2450*/  ISETP.GT.AND P0, PT, R8, R5, PT ;  /* 0x000000050800720c */ /* 0x000fe20003f04270 */
[----:B------:R2:W1:Y:S01]  /*2460*/  SHFL.DOWN PT, R3, R7, 0x2, R5 ;  /* 0x0840000007037989 */ /* 0x00046200000e0005 */
[----:B----4-:R-:W-:Y:S02]  /*2470*/  IMAD.MOV.U32 R12, RZ, RZ, R16 ;  /* 0x000000ffff0c7224 */ /* 0x010fe400078e0010 */
        /* <DEDUP_REMOVED lines=25> */
.L_x_634:
[----:B------:R-:W-:Y:S05]  /*2610*/  BSYNC.RECONVERGENT B1 ;  /* 0x0000000000017941 */ /* 0x000fea0003800200 */
.L_x_633:
[----:B-1----:R-:W-:Y:S01]  /*2620*/  VIADD R2, R4, 0x4 ;  /* 0x0000000404027836 */ /* 0x002fe20000000000 */
[----:B------:R1:W4:Y:S01]  /*2630*/  SHFL.DOWN PT, R6, R8, 0x4, R5 ;  /* 0x0880000008067989 */ /* 0x00032200000e0005 */
[----:B------:R-:W-:Y:S01]  /*2640*/  BSSY.RECONVERGENT B1, `(.L_x_635) ;  /* 0x000001e000017945 */ /* 0x000fe20003800200 */
[----:B--2---:R-:W-:Y:S02]  /*2650*/  IMAD.MOV.U32 R14, RZ, RZ, R10 ;  /* 0x000000ffff0e7224 */ /* 0x004fe400078e000a */
[----:B------:R-:W-:Y:S01]  /*2660*/  ISETP.GT.AND P0, PT, R2, R5, PT ;  /* 0x000000050200720c */ /* 0x000fe20003f04270 */
[----:B------:R1:W2:Y:S01]  /*2670*/  SHFL.DOWN PT, R7, R9, 0x4, R5 ;  /* 0x0880000009077989 */ /* 0x0002a200000e0005 */
[----:B------:R-:W-:Y:S02]  /*2680*/  IMAD.MOV.U32 R16, RZ, RZ, R12 ;  /* 0x000000ffff107224 */ /* 0x000fe400078e000c */
[----:B------:R-:W-:Y:S01]  /*2690*/  IMAD.MOV.U32 R2, RZ, RZ, R8 ;  /* 0x000000ffff027224 */ /* 0x000fe200078e0008 */
[----:B---3--:R1:W3:Y:S01]  /*26a0*/  SHFL.DOWN PT, R11, R10, 0x4, R5 ;  /* 0x088000000a0b7989 */ /* 0x0082e200000e0005 */
[----:B------:R-:W-:-:S03]  /*26b0*/  IMAD.MOV.U32 R3, RZ, RZ, R9 ;  /* 0x000000ffff037224 */ /* 0x000fc600078e0009 */
[----:B0-----:R1:W0:Y:S04]  /*26c0*/  SHFL.DOWN PT, R13, R12, 0x4, R5 ;  /* 0x088000000c0d7989 */ /* 0x00122800000e0005 */
[----:B------:R-:W-:Y:S05]  /*26d0*/  @P0 BRA `(.L_x_636) ;  /* 0x0000000000500947 */ /* 0x000fea0003800000 */
[----:B--2-4-:R-:W-:Y:S01]  /*26e0*/  DSETP.GEU.AND P0, PT, R8, R6, PT ;  /* 0x000000060800722a */ /* 0x014fe20003f0e000 */
[----:B---3--:R-:W-:Y:S02]  /*26f0*/  IMAD.MOV.U32 R14, RZ, RZ, R11 ;  /* 0x000000ffff0e7224 */ /* 0x008fe400078e000b */
[----:B0-----:R-:W-:Y:S02]  /*2700*/  IMAD.MOV.U32 R16, RZ, RZ, R13 ;  /* 0x000000ffff107224 */ /* 0x001fe400078e000d */
        /* <DEDUP_REMOVED lines=17> */
.L_x_636:
[----:B------:R-:W-:Y:S05]  /*2820*/  BSYNC.RECONVERGENT B1 ;  /* 0x0000000000017941 */ /* 0x000fea0003800200 */
.L_x_635:
[----:B----4-:R-:W-:Y:S01]  /*2830*/  VIADD R6, R4, 0x8 ;  /* 0x0000000804067836 */ /* 0x010fe20000000000 */
[----:B-1----:R1:W4:Y:S01]  /*2840*/  SHFL.DOWN PT, R8, R2, 0x8, R5 ;  /* 0x0900000002087989 */ /* 0x00232200000e0005 */
[----:B------:R-:W-:Y:S01]  /*2850*/  BSSY.RECONVERGENT B1, `(.L_x_637) ;  /* 0x000001e000017945 */ /* 0x000fe20003800200 */
[----:B------:R-:W-:Y:S02]  /*2860*/  IMAD.MOV.U32 R10, RZ, RZ, R14 ;  /* 0x000000ffff0a7224 */ /* 0x000fe400078e000e */
[----:B------:R-:W-:Y:S01]  /*2870*/  ISETP.GT.AND P0, PT, R6, R5, PT ;  /* 0x000000050600720c */ /* 0x000fe20003f04270 */
[----:B------:R1:W1:Y:S01]  /*2880*/  SHFL.DOWN PT, R9, R3, 0x8, R5 ;  /* 0x0900000003097989 */ /* 0x00026200000e0005 */
[----:B------:R-:W-:Y:S02]  /*2890*/  IMAD.MOV.U32 R12, RZ, RZ, R16 ;  /* 0x000000ffff0c7224 */ /* 0x000fe400078e0010 */
[----:B------:R-:W-:Y:S01]  /*28a0*/  IMAD.MOV.U32 R6, RZ, RZ, R2 ;  /* 0x000000ffff067224 */ /* 0x000fe200078e0002 */
[----:B---3--:R3:W1:Y:S01]  /*28b0*/  SHFL.DOWN PT, R11, R14, 0x8, R5 ;  /* 0x090000000e0b7989 */ /* 0x00866200000e0005 */
[----:B--2---:R-:W-:-:S03]  /*28c0*/  IMAD.MOV.U32 R7, RZ, RZ, R3 ;  /* 0x000000ffff077224 */ /* 0x004fc600078e0003 */
[----:B0-----:R3:W0:Y:S04]  /*28d0*/  SHFL.DOWN PT, R13, R16, 0x8, R5 ;  /* 0x09000000100d7989 */ /* 0x00162800000e0005 */
[----:B------:R-:W-:Y:S05]  /*28e0*/  @P0 BRA `(.L_x_638) ;  /* 0x0000000000500947 */ /* 0x000fea0003800000 */
[----:B-1--4-:R-:W-:Y:S01]  /*28f0*/  DSETP.GEU.AND P0, PT, R2, R8, PT ;  /* 0x000000080200722a */ /* 0x012fe20003f0e000 */
[----:B------:R-:W-:Y:S02]  /*2900*/  IMAD.MOV.U32 R10, RZ, RZ, R11 ;  /* 0x000000ffff0a7224 */ /* 0x000fe400078e000b */
        /* <DEDUP_REMOVED lines=18> */
.L_x_638:
[----:B------:R-:W-:Y:S05]  /*2a30*/  BSYNC.RECONVERGENT B1 ;  /* 0x0000000000017941 */ /* 0x000fea0003800200 */
.L_x_637:
[----:B-1----:R-:W-:Y:S01]  /*2a40*/  VIADD R2, R4, 0x10 ;  /* 0x0000001004027836 */ /* 0x002fe20000000000 */
[----:B----4-:R1:W2:Y:S01]  /*2a50*/  SHFL.DOWN PT, R8, R6, 0x10, R5 ;  /* 0x0a00000006087989 */ /* 0x0102a200000e0005 */
[----:B------:R-:W-:Y:S01]  /*2a60*/  BSSY.RECONVERGENT B1, `(.L_x_639) ;  /* 0x000001e000017945 */ /* 0x000fe20003800200 */
[----:B---3--:R-:W-:Y:S02]  /*2a70*/  IMAD.MOV.U32 R14, RZ, RZ, R10 ;  /* 0x000000ffff0e7224 */ /* 0x008fe400078e000a */
[----:B------:R-:W-:Y:S01]  /*2a80*/  ISETP.GT.AND P0, PT, R2, R5, PT ;  /* 0x000000050200720c */ /* 0x000fe20003f04270 */
[----:B------:R1:W3:Y:S01]  /*2a90*/  SHFL.DOWN PT, R9, R7, 0x10, R5 ;  /* 0x0a00000007097989 */ /* 0x0002e200000e0005 */
[----:B------:R-:W-:Y:S02]  /*2aa0*/  IMAD.MOV.U32 R15, RZ, RZ, R12 ;  /* 0x000000ffff0f7224 */ /* 0x000fe400078e000c */
[----:B------:R-:W-:Y:S01]  /*2ab0*/  IMAD.MOV.U32 R2, RZ, RZ, R6 ;  /* 0x000000ffff027224 */ /* 0x000fe200078e0006 */
[----:B------:R1:W4:Y:S01]  /*2ac0*/  SHFL.DOWN PT, R11, R10, 0x10, R5 ;  /* 0x0a0000000a0b7989 */ /* 0x00032200000e0005 */
[----:B------:R-:W-:-:S03]  /*2ad0*/  IMAD.MOV.U32 R3, RZ, RZ, R7 ;  /* 0x000000ffff037224 */ /* 0x000fc600078e0007 */
[----:B0-----:R1:W0:Y:S04]  /*2ae0*/  SHFL.DOWN PT, R13, R12, 0x10, R5 ;  /* 0x0a0000000c0d7989 */ /* 0x00122800000e0005 */
[----:B------:R-:W-:Y:S05]  /*2af0*/  @P0 BRA `(.L_x_640) ;  /* 0x0000000000500947 */ /* 0x000fea0003800000 */
[----:B--23--:R-:W-:Y:S01]  /*2b00*/  DSETP.GEU.AND P0, PT, R6, R8, PT ;  /* 0x000000080600722a */ /* 0x00cfe20003f0e000 */
[----:B----4-:R-:W-:Y:S02]  /*2b10*/  IMAD.MOV.U32 R14, RZ, RZ, R11 ;  /* 0x000000ffff0e7224 */ /* 0x010fe400078e000b */
[----:B0-----:R-:W-:Y:S02]  /*2b20*/  IMAD.MOV.U32 R15, RZ, RZ, R13 ;  /* 0x000000ffff0f7224 */ /* 0x001fe400078e000d */
        /* <DEDUP_REMOVED lines=17> */
.L_x_640:
[----:B------:R-:W-:Y:S05]  /*2c40*/  BSYNC.RECONVERGENT B1 ;  /* 0x0000000000017941 */ /* 0x000fea0003800200 */
.L_x_639:
        /* <DEDUP_REMOVED lines=11> */
.L_x_642:
[----:B------:R-:W-:Y:S05]  /*2d00*/  BSYNC.RECONVERGENT B1 ;  /* 0x0000000000017941 */ /* 0x000fea0003800200 */
.L_x_641:
[----:B------:R-:W-:Y:S01]  /*2d10*/  BAR.SYNC.DEFER_BLOCKING 0x0 ;  /* 0x0000000000007b1d */ /* 0x000fe20000010000 */
[----:B------:R-:W-:-:S13]  /*2d20*/  ISETP.NE.AND P1, PT, R0, RZ, PT ;  /* 0x000000ff0000720c */ /* 0x000fda0003f25270 */
[----:B------:R-:W-:Y:S05]  /*2d30*/  @P1 BRA `(.L_x_618) ;  /* 0x0000003400ec1947 */ /* 0x000fea0003800000 */
[----:B------:R-:W-:Y:S01]  /*2d40*/  UISETP.GE.AND UP0, UPT, UR6, 0x21, UPT ;  /* 0x000000210600788c */ /* 0x000fe2000bf06270 */
[----:B----4-:R-:W-:Y:S02]  /*2d50*/  IMAD.MOV.U32 R11, RZ, RZ, R14 ;  /* 0x000000ffff0b7224 */ /* 0x010fe400078e000e */
[----:B--2---:R-:W-:Y:S02]  /*2d60*/  IMAD.MOV.U32 R8, RZ, RZ, R15 ;  /* 0x000000ffff087224 */ /* 0x004fe400078e000f */
        /* <DEDUP_REMOVED lines=29> */
.L_x_644:
[----:B------:R-:W-:Y:S05]  /*2f40*/  BSYNC.RECONVERGENT B1 ;  /* 0x0000000000017941 */ /* 0x000fea0003800200 */
.L_x_643:
[----:B------:R-:W-:Y:S01]  /*2f50*/  UISETP.GE.AND UP0, UPT, UR6, 0x41, UPT ;  /* 0x000000410600788c */ /* 0x000fe2000bf06270 */
[----:B---3--:R-:W-:Y:S02]  /*2f60*/  IMAD.MOV.U32 R9, RZ, RZ, R11 ;  /* 0x000000ffff097224 */ /* 0x008fe400078e000b */
[----:B------:R-:W-:Y:S02]  /*2f70*/  IMAD.MOV.U32 R0, RZ, RZ, R8 ;  /* 0x000000ffff007224 */ /* 0x000fe400078e0008 */
[----:B------:R-:W-:Y:S02]  /*2f80*/  IMAD.MOV.U32 R2, RZ, RZ, R4 ;  /* 0x000000ffff027224 */ /* 0x000fe400078e0004 */
[----:B------:R-:W-:Y:S02]  /*2f90*/  IMAD.MOV.U32 R3, RZ, RZ, R5 ;  /* 0x000000ffff037224 */ /* 0x000fe400078e0005 */
        /* <DEDUP_REMOVED lines=9> */
[----:B------:R-:W-:Y:S01]  /*3030*/  IMAD.MOV.U32 R3, RZ, RZ, R7 ;  /* 0x000000ffff037224 */ /* 0x000fe200078e0007 */
[----:B0-----:R-:W-:Y:S01]  /*3040*/  MOV R0, R13 ;  /* 0x0000000d00007202 */ /* 0x001fe20000000f00 */
        /* <DEDUP_REMOVED lines=16> */
.L_x_646:
[----:B------:R-:W-:Y:S05]  /*3150*/  BSYNC.RECONVERGENT B1 ;  /* 0x0000000000017941 */ /* 0x000fea0003800200 */
.L_x_645:
[----:B------:R-:W-:Y:S01]  /*3160*/  UISETP.GE.AND UP0, UPT, UR6, 0x61, UPT ;  /* 0x000000610600788c */ /* 0x000fe2000bf06270 */
[----:B------:R-:W-:Y:S02]  /*3170*/  IMAD.MOV.U32 R11, RZ, RZ, R9 ;  /* 0x000000ffff0b7224 */ /* 0x000fe400078e0009 */
        /* <DEDUP_REMOVED lines=30> */
.L_x_648:
[----:B------:R-:W-:Y:S05]  /*3360*/  BSYNC.RECONVERGENT B1 ;  /* 0x0000000000017941 */ /* 0x000fea0003800200 */
.L_x_647:
        /* <DEDUP_REMOVED lines=32> */
.L_x_650:
[----:B------:R-:W-:Y:S05]  /*3570*/  BSYNC.RECONVERGENT B1 ;  /* 0x0000000000017941 */ /* 0x000fea0003800200 */
.L_x_649:
        /* <DEDUP_REMOVED lines=32> */
.L_x_652:
[----:B------:R-:W-:Y:S05]  /*3780*/  BSYNC.RECONVERGENT B1 ;  /* 0x0000000000017941 */ /* 0x000fea0003800200 */
.L_x_651:
        /* <DEDUP_REMOVED lines=32> */
.L_x_654:
[----:B------:R-:W-:Y:S05]  /*3990*/  BSYNC.RECONVERGENT B1 ;  /* 0x0000000000017941 */ /* 0x000fea0003800200 */
.L_x_653:
[----:B------:R-:W-:Y:S01]  /*39a0*/  UISETP.GE.AND UP0, UPT, UR6, 0xe1, UPT ;  /* 0x000000e10600788c */ /* 0x000fe2000bf06270 */
[----:B------:R-:W-:Y:S02]  /*39b0*/  IMAD.MOV.U32 R14, RZ, RZ, R9 ;  /* 0x000000ffff0e7224 */ /* 0x000fe400078e0009 */
[----:B------:R-:W-:Y:S02]  /*39c0*/  IMAD.MOV.U32 R15, RZ, RZ, R0 ;  /* 0x000000ffff0f7224 */ /* 0x000fe400078e0000 */
[----:B------:R-:W-:Y:S02]  /*39d0*/  IMAD.MOV.U32 R2, RZ, RZ, R6 ;  /* 0x000000ffff027224 */ /* 0x000fe400078e0006 */
[----:B------:R-:W-:Y:S02]  /*39e0*/  IMAD.MOV.U32 R3, RZ, RZ, R7 ;  /* 0x000000ffff037224 */ /* 0x000fe400078e0007 */
[----:B------:R-:W-:Y:S05]  /*39f0*/  BRA.U !UP0, `(.L_x_618) ;  /* 0x0000002908bc7547 */ /* 0x000fea000b800000 */
        /* <DEDUP_REMOVED lines=26> */
.L_x_586:
        /* <DEDUP_REMOVED lines=37> */
.L_x_656:
[----:B------:R-:W-:Y:S05]  /*3df0*/  BSYNC.RECONVERGENT B1 ;  /* 0x0000000000017941 */ /* 0x000fea0003800200 */
.L_x_655:
[----:B------:R-:W-:Y:S01]  /*3e00*/  UISETP.GE.U32.AND UP0, UPT, UR4, 0xa00, UPT ;  /* 0x00000a000400788c */ /* 0x000fe2000bf06070 */
[----:B------:R-:W-:-:S08]  /*3e10*/  IMAD.MOV.U32 R5, RZ, RZ, 0x500 ;  /* 0x00000500ff057424 */ /* 0x000fd000078e00ff */
[----:B------:R-:W-:Y:S05]  /*3e20*/  BRA.U !UP0, `(.L_x_657) ;  /* 0x0000000508647547 */ /* 0x000fea000b800000 */
[----:B------:R-:W-:Y:S01]  /*3e30*/  IMAD.MOV.U32 R14, RZ, RZ, R8 ;  /* 0x000000ffff0e7224 */ /* 0x000fe200078e0008 */
[----:B------:R-:W-:Y:S01]  /*3e40*/  MOV R15, R9 ;  /* 0x00000009000f7202 */ /* 0x000fe20000000f00 */
[----:B------:R-:W-:Y:S01]  /*3e50*/  IMAD.MOV.U32 R17, RZ, RZ, 0x500 ;  /* 0x00000500ff117424 */ /* 0x000fe200078e00ff */
[----:B------:R-:W0:Y:S01]  /*3e60*/  LDCU UR4, c[0x0][0x398] ;  /* 0x00007300ff0477ac */ /* 0x000e220008000800 */
[----:B------:R-:W1:Y:S05]  /*3e70*/  LDCU.64 UR6, c[0x0][0x388] ;  /* 0x00007100ff0677ac */ /* 0x000e6a0008000a00 */
.L_x_660:
[----:B------:R-:W-:-:S05]  /*3e80*/  IMAD.WIDE.U32 R20, R17, 0x8, R2 ;  /* 0x0000000811147825 */ /* 0x000fca00078e0002 */
[----:B------:R-:W2:Y:S04]  /*3e90*/  LDG.E.64 R12, desc[UR8][R20.64] ;  /* 0x00000008140c7981 */ /* 0x000ea8000c1e1b00 */
[----:B------:R-:W3:Y:S01]  /*3ea0*/  LDG.E.64 R10, desc[UR8][R20.64+0x800] ;  /* 0x00080008140a7981 */ /* 0x000ee2000c1e1b00 */
[----:B------:R-:W-:Y:S01]  /*3eb0*/  IADD3 R16, P0, PT, R0, R17, RZ ;  /* 0x0000001100107210 */ /* 0x000fe20007f1e0ff */
[----:B------:R-:W-:Y:S02]  /*3ec0*/  BSSY.RECONVERGENT B1, `(.L_x_658) ;  /* 0x0000022000017945 */ /* 0x000fe40003800200 */
[----:B------:R-:W5:Y:S01]  /*3ed0*/  LDG.E.64 R6, desc[UR8][R20.64+0x1000] ;  /* 0x0010000814067981 */ /* 0x000f62000c1e1b00 */
[----:B-1----:R-:W-:Y:S01]  /*3ee0*/  IADD3 R16, P2, PT, R16, UR6, RZ ;  /* 0x0000000610107c10 */ /* 0x002fe2000ff5e0ff */
[----:B------:R-:W-:-:S02]  /*3ef0*/  IMAD.X R19, RZ, RZ, RZ, P0 ;  /* 0x000000ffff137224 */ /* 0x000fc400000e06ff */
[----:B------:R-:W5:Y:S03]  /*3f00*/  LDG.E.64 R4, desc[UR8][R20.64+0x1800] ;  /* 0x0018000814047981 */ /* 0x000f66000c1e1b00 */
[----:B------:R-:W-:Y:S01]  /*3f10*/  IADD3.X R19, PT, PT, R19, UR7, RZ, P2, !PT ;  /* 0x0000000713137c10 */ /* 0x000fe200097fe4ff */
[----:B------:R1:W5:Y:S04]  /*3f20*/  LDG.E.64 R8, desc[UR8][R20.64+0x2000] ;  /* 0x0020000814087981 */ /* 0x000368000c1e1b00 */
[----:B------:R-:W-:Y:S02]  /*3f30*/  IMAD.MOV.U32 R18, RZ, RZ, R19 ;  /* 0x000000ffff127224 */ /* 0x000fe400078e0013 */
[----:B-1----:R-:W-:Y:S01]  /*3f40*/  IMAD.MOV.U32 R21, RZ, RZ, R16 ;  /* 0x000000ffff157224 */ /* 0x002fe200078e0010 */
        /* <DEDUP_REMOVED lines=12> */
[----:B---3--:R-:W-:-:S14]  /*4010*/  DSETP.GEU.AND P2, PT, R12, R10, PT ;  /* 0x0000000a0c00722a */ /* 0x008fdc0003f4e000 */
[----:B------:R-:W-:Y:S05]  /*4020*/  @!P2 BRA `(.L_x_659) ;  /* 0x00000000002ca947 */ /* 0x000fea0003800000 */
[----:B------:R-:W-:-:S04]  /*4030*/  IADD3 R14, P0, P1, R0, UR6, R17 ;  /* 0x00000006000e7c10 */ /* 0x000fc8000f91e011 */
[----:B------:R-:W-:Y:S02]  /*4040*/  IADD3 R14, P2, PT, R14, 0x100, RZ ;  /* 0x000001000e0e7810 */ /* 0x000fe40007f5e0ff */
[----:B------:R-:W-:Y:S02]  /*4050*/  IADD3.X R15, PT, PT, RZ, UR7, RZ, P0, P1 ;  /* 0x00000007ff0f7c10 */ /* 0x000fe400087e24ff */
[----:B------:R-:W-:-:S03]  /*4060*/  ISETP.GE.U32.AND P0, PT, R21, R14, PT ;  /* 0x0000000e1500720c */ /* 0x000fc60003f06070 */
[----:B------:R-:W-:-:S05]  /*4070*/  IMAD.X R15, RZ, RZ, R15, P2 ;  /* 0x000000ffff0f7224 */ /* 0x000fca00010e060f */
[----:B------:R-:W-:-:S13]  /*4080*/  ISETP.GE.AND.EX P0, PT, R18, R15, PT, P0 ;  /* 0x0000000f1200720c */ /* 0x000fda0003f06300 */
[----:B------:R-:W-:-:S06]  /*4090*/  DSETP.LT.OR P0, PT, R10, R12, !P0 ;  /* 0x0000000c0a00722a */ /* 0x000fcc0004701400 */
[----:B------:R-:W-:Y:S02]  /*40a0*/  FSEL R10, R12, R10, P0 ;  /* 0x0000000a0c0a7208 */ /* 0x000fe40000000000 */
[----:B------:R-:W-:Y:S02]  /*40b0*/  FSEL R11, R13, R11, P0 ;  /* 0x0000000b0d0b7208 */ /* 0x000fe40000000000 */
[----:B------:R-:W-:Y:S02]  /*40c0*/  SEL R14, R21, R14, P0 ;  /* 0x0000000e150e7207 */ /* 0x000fe40000000000 */
[----:B------:R-:W-:-:S07]  /*40d0*/  SEL R15, R18, R15, P0 ;  /* 0x0000000f120f7207 */ /* 0x000fce0000000000 */
.L_x_659:
[----:B0-----:R-:W-:Y:S05]  /*40e0*/  BSYNC.RECONVERGENT B1 ;  /* 0x0000000000017941 */ /* 0x001fea0003800200 */
.L_x_658:
[----:B-----5:R-:W-:Y:S01]  /*40f0*/  DSETP.GEU.AND P2, PT, R10, R6, PT ;  /* 0x000000060a00722a */ /* 0x020fe20003f4e000 */
[----:B------:R-:W-:Y:S02]  /*4100*/  IADD3 R13, P0, PT, R16, 0x200, RZ ;  /* 0x00000200100d7810 */ /* 0x000fe40007f1e0ff */
[----:B------:R-:W-:-:S03]  /*4110*/  IADD3 R23, P3, P4, R0, UR6, R17 ;  /* 0x0000000600177c10 */ /* 0x000fc6000fc7e011 */
[----:B------:R-:W-:Y:S01]  /*4120*/  IMAD.X R12, RZ, RZ, R19, P0 ;  /* 0x000000ffff0c7224 */ /* 0x000fe200000e0613 */
[----:B------:R-:W-:-:S07]  /*4130*/  IADD3.X R24, PT, PT, RZ, UR7, RZ, P3, P4 ;  /* 0x00000007ff187c10 */ /* 0x000fce0009fe84ff */
        /* <DEDUP_REMOVED lines=10> */
[----:B------:R-:W-:Y:S01]  /*41e0*/  IMAD.X R11, RZ, RZ, R24, P3 ;  /* 0x000000ffff0b7224 */ /* 0x000fe200018e0618 */
[----:B------:R-:W-:Y:S01]  /*41f0*/  IADD3 R23, P3, PT, R23, 0x400, RZ ;  /* 0x0000040017177810 */ /* 0x000fe20007f7e0ff */
[----:B------:R-:W-:-:S04]  /*4200*/  DSETP.GEU.AND P1, PT, R6, R4, PT ;  /* 0x000000040600722a */ /* 0x000fc80003f2e000 */
[----:B------:R-:W-:-:S10]  /*4210*/  IMAD.X R24, RZ, RZ, R24, P3 ;  /* 0x000000ffff187224 */ /* 0x000fd400018e0618 */
        /* <DEDUP_REMOVED lines=9> */
[----:B------:R-:W-:-:S04]  /*42b0*/  VIADD R6, R17, 0xa00 ;  /* 0x00000a0011067836 */ /* 0x000fc80000000000 */
[----:B------:R-:W-:Y:S01]  /*42c0*/  DSETP.GEU.AND P2, PT, R4, R8, PT ;  /* 0x000000080400722a */ /* 0x000fe20003f4e000 */
[----:B------:R-:W-:-:S13]  /*42d0*/  ISETP.GT.AND P1, PT, R6, UR4, PT ;  /* 0x0000000406007c0c */ /* 0x000fda000bf24270 */
[----:B------:R-:W-:-:S04]  /*42e0*/  @P2 ISETP.GE.U32.AND P0, PT, R10, R23, PT ;  /* 0x000000170a00220c */ /* 0x000fc80003f06070 */
[----:B------:R-:W-:-:S13]  /*42f0*/  @P2 ISETP.GE.AND.EX P0, PT, R11, R24, PT, P0 ;  /* 0x000000180b00220c */ /* 0x000fda0003f06300 */
[----:B------:R-:W-:-:S06]  /*4300*/  @P2 DSETP.LT.OR P0, PT, R8, R4, !P0 ;  /* 0x000000040800222a */ /* 0x000fcc0004701400 */
[----:B------:R-:W-:Y:S02]  /*4310*/  @P2 FSEL R4, R4, R8, P0 ;  /* 0x0000000804042208 */ /* 0x000fe40000000000 */
[----:B------:R-:W-:Y:S01]  /*4320*/  @P2 FSEL R7, R5, R9, P0 ;  /* 0x0000000905072208 */ /* 0x000fe20000000000 */
[----:B------:R-:W-:Y:S01]  /*4330*/  VIADD R5, R17, 0x500 ;  /* 0x0000050011057836 */ /* 0x000fe20000000000 */
[----:B------:R-:W-:Y:S01]  /*4340*/  @P2 SEL R23, R10, R23, P0 ;  /* 0x000000170a172207 */ /* 0x000fe20000000000 */
[----:B------:R-:W-:Y:S01]  /*4350*/  @P2 IMAD.MOV.U32 R8, RZ, RZ, R4 ;  /* 0x000000ffff082224 */ /* 0x000fe200078e0004 */
[----:B------:R-:W-:Y:S01]  /*4360*/  @P2 SEL R24, R11, R24, P0 ;  /* 0x000000180b182207 */ /* 0x000fe20000000000 */
[----:B------:R-:W-:Y:S02]  /*4370*/  @P2 IMAD.MOV.U32 R9, RZ, RZ, R7 ;  /* 0x000000ffff092224 */ /* 0x000fe400078e0007 */
[----:B------:R-:W-:Y:S02]  /*4380*/  IMAD.MOV.U32 R17, RZ, RZ, R5 ;  /* 0x000000ffff117224 */ /* 0x000fe400078e0005 */
[----:B------:R-:W-:-:S02]  /*4390*/  IMAD.MOV.U32 R14, RZ, RZ, R8 ;  /* 0x000000ffff0e7224 */ /* 0x000fc400078e0008 */
[----:B------:R-:W-:Y:S01]  /*43a0*/  IMAD.MOV.U32 R15, RZ, RZ, R9 ;  /* 0x000000ffff0f7224 */ /* 0x000fe200078e0009 */
[----:B------:R-:W-:Y:S06]  /*43b0*/  @!P1 BRA `(.L_x_660) ;  /* 0xfffffff800b09947 */ /* 0x000fec000383ffff */
.L_x_657:
        /* <DEDUP_REMOVED lines=14> */
[----:B------:R-:W-:Y:S02]  /*44a0*/  IADD3 R7, PT, PT, R0, R5, RZ ;  /* 0x0000000500077210 */ /* 0x000fe40007ffe0ff */
[----:B------:R-:W-:Y:S02]  /*44b0*/  LEA.HI R4, R10, 0x1, RZ, 0x18 ;  /* 0x000000010a047811 */ /* 0x000fe400078fc0ff */
[----:B------:R-:W-:Y:S02]  /*44c0*/  IADD3 R14, P0, PT, R7, UR6, RZ ;  /* 0x00000006070e7c10 */ /* 0x000fe4000ff1e0ff */
[----:B------:R-:W-:Y:S01]  /*44d0*/  LOP3.LUT R6, R4, 0x3, RZ, 0xc0, !PT ;  /* 0x0000000304067812 */ /* 0x000fe200078ec0ff */
[----:B------:R-:W-:Y:S02]  /*44e0*/  IMAD.MOV.U32 R4, RZ, RZ, R0 ;  /* 0x000000ffff047224 */ /* 0x000fe400078e0000 */
[----:B------:R-:W-:-:S02]  /*44f0*/  IMAD.X R15, RZ, RZ, UR7, P0 ;  /* 0x00000007ff0f7e24 */ /* 0x000fc400080e06ff */
[----:B------:R-:W-:Y:S02]  /*4500*/  IMAD.MOV R11, RZ, RZ, -R6 ;  /* 0x000000ffff0b7224 */ /* 0x000fe400078e0a06 */
[----:B0-----:R-:W-:-:S04]  /*4510*/  IMAD.WIDE.U32 R2, R7, 0x8, R2 ;  /* 0x0000000807027825 */ /* 0x001fc800078e0002 */
[----:B------:R-:W-:Y:S02]  /*4520*/  IMAD.MOV.U32 R12, RZ, RZ, R2 ;  /* 0x000000ffff0c7224 */ /* 0x000fe400078e0002 */
[----:B------:R-:W-:-:S07]  /*4530*/  IMAD.MOV.U32 R13, RZ, RZ, R3 ;  /* 0x000000ffff0d7224 */ /* 0x000fce00078e0003 */
.L_x_667:
        /* <DEDUP_REMOVED lines=31> */
.L_x_666:
[----:B------:R-:W-:Y:S05]  /*4730*/  BSYNC.RECONVERGENT B3 ;  /* 0x0000000000037941 */ /* 0x000fea0003800200 */
.L_x_665:
[----:B------:R-:W-:Y:S01]  /*4740*/  IADD3 R14, P0, PT, R14, 0x100, RZ ;  /* 0x000001000e0e7810 */ /* 0x000fe20007f1e0ff */
[----:B------:R-:W-:Y:S02]  /*4750*/  VIADD R4, R4, 0x100 ;  /* 0x0000010004047836 */ /* 0x000fe40000000000 */
[----:B------:R-:W-:Y:S02]  /*4760*/  IMAD.X R13, RZ, RZ, R13, P3 ;  /* 0x000000ffff0d7224 */ /* 0x000fe400018e060d */
[----:B------:R-:W-:Y:S01]  /*4770*/  IMAD.X R15, RZ, RZ, R15, P0 ;  /* 0x000000ffff0f7224 */ /* 0x000fe200000e060f */
[----:B------:R-:W-:Y:S07]  /*4780*/  @P2 BRA `(.L_x_667) ;  /* 0xfffffffc006c2947 */ /* 0x000fee000383ffff */
.L_x_664:
[----:B------:R-:W-:Y:S05]  /*4790*/  BSYNC.RECONVERGENT B2 ;  /* 0x0000000000027941 */ /* 0x000fea0003800200 */
.L_x_663:
[----:B------:R-:W-:-:S13]  /*47a0*/  ISETP.GE.U32.AND P0, PT, R10, 0x300, PT ;  /* 0x000003000a00780c */ /* 0x000fda0003f06070 */
[----:B------:R-:W-:Y:S05]  /*47b0*/  @!P0 BRA `(.L_x_662) ;  /* 0x0000000400fc8947 */ /* 0x000fea0003800000 */
[----:B------:R-:W0:Y:S01]  /*47c0*/  LDCU.128 UR12, c[0x0][0x380] ;  /* 0x00007000ff0c77ac */ /* 0x000e220008000c00 */
[----:B------:R-:W1:Y:S01]  /*47d0*/  LDC.64 R20, c[0x0][0x380] ;  /* 0x0000e000ff147b82 */ /* 0x000e620000000a00 */
[CC--:B------:R-:W-:Y:S01]  /*47e0*/  IADD3 R7, P1, PT, R4.reuse, R5.reuse, RZ ;  /* 0x0000000504077210 */ /* 0x0c0fe20007f3e0ff */
[C---:B------:R-:W-:Y:S01]  /*47f0*/  VIADD R22, R4.reuse, 0x200 ;  /* 0x0000020004167836 */ /* 0x040fe20000000000 */
[----:B------:R-:W-:-:S03]  /*4800*/  IADD3 R16, PT, PT, R4, R5, RZ ;  /* 0x0000000504107210 */ /* 0x000fc60007ffe0ff */
[----:B------:R-:W-:Y:S02]  /*4810*/  IMAD.X R10, RZ, RZ, RZ, P1 ;  /* 0x000000ffff0a7224 */ /* 0x000fe400008e06ff */
[----:B------:R-:W2:Y:S01]  /*4820*/  LDC.64 R2, c[0x0][0x388] ;  /* 0x0000e200ff027b82 */ /* 0x000ea20000000a00 */
[C---:B0-----:R-:W-:Y:S02]  /*4830*/  LEA R6, P2, R7.reuse, UR12, 0x3 ;  /* 0x0000000c07067c11 */ /* 0x041fe4000f8418ff */
[----:B------:R-:W-:Y:S02]  /*4840*/  IADD3 R18, P0, PT, R16, UR14, RZ ;  /* 0x0000000e10127c10 */ /* 0x000fe4000ff1e0ff */
[----:B------:R-:W-:Y:S02]  /*4850*/  IADD3 R6, P1, PT, R6, 0x1800, RZ ;  /* 0x0000180006067810 */ /* 0x000fe40007f3e0ff */
[----:B------:R-:W-:Y:S01]  /*4860*/  LEA.HI.X R5, R7, UR13, R10, 0x3, P2 ;  /* 0x0000000d07057c11 */ /* 0x000fe200090f1c0a */
[----:B-1----:R-:W-:-:S04]  /*4870*/  IMAD.WIDE.U32 R20, R16, 0x8, R20 ;  /* 0x0000000810147825 */ /* 0x002fc800078e0014 */
[----:B------:R-:W-:Y:S02]  /*4880*/  IMAD.X R19, RZ, RZ, UR15, P0 ;  /* 0x0000000fff137e24 */ /* 0x000fe400080e06ff */
[----:B------:R-:W-:-:S07]  /*4890*/  IMAD.X R5, RZ, RZ, R5, P1 ;  /* 0x000000ffff057224 */ /* 0x000fce00008e0605 */
.L_x_676:
[----:B------:R-:W3:Y:S01]  /*48a0*/  LDG.E.64 R14, desc[UR8][R20.64] ;  /* 0x00000008140e7981 */ /* 0x000ee2000c1e1b00 */
[----:B------:R-:W-:-:S05]  /*48b0*/  IMAD.MOV.U32 R4, RZ, RZ, R6 ;  /* 0x000000ffff047224 */ /* 0x000fca00078e0006 */
[----:B------:R0:W5:Y:S04]  /*48c0*/  LDG.E.64 R10, desc[UR8][R4.64+-0x1000] ;  /* 0xfff00008040a7981 */ /* 0x000168000c1e1b00 */
[----:B------:R0:W5:Y:S01]  /*48d0*/  LDG.E.64 R6, desc[UR8][R4.64+-0x800] ;  /* 0xfff8000804067981 */ /* 0x000162000c1e1b00 */
[----:B------:R-:W-:Y:S01]  /*48e0*/  BSSY.RECONVERGENT B2, `(.L_x_668) ;  /* 0x0000015000027945 */ /* 0x000fe20003800200 */
[----:B------:R-:W-:Y:S02]  /*48f0*/  IMAD.MOV.U32 R26, RZ, RZ, R18 ;  /* 0x000000ffff1a7224 */ /* 0x000fe400078e0012 */
[----:B------:R-:W-:Y:S01]  /*4900*/  IMAD.MOV.U32 R25, RZ, RZ, R19 ;  /* 0x000000ffff197224 */ /* 0x000fe200078e0013 */
[----:B---3--:R-:W-:Y:S01]  /*4910*/  DSETP.GEU.AND P0, PT, R8, R14, PT ;  /* 0x0000000e0800722a */ /* 0x008fe20003f0e000 */
[----:B------:R-:W-:-:S02]  /*4920*/  IMAD.MOV.U32 R12, RZ, RZ, R14 ;  /* 0x000000ffff0c7224 */ /* 0x000fc400078e000e */
        /* <DEDUP_REMOVED lines=16> */
.L_x_669:
[----:B------:R-:W-:Y:S05]  /*4a30*/  BSYNC.RECONVERGENT B2 ;  /* 0x0000000000027941 */ /* 0x000fea0003800200 */
.L_x_668:
[----:B-----5:R-:W-:Y:S01]  /*4a40*/  DSETP.GEU.AND P0, PT, R12, R10, PT ;  /* 0x0000000a0c00722a */ /* 0x020fe20003f0e000 */
[----:B------:R-:W-:Y:S01]  /*4a50*/  VIADD R9, R16, 0x100 ;  /* 0x0000010010097836 */ /* 0x000fe20000000000 */
[----:B------:R-:W-:Y:S01]  /*4a60*/  BSSY.RECONVERGENT B2, `(.L_x_670) ;  /* 0x0000016000027945 */ /* 0x000fe20003800200 */
[----:B------:R-:W-:-:S03]  /*4a70*/  IMAD.MOV.U32 R8, RZ, RZ, R10 ;  /* 0x000000ffff087224 */ /* 0x000fc600078e000a */
[----:B--2---:R-:W-:Y:S01]  /*4a80*/  IADD3 R23, P1, PT, R9, R2, RZ ;  /* 0x0000000209177210 */ /* 0x004fe20007f3e0ff */
[----:B------:R-:W-:-:S04]  /*4a90*/  IMAD.MOV.U32 R9, RZ, RZ, R11 ;  /* 0x000000ffff097224 */ /* 0x000fc800078e000b */
[----:B------:R-:W-:Y:S02]  /*4aa0*/  IMAD.X R24, RZ, RZ, R3, P1 ;  /* 0x000000ffff187224 */ /* 0x000fe400008e0603 */
[----:B------:R-:W-:Y:S02]  /*4ab0*/  IMAD.MOV.U32 R15, RZ, RZ, R23 ;  /* 0x000000ffff0f7224 */ /* 0x000fe400078e0017 */
[----:B------:R-:W-:Y:S01]  /*4ac0*/  IMAD.MOV.U32 R14, RZ, RZ, R24 ;  /* 0x000000ffff0e7224 */ /* 0x000fe200078e0018 */
        /* <DEDUP_REMOVED lines=15> */
.L_x_671:
[----:B------:R-:W-:Y:S05]  /*4bc0*/  BSYNC.RECONVERGENT B2 ;  /* 0x0000000000027941 */ /* 0x000fea0003800200 */
.L_x_670:
[----:B------:R0:W5:Y:S01]  /*4bd0*/  LDG.E.64 R10, desc[UR8][R4.64] ;  /* 0x00000008040a7981 */ /* 0x000162000c1e1b00 */
[----:B------:R-:W-:Y:S01]  /*4be0*/  DSETP.GEU.AND P0, PT, R8, R6, PT ;  /* 0x000000060800722a */ /* 0x000fe20003f0e000 */
[----:B------:R-:W-:Y:S01]  /*4bf0*/  IADD3 R13, PT, PT, R16, 0x200, RZ ;  /* 0x00000200100d7810 */ /* 0x000fe20007ffe0ff */
[----:B------:R-:W-:Y:S01]  /*4c00*/  BSSY.RECONVERGENT B2, `(.L_x_672) ;  /* 0x0000016000027945 */ /* 0x000fe20003800200 */
[----:B------:R-:W-:Y:S02]  /*4c10*/  IMAD.MOV.U32 R12, RZ, RZ, R6 ;  /* 0x000000ffff0c7224 */ /* 0x000fe400078e0006 */
[----:B------:R-:W-:Y:S01]  /*4c20*/  IADD3 R24, P1, PT, R13, R2, RZ ;  /* 0x000000020d187210 */ /* 0x000fe20007f3e0ff */
[----:B------:R-:W-:-:S04]  /*4c30*/  IMAD.MOV.U32 R13, RZ, RZ, R7 ;  /* 0x000000ffff0d7224 */ /* 0x000fc800078e0007 */
[----:B------:R-:W-:Y:S02]  /*4c40*/  IMAD.X R23, RZ, RZ, R3, P1 ;  /* 0x000000ffff177224 */ /* 0x000fe400008e0603 */
        /* <DEDUP_REMOVED lines=17> */
.L_x_673:
[----:B------:R-:W-:Y:S05]  /*4d60*/  BSYNC.RECONVERGENT B2 ;  /* 0x0000000000027941 */ /* 0x000fea0003800200 */
.L_x_672:
[----:B-----5:R-:W-:Y:S01]  /*4d70*/  DSETP.GEU.AND P0, PT, R12, R10, PT ;  /* 0x0000000a0c00722a */ /* 0x020fe20003f0e000 */
[----:B------:R-:W-:Y:S01]  /*4d80*/  VIADD R7, R16, 0x300 ;  /* 0x0000030010077836 */ /* 0x000fe20000000000 */
[----:B------:R-:W-:Y:S01]  /*4d90*/  BSSY.RECONVERGENT B2, `(.L_x_674) ;  /* 0x0000016000027945 */ /* 0x000fe20003800200 */
[----:B------:R-:W-:Y:S02]  /*4da0*/  IMAD.MOV.U32 R8, RZ, RZ, R10 ;  /* 0x000000ffff087224 */ /* 0x000fe400078e000a */
[----:B------:R-:W-:Y:S01]  /*4db0*/  IMAD.MOV.U32 R9, RZ, RZ, R11 ;  /* 0x000000ffff097224 */ /* 0x000fe200078e000b */
[----:B------:R-:W-:-:S05]  /*4dc0*/  IADD3 R7, P1, PT, R7, R2, RZ ;  /* 0x0000000207077210 */ /* 0x000fca0007f3e0ff */
        /* <DEDUP_REMOVED lines=18> */
.L_x_675:
[----:B------:R-:W-:Y:S05]  /*4ef0*/  BSYNC.RECONVERGENT B2 ;  /* 0x0000000000027941 */ /* 0x000fea0003800200 */
.L_x_674:
[----:B------:R-:W-:Y:S01]  /*4f00*/  VIADD R10, R22, 0x200 ;  /* 0x00000200160a7836 */ /* 0x000fe20000000000 */
[----:B------:R-:W-:Y:S01]  /*4f10*/  IADD3 R6, P2, PT, R4, 0x2000, RZ ;  /* 0x0000200004067810 */ /* 0x000fe20007f5e0ff */
[----:B------:R-:W-:Y:S01]  /*4f20*/  VIADD R22, R22, 0x400 ;  /* 0x0000040016167836 */ /* 0x000fe20000000000 */
[----:B------:R-:W-:Y:S01]  /*4f30*/  IADD3 R18, P1, PT, R18, 0x400, RZ ;  /* 0x0000040012127810 */ /* 0x000fe20007f3e0ff */
[----:B------:R-:W-:Y:S01]  /*4f40*/  VIADD R16, R16, 0x400 ;  /* 0x0000040010107836 */ /* 0x000fe20000000000 */
[----:B------:R-:W-:Y:S01]  /*4f50*/  ISETP.GE.AND P0, PT, R10, R17, PT ;  /* 0x000000110a00720c */ /* 0x000fe20003f06270 */
[----:B------:R-:W-:Y:S01]  /*4f60*/  IMAD.X R5, RZ, RZ, R5, P2 ;  /* 0x000000ffff057224 */ /* 0x000fe200010e0605 */
[----:B------:R-:W-:Y:S02]  /*4f70*/  IADD3 R20, P2, PT, R20, 0x2000, RZ ;  /* 0x0000200014147810 */ /* 0x000fe40007f5e0ff */
[----:B------:R-:W-:-:S03]  /*4f80*/  IADD3.X R19, PT, PT, RZ, R19, RZ, P1, !PT ;  /* 0x00000013ff137210 */ /* 0x000fc60000ffe4ff */
[----:B------:R-:W-:-:S06]  /*4f90*/  IMAD.X R21, RZ, RZ, R21, P2 ;  /* 0x000000ffff157224 */ /* 0x000fcc00010e0615 */
[----:B------:R-:W-:Y:S05]  /*4fa0*/  @!P0 BRA `(.L_x_676) ;  /* 0xfffffff8003c8947 */ /* 0x000fea000383ffff */
.L_x_662:
[----:B------:R-:W-:Y:S05]  /*4fb0*/  BSYNC.RECONVERGENT B1 ;  /* 0x0000000000017941 */ /* 0x000fea0003800200 */
.L_x_661:
        /* <DEDUP_REMOVED lines=32> */
.L_x_678:
[----:B------:R-:W-:Y:S05]  /*51c0*/  BSYNC.RECONVERGENT B1 ;  /* 0x0000000000017941 */ /* 0x000fea0003800200 */
.L_x_677:
        /* <DEDUP_REMOVED lines=31> */
.L_x_680:
[----:B------:R-:W-:Y:S05]  /*53c0*/  BSYNC.RECONVERGENT B1 ;  /* 0x0000000000017941 */ /* 0x000fea0003800200 */
.L_x_679:
        /* <DEDUP_REMOVED lines=31> */
.L_x_682:
[----:B------:R-:W-:Y:S05]  /*55c0*/  BSYNC.RECONVERGENT B1 ;  /* 0x0000000000017941 */ /* 0x000fea0003800200 */
.L_x_681:
        /* <DEDUP_REMOVED lines=31> */
.L_x_684:
[----:B------:R-:W-:Y:S05]  /*57c0*/  BSYNC.RECONVERGENT B1 ;  /* 0x0000000000017941 */ /* 0x000fea0003800200 */
.L_x_683:
[----:B------:R-:W-:Y:S01]  /*57d0*/  ISETP.GT.AND P0, PT, R10, 0xf, PT ;  /* 0x0000000f0a00780c */ /* 0x000fe20003f04270 */
[----:B-1----:R1:W1:Y:S01]  /*57e0*/  SHFL.DOWN PT, R6, R4, 0x10, 0x1f ;  /* 0x0a001f0004067f89 */ /* 0x00226200000e0000 */
[----:B------:R-:W-:Y:S01]  /*57f0*/  BSSY.RECONVERGENT B1, `(.L_x_685) ;  /* 0x000001d000017945 */ /* 0x000fe20003800200 */
[----:B---3--:R-:W-:Y:S02]  /*5800*/  IMAD.MOV.U32 R14, RZ, RZ, R8 ;  /* 0x000000ffff0e7224 */ /* 0x008fe400078e0008 */
[----:B--2---:R2:W3:Y:S01]  /*5810*/  SHFL.DOWN PT, R7, R5, 0x10, 0x1f ;  /* 0x0a001f0005077f89 */ /* 0x0044e200000e0000 */
[----:B------:R-:W-:Y:S02]  /*5820*/  IMAD.MOV.U32 R15, RZ, RZ, R9 ;  /* 0x000000ffff0f7224 */ /* 0x000fe400078e0009 */
[----:B------:R-:W-:Y:S01]  /*5830*/  IMAD.MOV.U32 R2, RZ, RZ, R4 ;  /* 0x000000ffff027224 */ /* 0x000fe200078e0004 */
[----:B0-----:R2:W0:Y:S01]  /*5840*/  SHFL.DOWN PT, R11, R8, 0x10, 0x1f ;  /* 0x0a001f00080b7f89 */ /* 0x00142200000e0000 */
        /* <DEDUP_REMOVED lines=23> */
.L_x_686:
[----:B------:R-:W-:Y:S05]  /*59c0*/  BSYNC.RECONVERGENT B1 ;  /* 0x0000000000017941 */ /* 0x000fea0003800200 */
.L_x_685:
        /* <DEDUP_REMOVED lines=11> */
.L_x_688:
[----:B------:R-:W-:Y:S05]  /*5a80*/  BSYNC.RECONVERGENT B1 ;  /* 0x0000000000017941 */ /* 0x000fea0003800200 */
.L_x_687:
        /* <DEDUP_REMOVED lines=8> */
[----:B---3--:R-:W2:Y:S04]  /*5b10*/  LDS.128 R4, [R0+0x20] ;  /* 0x0000200000047984 */ /* 0x008ea80000000c00 */
[----:B0---4-:R0:W3:Y:S04]  /*5b20*/  LDS.64 R12, [R0+0x80] ;  /* 0x00008000000c7984 */ /* 0x0110e80000000a00 */
[----:B------:R0:W4:Y:S01]  /*5b30*/  LDS.128 R8, [R0+0x30] ;  /* 0x0000300000087984 */ /* 0x0001220000000c00 */
[----:B-1----:R-:W-:Y:S01]  /*5b40*/  DSETP.GEU.AND P0, PT, R2, R16, PT ;  /* 0x000000100200722a */ /* 0x002fe20003f0e000 */
[----:B------:R-:W-:-:S02]  /*5b50*/  IMAD.MOV.U32 R24, RZ, RZ, R16 ;  /* 0x000000ffff187224 */ /* 0x000fc400078e0010 */
[----:B------:R-:W-:Y:S02]  /*5b60*/  IMAD.MOV.U32 R25, RZ, RZ, R17 ;  /* 0x000000ffff197224 */ /* 0x000fe400078e0011 */
[----:B--2---:R-:W-:Y:S02]  /*5b70*/  IMAD.MOV.U32 R27, RZ, RZ, R4 ;  /* 0x000000ffff1b7224 */ /* 0x004fe400078e0004 */
[----:B------:R-:W-:-:S07]  /*5b80*/  IMAD.MOV.U32 R29, RZ, RZ, R5 ;  /* 0x000000ffff1d7224 */ /* 0x000fce00078e0005 */
[----:B0--34-:R-:W-:Y:S05]  /*5b90*/  @!P0 BRA `(.L_x_690) ;  /* 0x0000000000388947 */ /* 0x019fea0003800000 */
        /* <DEDUP_REMOVED lines=14> */
.L_x_690:
[----:B------:R-:W-:Y:S05]  /*5c80*/  BSYNC.RECONVERGENT B1 ;  /* 0x0000000000017941 */ /* 0x000fea0003800200 */
.L_x_689:
[----:B------:R0:W1:Y:S01]  /*5c90*/  LDS.128 R16, [R0+0x40] ;  /* 0x0000400000107984 */ /* 0x0000620000000c00 */
[----:B------:R-:W-:Y:S01]  /*5ca0*/  DSETP.GEU.AND P0, PT, R24, R6, PT ;  /* 0x000000061800722a */ /* 0x000fe20003f0e000 */
[----:B------:R-:W-:Y:S01]  /*5cb0*/  BSSY.RECONVERGENT B1, `(.L_x_691) ;  /* 0x0000015000017945 */ /* 0x000fe20003800200 */
[----:B------:R-:W-:Y:S01]  /*5cc0*/  IMAD.MOV.U32 R4, RZ, RZ, R6 ;  /* 0x000000ffff047224 */ /* 0x000fe200078e0006 */
[----:B------:R0:W2:Y:S01]  /*5cd0*/  LDS.128 R20, [R0+0x50] ;  /* 0x0000500000147984 */ /* 0x0000a20000000c00 */
[----:B------:R-:W-:Y:S01]  /*5ce0*/  MOV R5, R7 ;  /* 0x0000000700057202 */ /* 0x000fe20000000f00 */
[----:B------:R-:W-:Y:S02]  /*5cf0*/  IMAD.MOV.U32 R15, RZ, RZ, R8 ;  /* 0x000000ffff0f7224 */ /* 0x000fe400078e0008 */
[----:B------:R-:W-:-:S07]  /*5d00*/  IMAD.MOV.U32 R14, RZ, RZ, R9 ;  /* 0x000000ffff0e7224 */ /* 0x000fce00078e0009 */
        /* <DEDUP_REMOVED lines=15> */
.L_x_692:
[----:B------:R-:W-:Y:S05]  /*5e00*/  BSYNC.RECONVERGENT B1 ;  /* 0x0000000000017941 */ /* 0x000fea0003800200 */
.L_x_691:
        /* <DEDUP_REMOVED lines=21> */
.L_x_694:
[----:B------:R-:W-:Y:S05]  /*5f60*/  BSYNC.RECONVERGENT B1 ;  /* 0x0000000000017941 */ /* 0x000fea0003800200 */
.L_x_693:
        /* <DEDUP_REMOVED lines=23> */
.L_x_696:
[----:B------:R-:W-:Y:S05]  /*60e0*/  BSYNC.RECONVERGENT B1 ;  /* 0x0000000000017941 */ /* 0x000fea0003800200 */
.L_x_695:
        /* <DEDUP_REMOVED lines=21> */
.L_x_698:
[----:B------:R-:W-:Y:S05]  /*6240*/  BSYNC.RECONVERGENT B1 ;  /* 0x0000000000017941 */ /* 0x000fea0003800200 */
.L_x_697:
        /* <DEDUP_REMOVED lines=21> */
.L_x_700:
[----:B------:R-:W-:Y:S05]  /*63a0*/  BSYNC.RECONVERGENT B1 ;  /* 0x0000000000017941 */ /* 0x000fea0003800200 */
.L_x_699:
        /* <DEDUP_REMOVED lines=20> */
.L_x_618:
[----:B------:R-:W-:Y:S05]  /*64f0*/  BSYNC.RECONVERGENT B0 ;  /* 0x0000000000007941 */ /* 0x000fea0003800200 */
.L_x_585:
[----:B------:R-:W-:Y:S05]  /*6500*/  @P1 EXIT ;  /* 0x000000000000194d */ /* 0x000fea0003800000 */
[----:B012-4-:R-:W0:Y:S02]  /*6510*/  LDC.64 R4, c[0x0][0x390] ;  /* 0x0000e400ff047b82 */ /* 0x017e240000000a00 */
[----:B0-----:R-:W-:Y:S04]  /*6520*/  STG.E.64 desc[UR8][R4.64], R2 ;  /* 0x0000000204007986 */ /* 0x001fe8000c101b08 */
[----:B------:R-:W-:Y:S01]  /*6530*/  STG.E.64 desc[UR8][R4.64+0x8], R14 ;  /* 0x0000080e04007986 */ /* 0x000fe2000c101b08 */
[----:B------:R-:W-:Y:S05]  /*6540*/  EXIT ;  /* 0x000000000000794d */ /* 0x000fea0003800000 */
.L_x_701:
        /* <DEDUP_REMOVED lines=11> */
.L_x_772:


//--------------------- .text._Z11GaussSecondPdS_ii --------------------------
	.section	.text._Z11GaussSecondPdS_ii,"ax",@progbits
	.align	128
        .global         _Z11GaussSecondPdS_ii
        .type           _Z11GaussSecondPdS_ii,@function
        .size           _Z11GaussSecondPdS_ii,(.L_x_773 - _Z11GaussSecondPdS_ii)
        .other          _Z11GaussSecondPdS_ii,@"STO_CUDA_ENTRY STV_DEFAULT"
_Z11GaussSecondPdS_ii:
.text._Z11GaussSecondPdS_ii:
[----:B------:R-:W-:Y:S01]  /*0000*/  LDC R1, c[0x0][0x37c] ;  /* 0x0000df00ff017b82 */ /* 0x000fe20000000800 */
[----:B------:R-:W0:Y:S01]  /*0010*/  S2R R0, SR_CTAID.X ;  /* 0x0000000000007919 */ /* 0x000e220000002500 */
[----:B------:R-:W0:Y:S01]  /*0020*/  LDCU UR5, c[0x0][0x360] ;  /* 0x00006c00ff0577ac */ /* 0x000e220008000800 */
[----:B------:R-:W0:Y:S01]  /*0030*/  S2R R3, SR_TID.X ;  /* 0x0000000000037919 */ /* 0x000e220000002100 */
[----:B------:R-:W1:Y:S01]  /*0040*/  LDCU UR7, c[0x0][0x390] ;  /* 0x00007200ff0777ac */ /* 0x000e620008000800 */
[----:B------:R-:W2:Y:S01]  /*0050*/  S2R R2, SR_CTAID.Y ;  /* 0x0000000000027919 */ /* 0x000ea20000002600 */
[----:B------:R-:W3:Y:S01]  /*0060*/  LDCU UR6, c[0x0][0x364] ;  /* 0x00006c80ff0677ac */ /* 0x000ee20008000800 */
[----:B------:R-:W2:Y:S01]  /*0070*/  S2R R5, SR_TID.Y ;  /* 0x0000000000057919 */ /* 0x000ea20000002200 */
[----:B------:R-:W3:Y:S02]  /*0080*/  LDCU UR4, c[0x0][0x374] ;  /* 0x00006e80ff0477ac */ /* 0x000ee40008000800 */
[----:B---3--:R-:W-:Y:S01]  /*0090*/  UIMAD UR4, UR6, UR4, URZ ;  /* 0x00000004060472a4 */ /* 0x008fe2000f8e02ff */
[----:B0-----:R-:W-:-:S05]  /*00a0*/  IMAD R0, R0, UR5, R3 ;  /* 0x0000000500007c24 */ /* 0x001fca000f8e0203 */
[----:B------:R-:W-:Y:S01]  /*00b0*/  LOP3.LUT R0, RZ, R0, RZ, 0x33, !PT ;  /* 0x00000000ff007212 */ /* 0x000fe200078e33ff */
[----:B--2---:R-:W-:-:S04]  /*00c0*/  IMAD R3, R2, UR6, R5 ;  /* 0x0000000602037c24 */ /* 0x004fc8000f8e0205 */
[----:B-1----:R-:W-:-:S05]  /*00d0*/  VIADD R7, R0, UR7 ;  /* 0x0000000700077c36 */ /* 0x002fca0008000000 */
[----:B------:R-:W-:-:S13]  /*00e0*/  ISETP.GE.AND P0, PT, R7, RZ, PT ;  /* 0x000000ff0700720c */ /* 0x000fda0003f06270 */
[----:B------:R-:W-:Y:S05]  /*00f0*/  @!P0 EXIT ;  /* 0x000000000000894d */ /* 0x000fea0003800000 */
[----:B------:R-:W0:Y:S01]  /*0100*/  I2F.U32.RP R4, UR4 ;  /* 0x0000000400047d06 */ /* 0x000e220008209000 */
[----:B------:R-:W1:Y:S01]  /*0110*/  LDCU UR10, c[0x3][0x8] ;  /* 0x00c00100ff0a77ac */ /* 0x000e620008000800 */
[----:B------:R-:W-:Y:S01]  /*0120*/  VIADD R5, R3, UR4 ;  /* 0x0000000403057c36 */ /* 0x000fe20008000000 */
[----:B------:R-:W2:Y:S01]  /*0130*/  LDC.64 R12, c[0x0][0x388] ;  /* 0x0000e200ff0c7b82 */ /* 0x000ea20000000a00 */
[----:B------:R-:W-:Y:S01]  /*0140*/  IMAD R11, RZ, RZ, -UR4 ;  /* 0x80000004ff0b7e24 */ /* 0x000fe2000f8e02ff */
[----:B------:R-:W3:Y:S01]  /*0150*/  LDCU.64 UR12, c[0x0][0x388] ;  /* 0x00007100ff0c77ac */ /* 0x000ee20008000a00 */
[----:B------:R-:W-:Y:S01]  /*0160*/  ISETP.NE.U32.AND P1, PT, RZ, UR4, PT ;  /* 0x00000004ff007c0c */ /* 0x000fe2000bf25070 */
[----:B------:R-:W4:Y:S01]  /*0170*/  LDCU UR6, c[0x0][0x370] ;  /* 0x00006e00ff0677ac */ /* 0x000f220008000800 */
[----:B------:R-:W2:Y:S01]  /*0180*/  LDCU.64 UR8, c[0x0][0x358] ;  /* 0x00006b00ff0877ac */ /* 0x000ea20008000a00 */
[----:B0-----:R-:W0:Y:S01]  /*0190*/  MUFU.RCP R4, R4 ;  /* 0x0000000400047308 */ /* 0x001e220000001000 */
[----:B------:R-:W2:Y:S01]  /*01a0*/  LDCU.64 UR14, c[0x0][0x388] ;  /* 0x00007100ff0e77ac */ /* 0x000ea20008000a00 */
[----:B-1----:R-:W-:-:S02]  /*01b0*/  ISETP.GE.AND P4, PT, R5, UR10, PT ;  /* 0x0000000a05007c0c */ /* 0x002fc4000bf86270 */
[----:B------:R-:W-:Y:S02]  /*01c0*/  VIMNMX R2, PT, PT, R5, UR10, !PT ;  /* 0x0000000a05027c48 */ /* 0x000fe4000ffe0100 */
[----:B------:R-:W-:-:S04]  /*01d0*/  SEL R0, RZ, 0x1, P4 ;  /* 0x00000001ff007807 */ /* 0x000fc80002000000 */
[----:B------:R-:W-:Y:S01]  /*01e0*/  IADD3 R2, PT, PT, R2, -R5, -R0 ;  /* 0x8000000502027210 */ /* 0x000fe20007ffe800 */
[----:B----4-:R-:W-:Y:S01]  /*01f0*/  UIMAD UR5, UR5, UR6, URZ ;  /* 0x00000006050572a4 */ /* 0x010fe2000f8e02ff */
[----:B0-----:R-:W-:-:S04]  /*0200*/  VIADD R8, R4, 0xffffffe ;  /* 0x0ffffffe04087836 */ /* 0x001fc80000000000 */
[----:B------:R0:W1:Y:S02]  /*0210*/  F2I.FTZ.U32.TRUNC.NTZ R9, R8 ;  /* 0x0000000800097305 */ /* 0x000064000021f000 */
[----:B0-----:R-:W-:Y:S02]  /*0220*/  IMAD.MOV.U32 R8, RZ, RZ, RZ ;  /* 0x000000ffff087224 */ /* 0x001fe400078e00ff */
[----:B-1----:R-:W-:-:S04]  /*0230*/  IMAD R11, R11, R9, RZ ;  /* 0x000000090b0b7224 */ /* 0x002fc800078e02ff */
[----:B------:R-:W-:Y:S02]  /*0240*/  IMAD.HI.U32 R9, R9, R11, R8 ;  /* 0x0000000b09097227 */ /* 0x000fe400078e0008 */
[----:B------:R-:W0:Y:S04]  /*0250*/  LDC R8, c[0x3][RZ] ;  /* 0x00c00000ff087b82 */ /* 0x000e280000000800 */
[----:B------:R-:W-:-:S04]  /*0260*/  IMAD.HI.U32 R9, R9, R2, RZ ;  /* 0x0000000209097227 */ /* 0x000fc800078e00ff */
[----:B------:R-:W-:-:S04]  /*0270*/  IMAD.MOV R11, RZ, RZ, -R9 ;  /* 0x000000ffff0b7224 */ /* 0x000fc800078e0a09 */
[----:B------:R-:W-:-:S05]  /*0280*/  IMAD R2, R11, UR4, R2 ;  /* 0x000000040b027c24 */ /* 0x000fca000f8e0202 */
[----:B------:R-:W-:Y:S02]  /*0290*/  ISETP.GE.U32.AND P2, PT, R2, UR4, PT ;  /* 0x0000000402007c0c */ /* 0x000fe4000bf46070 */
[----:B0-----:R-:W-:Y:S01]  /*02a0*/  ISETP.LE.AND P0, PT, R8, UR7, PT ;  /* 0x0000000708007c0c */ /* 0x001fe2000bf03270 */
[----:B------:R-:W-:-:S10]  /*02b0*/  IMAD R4, R5, R8, UR7 ;  /* 0x0000000705047e24 */ /* 0x000fd4000f8e0208 */
[----:B------:R-:W-:Y:S02]  /*02c0*/  @P2 VIADD R2, R2, -UR4 ;  /* 0x8000000402022c36 */ /* 0x000fe40008000000 */
[----:B------:R-:W-:-:S03]  /*02d0*/  @P2 VIADD R9, R9, 0x1 ;  /* 0x0000000109092836 */ /* 0x000fc60000000000 */
[----:B------:R-:W-:Y:S01]  /*02e0*/  ISETP.GE.U32.AND P3, PT, R2, UR4, PT ;  /* 0x0000000402007c0c */ /* 0x000fe2000bf66070 */
[----:B------:R-:W-:-:S04]  /*02f0*/  VIADD R2, R5, UR4 ;  /* 0x0000000405027c36 */ /* 0x000fc80008000000 */
[CC--:B------:R-:W-:Y:S01]  /*0300*/  IMAD R6, R2.reuse, R8.reuse, UR7 ;  /* 0x0000000702067e24 */ /* 0x0c0fe2000f8e0208 */
[----:B------:R-:W-:Y:S01]  /*0310*/  ISETP.GE.AND P5, PT, R2, UR10, PT ;  /* 0x0000000a02007c0c */ /* 0x000fe2000bfa6270 */
[----:B------:R-:W-:Y:S01]  /*0320*/  IMAD R2, R3, R8, UR7 ;  /* 0x0000000703027e24 */ /* 0x000fe2000f8e0208 */
[----:B------:R-:W-:Y:S02]  /*0330*/  SHF.R.S32.HI R8, RZ, 0x1f, R4 ;  /* 0x0000001fff087819 */ /* 0x000fe40000011404 */
[----:B------:R-:W-:Y:S02]  /*0340*/  SEL R4, R4, 0xffffffff, !P4 ;  /* 0xffffffff04047807 */ /* 0x000fe40006000000 */
[----:B------:R-:W-:Y:S01]  /*0350*/  SEL R11, R2, 0xffffffff, !P0 ;  /* 0xffffffff020b7807 */ /* 0x000fe20004000000 */
[----:B------:R-:W-:Y:S01]  /*0360*/  @P3 VIADD R9, R9, 0x1 ;  /* 0x0000000109093836 */ /* 0x000fe20000000000 */
[----:B------:R-:W-:Y:S02]  /*0370*/  SHF.R.S32.HI R2, RZ, 0x1f, R6 ;  /* 0x0000001fff027819 */ /* 0x000fe40000011406 */
[----:B------:R-:W-:Y:S01]  /*0380*/  SEL R6, R6, 0xffffffff, !P5 ;  /* 0xffffffff06067807 */ /* 0x000fe20006800000 */
[----:B--2---:R-:W-:Y:S01]  /*0390*/  IMAD.WIDE R12, R11, 0x8, R12 ;  /* 0x000000080b0c7825 */ /* 0x004fe200078e020c */
[----:B------:R-:W-:-:S02]  /*03a0*/  SEL R8, R8, 0xffffffff, !P4 ;  /* 0xffffffff08087807 */ /* 0x000fc40006000000 */
[----:B------:R-:W-:Y:S02]  /*03b0*/  SEL R15, R2, 0xffffffff, !P5 ;  /* 0xffffffff020f7807 */ /* 0x000fe40006800000 */
[----:B------:R-:W-:Y:S02]  /*03c0*/  SEL R4, R4, 0xffffffff, !P0 ;  /* 0xffffffff04047807 */ /* 0x000fe40004000000 */
[----:B------:R-:W-:Y:S02]  /*03d0*/  SEL R2, R6, 0xffffffff, !P0 ;  /* 0xffffffff06027807 */ /* 0x000fe40004000000 */
[----:B------:R-:W-:Y:S02]  /*03e0*/  SEL R17, R8, 0xffffffff, !P0 ;  /* 0xffffffff08117807 */ /* 0x000fe40004000000 */
[----:B------:R-:W-:Y:S02]  /*03f0*/  @!P1 LOP3.LUT R9, RZ, UR4, RZ, 0x33, !PT ;  /* 0x00000004ff099c12 */ /* 0x000fe4000f8e33ff */
[----:B------:R-:W-:-:S02]  /*0400*/  SEL R15, R15, 0xffffffff, !P0 ;  /* 0xffffffff0f0f7807 */ /* 0x000fc40004000000 */
[----:B---3--:R-:W-:Y:S01]  /*0410*/  LEA R16, P2, R4, UR12, 0x3 ;  /* 0x0000000c04107c11 */ /* 0x008fe2000f8418ff */
[----:B------:R-:W-:Y:S01]  /*0420*/  IMAD.IADD R0, R0, 0x1, R9 ;  /* 0x0000000100007824 */ /* 0x000fe200078e0209 */
[----:B------:R-:W-:Y:S02]  /*0430*/  LEA R14, P0, R2, UR12, 0x3 ;  /* 0x0000000c020e7c11 */ /* 0x000fe4000f8018ff */
[----:B------:R-:W-:Y:S02]  /*0440*/  LEA.HI.X R17, R4, UR13, R17, 0x3, P2 ;  /* 0x0000000d04117c11 */ /* 0x000fe400090f1c11 */
[----:B------:R-:W-:-:S09]  /*0450*/  LEA.HI.X R15, R2, UR13, R15, 0x3, P0 ;  /* 0x0000000d020f7c11 */ /* 0x000fd200080f1c0f */
.L_x_707:
[----:B0-----:R-:W0:Y:S01]  /*0460*/  LDC R2, c[0x3][0x8] ;  /* 0x00c00200ff027b82 */ /* 0x001e220000000800 */
[----:B------:R-:W-:Y:S01]  /*0470*/  BSSY.RECONVERGENT B0, `(.L_x_702) ;  /* 0x00000a5000007945 */ /* 0x000fe20003800200 */
[----:B0-----:R-:W-:-:S13]  /*0480*/  ISETP.GE.AND P0, PT, R3, R2, PT ;  /* 0x000000020300720c */ /* 0x001fda0003f06270 */
[----:B-123--:R-:W-:Y:S05]  /*0490*/  @P0 BRA `(.L_x_703) ;  /* 0x0000000800880947 */ /* 0x00efea0003800000 */
[----:B------:R-:W0:Y:S01]  /*04a0*/  LDC.64 R10, c[0x3][RZ] ;  /* 0x00c00000ff0a7b82 */ /* 0x000e220000000a00 */
[----:B------:R-:W0:Y:S01]  /*04b0*/  LDCU UR6, c[0x0][0x394] ;  /* 0x00007280ff0677ac */ /* 0x000e220008000800 */
[----:B------:R-:W-:Y:S01]  /*04c0*/  BSSY.RECONVERGENT B1, `(.L_x_704) ;  /* 0x000003d000017945 */ /* 0x000fe20003800200 */
[----:B------:R-:W-:Y:S01]  /*04d0*/  IMAD.MOV.U32 R29, RZ, RZ, R3 ;  /* 0x000000ffff1d7224 */ /* 0x000fe200078e0003 */
[----:B------:R-:W1:Y:S01]  /*04e0*/  LDCU.64 UR10, c[0x0][0x380] ;  /* 0x00007000ff0a77ac */ /* 0x000e620008000a00 */
[----:B0-----:R-:W-:Y:S01]  /*04f0*/  IMAD R4, R10, UR6, R7 ;  /* 0x000000060a047c24 */ /* 0x001fe2000f8e0207 */
[----:B------:R-:W-:Y:S02]  /*0500*/  ISETP.LE.AND P1, PT, R11, UR6, PT ;  /* 0x000000060b007c0c */ /* 0x000fe4000bf23270 */
[----:B------:R-:W-:Y:S02]  /*0510*/  ISETP.GE.AND P0, PT, R7, R10, PT ;  /* 0x0000000a0700720c */ /* 0x000fe40003f06270 */
[----:B------:R-:W-:-:S02]  /*0520*/  SHF.R.S32.HI R6, RZ, 0x1f, R4 ;  /* 0x0000001fff067819 */ /* 0x000fc40000011404 */
[----:B------:R-:W-:Y:S02]  /*0530*/  SEL R4, R4, 0xffffffff, !P1 ;  /* 0xffffffff04047807 */ /* 0x000fe40004800000 */
[----:B------:R-:W-:Y:S02]  /*0540*/  SEL R9, R6, 0xffffffff, !P1 ;  /* 0xffffffff06097807 */ /* 0x000fe40004800000 */
[----:B------:R-:W-:Y:S02]  /*0550*/  SEL R6, R4, 0xffffffff, !P0 ;  /* 0xffffffff04067807 */ /* 0x000fe40004000000 */
[----:B------:R-:W-:Y:S02]  /*0560*/  LOP3.LUT R4, R0, 0x3, RZ, 0xc0, !PT ;  /* 0x0000000300047812 */ /* 0x000fe400078ec0ff */
[----:B------:R-:W-:Y:S02]  /*0570*/  SEL R9, R9, 0xffffffff, !P0 ;  /* 0xffffffff09097807 */ /* 0x000fe40004000000 */
[----:B------:R-:W-:-:S02]  /*0580*/  ISETP.NE.AND P1, PT, R4, 0x3, PT ;  /* 0x000000030400780c */ /* 0x000fc40003f25270 */
[----:B-1----:R-:W-:-:S04]  /*0590*/  LEA R8, P2, R6, UR10, 0x3 ;  /* 0x0000000a06087c11 */ /* 0x002fc8000f8418ff */
[----:B------:R-:W-:-:S07]  /*05a0*/  LEA.HI.X R9, R6, UR11, R9, 0x3, P2 ;  /* 0x0000000b06097c11 */ /* 0x000fce00090f1c09 */
[----:B------:R-:W-:Y:S05]  /*05b0*/  @!P1 BRA `(.L_x_705) ;  /* 0x0000000000b49947 */ /* 0x000fea0003800000 */
[----:B------:R-:W0:Y:S01]  /*05c0*/  LDC.64 R18, c[0x0][0x388] ;  /* 0x0000e200ff127b82 */ /* 0x000e220000000a00 */
[----:B------:R-:W-:Y:S01]  /*05d0*/  IMAD R6, R3, R10, R7 ;  /* 0x0000000a03067224 */ /* 0x000fe200078e0207 */
[----:B------:R-:W2:Y:S04]  /*05e0*/  LDG.E.64 R24, desc[UR8][R12.64] ;  /* 0x000000080c187981 */ /* 0x000ea8000c1e1b00 */
[----:B------:R-:W-:Y:S01]  /*05f0*/  SEL R11, R6, 0xffffffff, !P0 ;  /* 0xffffffff060b7807 */ /* 0x000fe20004000000 */
[----:B------:R-:W2:Y:S04]  /*0600*/  LDG.E.64 R20, desc[UR8][R8.64] ;  /* 0x0000000808147981 */ /* 0x000ea8000c1e1b00 */
[----:B0-----:R-:W-:-:S05]  /*0610*/  IMAD.WIDE R18, R11, 0x8, R18 ;  /* 0x000000080b127825 */ /* 0x001fca00078e0212 */
[----:B------:R-:W2:Y:S01]  /*0620*/  LDG.E.64 R22, desc[UR8][R18.64] ;  /* 0x0000000812167981 */ /* 0x000ea2000c1e1b00 */
[----:B------:R-:W-:Y:S01]  /*0630*/  ISETP.NE.AND P1, PT, R4, RZ, PT ;  /* 0x000000ff0400720c */ /* 0x000fe20003f25270 */
[----:B------:R-:W-:Y:S01]  /*0640*/  IMAD.MOV.U32 R29, RZ, RZ, R5 ;  /* 0x000000ffff1d7224 */ /* 0x000fe200078e0005 */
[----:B--2---:R-:W-:-:S07]  /*0650*/  DFMA R20, -R24, R20, R22 ;  /* 0x000000141814722b */ /* 0x004fce0000000116 */
[----:B------:R0:W-:Y:S04]  /*0660*/  STG.E.64 desc[UR8][R18.64], R20 ;  /* 0x0000001412007986 */ /* 0x0001e8000c101b08 */
[----:B------:R-:W-:Y:S05]  /*0670*/  @!P1 BRA `(.L_x_705) ;  /* 0x0000000000849947 */ /* 0x000fea0003800000 */
[----:B0-----:R-:W0:Y:S01]  /*0680*/  LDC.64 R18, c[0x0][0x388] ;  /* 0x0000e200ff127b82 */ /* 0x001e220000000a00 */
[C---:B------:R-:W-:Y:S01]  /*0690*/  IMAD R6, R5.reuse, R10, R7 ;  /* 0x0000000a05067224 */ /* 0x040fe200078e0207 */
[----:B------:R-:W-:Y:S01]  /*06a0*/  ISETP.GE.AND P1, PT, R5, R2, PT ;  /* 0x000000020500720c */ /* 0x000fe20003f26270 */
[----:B------:R-:W2:Y:S03]  /*06b0*/  LDG.E.64 R22, desc[UR8][R8.64] ;  /* 0x0000000808167981 */ /* 0x000ea6000c1e1b00 */
[----:B------:R-:W-:Y:S01]  /*06c0*/  SHF.R.S32.HI R11, RZ, 0x1f, R6 ;  /* 0x0000001fff0b7819 */ /* 0x000fe20000011406 */
[----:B------:R-:W2:Y:S01]  /*06d0*/  LDG.E.64 R26, desc[UR8][R16.64] ;  /* 0x00000008101a7981 */ /* 0x000ea2000c1e1b00 */
[----:B------:R-:W-:Y:S02]  /*06e0*/  SEL R6, R6, 0xffffffff, !P1 ;  /* 0xffffffff06067807 */ /* 0x000fe40004800000 */
[----:B------:R-:W-:-:S02]  /*06f0*/  SEL R11, R11, 0xffffffff, !P1 ;  /* 0xffffffff0b0b7807 */ /* 0x000fc40004800000 */
[----:B------:R-:W-:Y:S02]  /*0700*/  SEL R6, R6, 0xffffffff, !P0 ;  /* 0xffffffff06067807 */ /* 0x000fe40004000000 */
[----:B------:R-:W-:Y:S02]  /*0710*/  SEL R11, R11, 0xffffffff, !P0 ;  /* 0xffffffff0b0b7807 */ /* 0x000fe40004000000 */
[----:B0-----:R-:W-:-:S04]  /*0720*/  LEA R20, P1, R6, R18, 0x3 ;  /* 0x0000001206147211 */ /* 0x001fc800078218ff */
[----:B------:R-:W-:-:S05]  /*0730*/  LEA.HI.X R21, R6, R19, R11, 0x3, P1 ;  /* 0x0000001306157211 */ /* 0x000fca00008f1c0b */
[----:B------:R-:W2:Y:S01]  /*0740*/  LDG.E.64 R24, desc[UR8][R20.64] ;  /* 0x0000000814187981 */ /* 0x000ea2000c1e1b00 */
[----:B------:R-:W-:Y:S01]  /*0750*/  ISETP.NE.AND P1, PT, R4, 0x1, PT ;  /* 0x000000010400780c */ /* 0x000fe20003f25270 */
[----:B------:R-:W-:Y:S01]  /*0760*/  VIADD R29, R5, UR4 ;  /* 0x00000004051d7c36 */ /* 0x000fe20008000000 */
[----:B--2---:R-:W-:-:S07]  /*0770*/  DFMA R22, -R26, R22, R24 ;  /* 0x000000161a16722b */ /* 0x004fce0000000118 */
[----:B------:R1:W-:Y:S04]  /*0780*/  STG.E.64 desc[UR8][R20.64], R22 ;  /* 0x0000001614007986 */ /* 0x0003e8000c101b08 */
[----:B------:R-:W-:Y:S05]  /*0790*/  @!P1 BRA `(.L_x_705) ;  /* 0x00000000003c9947 */ /* 0x000fea0003800000 */
[C---:B------:R-:W-:Y:S01]  /*07a0*/  IMAD R4, R29.reuse, R10, R7 ;  /* 0x0000000a1d047224 */ /* 0x040fe200078e0207 */
[----:B------:R-:W-:Y:S01]  /*07b0*/  ISETP.GE.AND P1, PT, R29, R2, PT ;  /* 0x000000021d00720c */ /* 0x000fe20003f26270 */
[----:B-1----:R-:W2:Y:S03]  /*07c0*/  LDG.E.64 R20, desc[UR8][R8.64] ;  /* 0x0000000808147981 */ /* 0x002ea6000c1e1b00 */
[----:B------:R-:W-:Y:S01]  /*07d0*/  SHF.R.S32.HI R6, RZ, 0x1f, R4 ;  /* 0x0000001fff067819 */ /* 0x000fe20000011404 */
[----:B------:R-:W2:Y:S01]  /*07e0*/  LDG.E.64 R22, desc[UR8][R14.64] ;  /* 0x000000080e167981 */ /* 0x000ea2000c1e1b00 */
[----:B------:R-:W-:Y:S02]  /*07f0*/  SEL R4, R4, 0xffffffff, !P1 ;  /* 0xffffffff04047807 */ /* 0x000fe40004800000 */
[----:B------:R-:W-:Y:S02]  /*0800*/  SEL R6, R6, 0xffffffff, !P1 ;  /* 0xffffffff06067807 */ /* 0x000fe40004800000 */
[----:B------:R-:W-:-:S02]  /*0810*/  SEL R4, R4, 0xffffffff, !P0 ;  /* 0xffffffff04047807 */ /* 0x000fc40004000000 */
[----:B------:R-:W-:Y:S02]  /*0820*/  SEL R6, R6, 0xffffffff, !P0 ;  /* 0xffffffff06067807 */ /* 0x000fe40004000000 */
[----:B------:R-:W-:-:S04]  /*0830*/  LEA R18, P1, R4, R18, 0x3 ;  /* 0x0000001204127211 */ /* 0x000fc800078218ff */
[----:B------:R-:W-:-:S05]  /*0840*/  LEA.HI.X R19, R4, R19, R6, 0x3, P1 ;  /* 0x0000001304137211 */ /* 0x000fca00008f1c06 */
[----:B------:R-:W2:Y:S01]  /*0850*/  LDG.E.64 R24, desc[UR8][R18.64] ;  /* 0x0000000812187981 */ /* 0x000ea2000c1e1b00 */
[----:B------:R-:W-:Y:S01]  /*0860*/  VIADD R29, R29, UR4 ;  /* 0x000000041d1d7c36 */ /* 0x000fe20008000000 */
[----:B--2---:R-:W-:-:S07]  /*0870*/  DFMA R20, -R22, R20, R24 ;  /* 0x000000141614722b */ /* 0x004fce0000000118 */
[----:B------:R2:W-:Y:S04]  /*0880*/  STG.E.64 desc[UR8][R18.64], R20 ;  /* 0x0000001412007986 */ /* 0x0005e8000c101b08 */
.L_x_705:
[----:B------:R-:W-:Y:S05]  /*0890*/  BSYNC.RECONVERGENT B1 ;  /* 0x0000000000017941 */ /* 0x000fea0003800200 */
.L_x_704:
[----:B------:R-:W-:-:S13]  /*08a0*/  ISETP.GE.U32.AND P1, PT, R0, 0x3, PT ;  /* 0x000000030000780c */ /* 0x000fda0003f26070 */
[----:B------:R-:W-:Y:S05]  /*08b0*/  @!P1 BRA `(.L_x_703) ;  /* 0x0000000400809947 */ /* 0x000fea0003800000 */
[----:B------:R-:W3:Y:S02]  /*08c0*/  LDC R11, c[0x0][0x390] ;  /* 0x0000e400ff0b7b82 */ /* 0x000ee40000000800 */
[----:B---3--:R-:W-:-:S13]  /*08d0*/  ISETP.GE.AND P1, PT, R11, R10, PT ;  /* 0x0000000a0b00720c */ /* 0x008fda0003f26270 */
.L_x_706:
[C---:B------:R-:W-:Y:S01]  /*08e0*/  IMAD R4, R29.reuse, R10, R11 ;  /* 0x0000000a1d047224 */ /* 0x040fe200078e020b */
[C---:B------:R-:W-:Y:S01]  /*08f0*/  ISETP.GE.AND P2, PT, R29.reuse, R2, PT ;  /* 0x000000021d00720c */ /* 0x040fe20003f46270 */
[----:B------:R-:W-:-:S03]  /*0900*/  IMAD R6, R29, R10, R7 ;  /* 0x0000000a1d067224 */ /* 0x000fc600078e0207 */
[----:B0-23--:R-:W-:Y:S02]  /*0910*/  SHF.R.S32.HI R18, RZ, 0x1f, R4 ;  /* 0x0000001fff127819 */ /* 0x00dfe40000011404 */
[----:B-1----:R-:W-:Y:S02]  /*0920*/  SEL R20, R4, 0xffffffff, !P2 ;  /* 0xffffffff04147807 */ /* 0x002fe40005000000 */
[----:B------:R-:W-:Y:S02]  /*0930*/  SHF.R.S32.HI R19, RZ, 0x1f, R6 ;  /* 0x0000001fff137819 */ /* 0x000fe40000011406 */
[----:B------:R-:W-:Y:S02]  /*0940*/  SEL R4, R6, 0xffffffff, !P2 ;  /* 0xffffffff06047807 */ /* 0x000fe40005000000 */
[----:B------:R-:W-:Y:S02]  /*0950*/  SEL R18, R18, 0xffffffff, !P2 ;  /* 0xffffffff12127807 */ /* 0x000fe40005000000 */
[----:B------:R-:W-:-:S02]  /*0960*/  SEL R6, R20, 0xffffffff, !P1 ;  /* 0xffffffff14067807 */ /* 0x000fc40004800000 */
[----:B------:R-:W-:Y:S02]  /*0970*/  SEL R19, R19, 0xffffffff, !P2 ;  /* 0xffffffff13137807 */ /* 0x000fe40005000000 */
[----:B------:R-:W-:Y:S02]  /*0980*/  SEL R4, R4, 0xffffffff, !P0 ;  /* 0xffffffff04047807 */ /* 0x000fe40004000000 */
[----:B------:R-:W-:Y:S02]  /*0990*/  SEL R21, R18, 0xffffffff, !P1 ;  /* 0xffffffff12157807 */ /* 0x000fe40004800000 */
[----:B------:R-:W-:Y:S02]  /*09a0*/  LEA R22, P2, R6, UR14, 0x3 ;  /* 0x0000000e06167c11 */ /* 0x000fe4000f8418ff */
[----:B------:R-:W-:Y:S02]  /*09b0*/  SEL R19, R19, 0xffffffff, !P0 ;  /* 0xffffffff13137807 */ /* 0x000fe40004000000 */
[----:B------:R-:W-:-:S02]  /*09c0*/  LEA R20, P3, R4, UR14, 0x3 ;  /* 0x0000000e04147c11 */ /* 0x000fc4000f8618ff */
[----:B------:R-:W-:Y:S02]  /*09d0*/  LEA.HI.X R23, R6, UR15, R21, 0x3, P2 ;  /* 0x0000000f06177c11 */ /* 0x000fe400090f1c15 */
[----:B------:R-:W-:Y:S02]  /*09e0*/  LEA.HI.X R21, R4, UR15, R19, 0x3, P3 ;  /* 0x0000000f04157c11 */ /* 0x000fe400098f1c13 */
[----:B------:R-:W2:Y:S04]  /*09f0*/  LDG.E.64 R18, desc[UR8][R8.64] ;  /* 0x0000000808127981 */ /* 0x000ea8000c1e1b00 */
[----:B------:R-:W2:Y:S04]  /*0a00*/  LDG.E.64 R22, desc[UR8][R22.64] ;  /* 0x0000000816167981 */ /* 0x000ea8000c1e1b00 */
[----:B------:R-:W2:Y:S01]  /*0a10*/  LDG.E.64 R26, desc[UR8][R20.64] ;  /* 0x00000008141a7981 */ /* 0x000ea2000c1e1b00 */
[----:B------:R-:W-:-:S04]  /*0a20*/  VIADD R29, R29, UR4 ;  /* 0x000000041d1d7c36 */ /* 0x000fc80008000000 */
[C---:B------:R-:W-:Y:S01]  /*0a30*/  IMAD R4, R29.reuse, R10, R11 ;  /* 0x0000000a1d047224 */ /* 0x040fe200078e020b */
[C---:B------:R-:W-:Y:S01]  /*0a40*/  ISETP.GE.AND P2, PT, R29.reuse, R2, PT ;  /* 0x000000021d00720c */ /* 0x040fe20003f46270 */
[----:B------:R-:W-:Y:S01]  /*0a50*/  IMAD R6, R29, R10, R7 ;  /* 0x0000000a1d067224 */ /* 0x000fe200078e0207 */
[----:B--2---:R-:W-:Y:S02]  /*0a60*/  DFMA R26, -R22, R18, R26 ;  /* 0x00000012161a722b */ /* 0x004fe4000000011a */
[----:B------:R-:W-:Y:S02]  /*0a70*/  SHF.R.S32.HI R18, RZ, 0x1f, R4 ;  /* 0x0000001fff127819 */ /* 0x000fe40000011404 */
[----:B------:R-:W-:Y:S02]  /*0a80*/  SHF.R.S32.HI R19, RZ, 0x1f, R6 ;  /* 0x0000001fff137819 */ /* 0x000fe40000011406 */
[----:B------:R-:W-:Y:S01]  /*0a90*/  SEL R4, R4, 0xffffffff, !P2 ;  /* 0xffffffff04047807 */ /* 0x000fe20005000000 */
[----:B------:R0:W-:Y:S01]  /*0aa0*/  STG.E.64 desc[UR8][R20.64], R26 ;  /* 0x0000001a14007986 */ /* 0x0001e2000c101b08 */
[----:B------:R-:W-:-:S02]  /*0ab0*/  SEL R6, R6, 0xffffffff, !P2 ;  /* 0xffffffff06067807 */ /* 0x000fc40005000000 */
[----:B------:R-:W-:Y:S02]  /*0ac0*/  SEL R18, R18, 0xffffffff, !P2 ;  /* 0xffffffff12127807 */ /* 0x000fe40005000000 */
[----:B------:R-:W-:Y:S02]  /*0ad0*/  SEL R4, R4, 0xffffffff, !P1 ;  /* 0xffffffff04047807 */ /* 0x000fe40004800000 */
[----:B------:R-:W-:Y:S02]  /*0ae0*/  SEL R19, R19, 0xffffffff, !P2 ;  /* 0xffffffff13137807 */ /* 0x000fe40005000000 */
[----:B------:R-:W-:Y:S02]  /*0af0*/  SEL R6, R6, 0xffffffff, !P0 ;  /* 0xffffffff06067807 */ /* 0x000fe40004000000 */
[----:B------:R-:W-:Y:S02]  /*0b00*/  SEL R23, R18, 0xffffffff, !P1 ;  /* 0xffffffff12177807 */ /* 0x000fe40004800000 */
[----:B------:R-:W-:Y:S01]  /*0b10*/  LEA R22, P2, R4, UR14, 0x3 ;  /* 0x0000000e04167c11 */ /* 0x000fe2000f8418ff */
[----:B0-----:R-:W2:Y:S01]  /*0b20*/  LDG.E.64 R20, desc[UR8][R8.64] ;  /* 0x0000000808147981 */ /* 0x001ea2000c1e1b00 */
[----:B------:R-:W-:-:S02]  /*0b30*/  SEL R19, R19, 0xffffffff, !P0 ;  /* 0xffffffff13137807 */ /* 0x000fc40004000000 */
[----:B------:R-:W-:Y:S02]  /*0b40*/  LEA R18, P3, R6, UR14, 0x3 ;  /* 0x0000000e06127c11 */ /* 0x000fe4000f8618ff */
[----:B------:R-:W-:Y:S02]  /*0b50*/  LEA.HI.X R23, R4, UR15, R23, 0x3, P2 ;  /* 0x0000000f04177c11 */ /* 0x000fe400090f1c17 */
[----:B------:R-:W-:-:S04]  /*0b60*/  LEA.HI.X R19, R6, UR15, R19, 0x3, P3 ;  /* 0x0000000f06137c11 */ /* 0x000fc800098f1c13 */
[----:B------:R-:W2:Y:S04]  /*0b70*/  LDG.E.64 R22, desc[UR8][R22.64] ;  /* 0x0000000816167981 */ /* 0x000ea8000c1e1b00 */
[----:B------:R-:W2:Y:S01]  /*0b80*/  LDG.E.64 R24, desc[UR8][R18.64] ;  /* 0x0000000812187981 */ /* 0x000ea2000c1e1b00 */
[----:B------:R-:W-:-:S04]  /*0b90*/  VIADD R29, R29, UR4 ;  /* 0x000000041d1d7c36 */ /* 0x000fc80008000000 */
[C---:B------:R-:W-:Y:S01]  /*0ba0*/  IMAD R4, R29.reuse, R10, R11 ;  /* 0x0000000a1d047224 */ /* 0x040fe200078e020b */
[C---:B------:R-:W-:Y:S01]  /*0bb0*/  ISETP.GE.AND P2, PT, R29.reuse, R2, PT ;  /* 0x000000021d00720c */ /* 0x040fe20003f46270 */
[----:B------:R-:W-:-:S03]  /*0bc0*/  IMAD R6, R29, R10, R7 ;  /* 0x0000000a1d067224 */ /* 0x000fc600078e0207 */
[----:B------:R-:W-:Y:S02]  /*0bd0*/  SHF.R.S32.HI R28, RZ, 0x1f, R4 ;  /* 0x0000001fff1c7819 */ /* 0x000fe40000011404 */
[----:B------:R-:W-:-:S04]  /*0be0*/  SEL R4, R4, 0xffffffff, !P2 ;  /* 0xffffffff04047807 */ /* 0x000fc80005000000 */
[----:B------:R-:W-:Y:S01]  /*0bf0*/  SEL R4, R4, 0xffffffff, !P1 ;  /* 0xffffffff04047807 */ /* 0x000fe20004800000 */
[----:B--2---:R-:W-:Y:S01]  /*0c00*/  DFMA R24, -R22, R20, R24 ;  /* 0x000000141618722b */ /* 0x004fe20000000118 */
[----:B------:R-:W-:Y:S02]  /*0c10*/  SHF.R.S32.HI R22, RZ, 0x1f, R6 ;  /* 0x0000001fff167819 */ /* 0x000fe40000011406 */
[----:B------:R-:W-:Y:S02]  /*0c20*/  SEL R6, R6, 0xffffffff, !P2 ;  /* 0xffffffff06067807 */ /* 0x000fe40005000000 */
[----:B------:R-:W-:Y:S02]  /*0c30*/  SEL R21, R28, 0xffffffff, !P2 ;  /* 0xffffffff1c157807 */ /* 0x000fe40005000000 */
[----:B------:R-:W-:Y:S02]  /*0c40*/  SEL R22, R22, 0xffffffff, !P2 ;  /* 0xffffffff16167807 */ /* 0x000fe40005000000 */
[----:B------:R-:W-:-:S02]  /*0c50*/  SEL R6, R6, 0xffffffff, !P0 ;  /* 0xffffffff06067807 */ /* 0x000fc40004000000 */
[----:B------:R-:W-:Y:S02]  /*0c60*/  SEL R21, R21, 0xffffffff, !P1 ;  /* 0xffffffff15157807 */ /* 0x000fe40004800000 */
[----:B------:R-:W-:Y:S02]  /*0c70*/  SEL R23, R22, 0xffffffff, !P0 ;  /* 0xffffffff16177807 */ /* 0x000fe40004000000 */
[----:B------:R-:W-:Y:S02]  /*0c80*/  LEA R20, P2, R4, UR14, 0x3 ;  /* 0x0000000e04147c11 */ /* 0x000fe4000f8418ff */
[----:B------:R-:W-:Y:S02]  /*0c90*/  LEA R22, P3, R6, UR14, 0x3 ;  /* 0x0000000e06167c11 */ /* 0x000fe4000f8618ff */
[----:B------:R-:W-:Y:S02]  /*0ca0*/  LEA.HI.X R21, R4, UR15, R21, 0x3, P2 ;  /* 0x0000000f04157c11 */ /* 0x000fe400090f1c15 */
[----:B------:R-:W-:Y:S01]  /*0cb0*/  LEA.HI.X R23, R6, UR15, R23, 0x3, P3 ;  /* 0x0000000f06177c11 */ /* 0x000fe200098f1c17 */
[----:B------:R0:W-:Y:S04]  /*0cc0*/  STG.E.64 desc[UR8][R18.64], R24 ;  /* 0x0000001812007986 */ /* 0x0001e8000c101b08 */
[----:B------:R-:W2:Y:S04]  /*0cd0*/  LDG.E.64 R20, desc[UR8][R20.64] ;  /* 0x0000000814147981 */ /* 0x000ea8000c1e1b00 */
[----:B------:R-:W2:Y:S04]  /*0ce0*/  LDG.E.64 R26, desc[UR8][R22.64] ;  /* 0x00000008161a7981 */ /* 0x000ea8000c1e1b00 */
[----:B0-----:R-:W2:Y:S01]  /*0cf0*/  LDG.E.64 R18, desc[UR8][R8.64] ;  /* 0x0000000808127981 */ /* 0x001ea2000c1e1b00 */
        /* <DEDUP_REMOVED lines=14> */
[----:B------:R-:W-:Y:S02]  /*0de0*/  LEA R20, P2, R4, UR14, 0x3 ;  /* 0x0000000e04147c11 */ /* 0x000fe4000f8418ff */
[----:B------:R-:W-:Y:S02]  /*0df0*/  SEL R19, R19, 0xffffffff, !P0 ;  /* 0xffffffff13137807 */ /* 0x000fe40004000000 */
[----:B------:R-:W-:Y:S02]  /*0e00*/  LEA R18, P3, R6, UR14, 0x3 ;  /* 0x0000000e06127c11 */ /* 0x000fe4000f8618ff */
[----:B------:R-:W-:Y:S02]  /*0e10*/  LEA.HI.X R21, R4, UR15, R21, 0x3, P2 ;  /* 0x0000000f04157c11 */ /* 0x000fe400090f1c15 */
[----:B------:R-:W-:Y:S01]  /*0e20*/  LEA.HI.X R19, R6, UR15, R19, 0x3, P3 ;  /* 0x0000000f06137c11 */ /* 0x000fe200098f1c13 */
[----:B------:R0:W-:Y:S04]  /*0e30*/  STG.E.64 desc[UR8][R22.64], R26 ;  /* 0x0000001a16007986 */ /* 0x0001e8000c101b08 */
[----:B------:R-:W2:Y:S04]  /*0e40*/  LDG.E.64 R20, desc[UR8][R20.64] ;  /* 0x0000000814147981 */ /* 0x000ea8000c1e1b00 */
[----:B------:R-:W2:Y:S04]  /*0e50*/  LDG.E.64 R24, desc[UR8][R18.64] ;  /* 0x0000000812187981 */ /* 0x000ea8000c1e1b00 */
[----:B0-----:R-:W2:Y:S01]  /*0e60*/  LDG.E.64 R22, desc[UR8][R8.64] ;  /* 0x0000000808167981 */ /* 0x001ea2000c1e1b00 */
[----:B------:R-:W-:-:S05]  /*0e70*/  VIADD R29, R29, UR4 ;  /* 0x000000041d1d7c36 */ /* 0x000fca0008000000 */
[----:B------:R-:W-:Y:S01]  /*0e80*/  ISETP.GE.AND P2, PT, R29, R2, PT ;  /* 0x000000021d00720c */ /* 0x000fe20003f46270 */
[----:B--2---:R-:W-:-:S07]  /*0e90*/  DFMA R24, -R20, R22, R24 ;  /* 0x000000161418722b */ /* 0x004fce0000000118 */
[----:B------:R3:W-:Y:S05]  /*0ea0*/  STG.E.64 desc[UR8][R18.64], R24 ;  /* 0x0000001812007986 */ /* 0x0007ea000c101b08 */
[----:B------:R-:W-:Y:S05]  /*0eb0*/  @!P2 BRA `(.L_x_706) ;  /* 0xfffffff80088a947 */ /* 0x000fea000383ffff */
.L_x_703:
[----:B------:R-:W-:Y:S05]  /*0ec0*/  BSYNC.RECONVERGENT B0 ;  /* 0x0000000000007941 */ /* 0x000fea0003800200 */
.L_x_702:
[----:B------:R-:W-:-:S05]  /*0ed0*/  VIADD R7, R7, -UR5 ;  /* 0x8000000507077c36 */ /* 0x000fca0008000000 */
[----:B------:R-:W-:-:S13]  /*0ee0*/  ISETP.GT.AND P0, PT, R7, -0x1, PT ;  /* 0xffffffff0700780c */ /* 0x000fda0003f04270 */
[----:B------:R-:W-:Y:S05]  /*0ef0*/  @P0 BRA `(.L_x_707) ;  /* 0xfffffff400580947 */ /* 0x000fea000383ffff */
[----:B------:R-:W-:Y:S05]  /*0f00*/  EXIT ;  /* 0x000000000000794d */ /* 0x000fea0003800000 */
.L_x_708:
        /* <DEDUP_REMOVED lines=15> */
.L_x_773:


//--------------------- .text._Z10GaussFirstPdS_ii --------------------------
	.section	.text._Z10GaussFirstPdS_ii,"ax",@progbits
	.align	128
        .global         _Z10GaussFirstPdS_ii
        .type           _Z10GaussFirstPdS_ii,@function
        .size           _Z10GaussFirstPdS_ii,(.L_x_774 - _Z10GaussFirstPdS_ii)
        .other          _Z10GaussFirstPdS_ii,@"STO_CUDA_ENTRY STV_DEFAULT"
_Z10GaussFirstPdS_ii:
.text._Z10GaussFirstPdS_ii:
[----:B------:R-:W-:Y:S08]  /*0000*/  LDC R1, c[0x0][0x37c] ;  /* 0x0000df00ff017b82 */ /* 0x000ff00000000800 */
[----:B------:R-:W0:Y:S01]  /*0010*/  LDC.64 R6, c[0x0][0x390] ;  /* 0x0000e400ff067b82 */ /* 0x000e220000000a00 */
[----:B------:R-:W1:Y:S07]  /*0020*/  LDCU.64 UR6, c[0x0][0x358] ;  /* 0x00006b00ff0677ac */ /* 0x000e6e0008000a00 */
[----:B------:R-:W0:Y:S08]  /*0030*/  LDC.64 R4, c[0x3][RZ] ;  /* 0x00c00000ff047b82 */ /* 0x000e300000000a00 */
[----:B------:R-:W2:Y:S01]  /*0040*/  LDC.64 R14, c[0x0][0x380] ;  /* 0x0000e000ff0e7b82 */ /* 0x000ea20000000a00 */
[----:B0-----:R-:W-:Y:S01]  /*0050*/  IMAD R0, R4, R7, R6 ;  /* 0x0000000704007224 */ /* 0x001fe200078e0206 */
[----:B------:R-:W-:-:S02]  /*0060*/  ISETP.GE.AND P1, PT, R7, R5, PT ;  /* 0x000000050700720c */ /* 0x000fc40003f26270 */
[----:B------:R-:W-:Y:S02]  /*0070*/  ISETP.GE.AND P0, PT, R6, R4, PT ;  /* 0x000000040600720c */ /* 0x000fe40003f06270 */
[----:B------:R-:W-:Y:S02]  /*0080*/  SHF.R.S32.HI R2, RZ, 0x1f, R0 ;  /* 0x0000001fff027819 */ /* 0x000fe40000011400 */
[----:B------:R-:W-:Y:S02]  /*0090*/  SEL R0, R0, 0xffffffff, !P1 ;  /* 0xffffffff00007807 */ /* 0x000fe40004800000 */
[----:B------:R-:W-:Y:S02]  /*00a0*/  SEL R2, R2, 0xffffffff, !P1 ;  /* 0xffffffff02027807 */ /* 0x000fe40004800000 */
[----:B------:R-:W-:Y:S02]  /*00b0*/  SEL R0, R0, 0xffffffff, !P0 ;  /* 0xffffffff00007807 */ /* 0x000fe40004000000 */
[----:B------:R-:W-:-:S02]  /*00c0*/  SEL R3, R2, 0xffffffff, !P0 ;  /* 0xffffffff02037807 */ /* 0x000fc40004000000 */
[----:B--2---:R-:W-:-:S04]  /*00d0*/  LEA R2, P1, R0, R14, 0x3 ;  /* 0x0000000e00027211 */ /* 0x004fc800078218ff */
[----:B------:R-:W-:-:S06]  /*00e0*/  LEA.HI.X R3, R0, R15, R3, 0x3, P1 ;  /* 0x0000000f00037211 */ /* 0x000fcc00008f1c03 */
[----:B-1----:R-:W2:Y:S01]  /*00f0*/  LDG.E.64 R2, desc[UR6][R2.64] ;  /* 0x0000000602027981 */ /* 0x002ea2000c1e1b00 */
[----:B------:R-:W-:Y:S01]  /*0100*/  UMOV UR4, 0x9abcaf48 ;  /* 0x9abcaf4800047882 */ /* 0x000fe20000000000 */
[----:B------:R-:W-:Y:S02]  /*0110*/  UMOV UR5, 0x3e7ad7f2 ;  /* 0x3e7ad7f200057882 */ /* 0x000fe40000000000 */
[----:B--2---:R-:W-:-:S14]  /*0120*/  DSETP.GT.AND P1, PT, |R2|, UR4, PT ;  /* 0x0000000402007e2a */ /* 0x004fdc000bf24200 */
[----:B------:R-:W-:Y:S05]  /*0130*/  @!P1 EXIT ;  /* 0x000000000000994d */ /* 0x000fea0003800000 */
[----:B------:R-:W0:Y:S01]  /*0140*/  S2R R17, SR_CTAID.X ;  /* 0x0000000000117919 */ /* 0x000e220000002500 */
[----:B------:R-:W0:Y:S01]  /*0150*/  LDCU UR4, c[0x0][0x360] ;  /* 0x00006c00ff0477ac */ /* 0x000e220008000800 */
[----:B------:R-:W0:Y:S01]  /*0160*/  S2R R0, SR_TID.X ;  /* 0x0000000000007919 */ /* 0x000e220000002100 */
[----:B------:R-:W1:Y:S01]  /*0170*/  LDCU UR5, c[0x0][0x364] ;  /* 0x00006c80ff0577ac */ /* 0x000e620008000800 */
[----:B------:R-:W2:Y:S01]  /*0180*/  LDCU UR8, c[0x0][0x374] ;  /* 0x00006e80ff0877ac */ /* 0x000ea20008000800 */
[----:B0-----:R-:W-:-:S04]  /*0190*/  IMAD R17, R17, UR4, R0 ;  /* 0x0000000411117c24 */ /* 0x001fc8000f8e0200 */
[----:B------:R-:W-:-:S05]  /*01a0*/  IMAD.X R17, R17, 0x1, R6, PT ;  /* 0x0000000111117824 */ /* 0x000fca00038e0606 */
[----:B------:R-:W-:-:S13]  /*01b0*/  ISETP.GE.AND P1, PT, R17, R4, PT ;  /* 0x000000041100720c */ /* 0x000fda0003f26270 */
[----:B-12---:R-:W-:Y:S05]  /*01c0*/  @P1 EXIT ;  /* 0x000000000000194d */ /* 0x006fea0003800000 */
[----:B------:R-:W-:Y:S01]  /*01d0*/  UIMAD UR4, UR5, UR8, URZ ;  /* 0x00000008050472a4 */ /* 0x000fe2000f8e02ff */
[----:B------:R-:W0:Y:S01]  /*01e0*/  S2R R13, SR_CTAID.Y ;  /* 0x00000000000d7919 */ /* 0x000e220000002600 */
[----:B------:R-:W1:Y:S01]  /*01f0*/  LDCU.64 UR10, c[0x0][0x388] ;  /* 0x00007100ff0a77ac */ /* 0x000e620008000a00 */
[----:B------:R-:W2:Y:S06]  /*0200*/  S2R R16, SR_TID.Y ;  /* 0x0000000000107919 */ /* 0x000eac0000002200 */
[----:B------:R-:W3:Y:S08]  /*0210*/  I2F.U32.RP R10, UR4 ;  /* 0x00000004000a7d06 */ /* 0x000ef00008209000 */
[----:B---3--:R-:W3:Y:S01]  /*0220*/  MUFU.RCP R10, R10 ;  /* 0x0000000a000a7308 */ /* 0x008ee20000001000 */
[----:B0-----:R-:W-:Y:S01]  /*0230*/  VIADD R9, R13, UR8 ;  /* 0x000000080d097c36 */ /* 0x001fe20008000000 */
[----:B------:R-:W0:Y:S03]  /*0240*/  LDCU UR8, c[0x3][0x8] ;  /* 0x00c00100ff0877ac */ /* 0x000e260008000800 */
[----:B------:R-:W-:-:S02]  /*0250*/  IMAD R9, R9, UR5, RZ ;  /* 0x0000000509097c24 */ /* 0x000fc4000f8e02ff */
[----:B--2---:R-:W-:Y:S02]  /*0260*/  IMAD.IADD R0, R16, 0x1, R7 ;  /* 0x0000000110007824 */ /* 0x004fe400078e0207 */
[----:B---3--:R-:W-:Y:S01]  /*0270*/  VIADD R3, R10, 0xffffffe ;  /* 0x0ffffffe0a037836 */ /* 0x008fe20000000000 */
[----:B------:R-:W-:Y:S02]  /*0280*/  LOP3.LUT R8, RZ, R9, RZ, 0x33, !PT ;  /* 0x00000009ff087212 */ /* 0x000fe400078e33ff */
[----:B------:R-:W-:-:S03]  /*0290*/  IADD3 R2, PT, PT, R0, 0x1, R9 ;  /* 0x0000000100027810 */ /* 0x000fc60007ffe009 */
[----:B------:R-:W2:Y:S01]  /*02a0*/  F2I.FTZ.U32.TRUNC.NTZ R3, R3 ;  /* 0x0000000300037305 */ /* 0x000ea2000021f000 */
[----:B------:R-:W-:Y:S01]  /*02b0*/  VIMNMX R11, PT, PT, R2, R5, !PT ;  /* 0x00000005020b7248 */ /* 0x000fe20007fe0100 */
[----:B------:R-:W-:-:S03]  /*02c0*/  IMAD R2, RZ, RZ, -UR4 ;  /* 0x80000004ff027e24 */ /* 0x000fc6000f8e02ff */
[----:B------:R-:W-:Y:S01]  /*02d0*/  IADD3 R8, PT, PT, -R0, R11, R8 ;  /* 0x0000000b00087210 */ /* 0x000fe20007ffe108 */
[----:B------:R-:W-:-:S03]  /*02e0*/  IMAD.IADD R11, R9, 0x1, R16 ;  /* 0x00000001090b7824 */ /* 0x000fc600078e0210 */
[C---:B------:R-:W-:Y:S01]  /*02f0*/  ISETP.NE.AND P1, PT, R8.reuse, RZ, PT ;  /* 0x000000ff0800720c */ /* 0x040fe20003f25270 */
[----:B------:R-:W-:Y:S01]  /*0300*/  VIADD R0, R8, 0xffffffff ;  /* 0xffffffff08007836 */ /* 0x000fe20000000000 */
[----:B0-----:R-:W-:Y:S01]  /*0310*/  ISETP.GE.AND P2, PT, R11, UR8, PT ;  /* 0x000000080b007c0c */ /* 0x001fe2000bf46270 */
[----:B--2---:R-:W-:Y:S02]  /*0320*/  IMAD R9, R2, R3, RZ ;  /* 0x0000000302097224 */ /* 0x004fe400078e02ff */
[----:B------:R-:W-:-:S04]  /*0330*/  IMAD.MOV.U32 R2, RZ, RZ, RZ ;  /* 0x000000ffff027224 */ /* 0x000fc800078e00ff */
[----:B------:R-:W-:Y:S01]  /*0340*/  IMAD.HI.U32 R9, R3, R9, R2 ;  /* 0x0000000903097227 */ /* 0x000fe200078e0002 */
[----:B------:R-:W-:Y:S02]  /*0350*/  VIMNMX R3, PT, PT, R11, UR8, !PT ;  /* 0x000000080b037c48 */ /* 0x000fe4000ffe0100 */
[----:B------:R-:W-:Y:S01]  /*0360*/  SEL R2, RZ, 0x1, P2 ;  /* 0x00000001ff027807 */ /* 0x000fe20001000000 */
[----:B------:R-:W-:-:S03]  /*0370*/  @!P1 IMAD.MOV R0, RZ, RZ, R8 ;  /* 0x000000ffff009224 */ /* 0x000fc600078e0208 */
[----:B------:R-:W-:Y:S01]  /*0380*/  IADD3 R10, PT, PT, R3, -R11, -R2 ;  /* 0x8000000b030a7210 */ /* 0x000fe20007ffe802 */
[----:B------:R-:W-:-:S04]  /*0390*/  IMAD.HI.U32 R8, R9, R0, RZ ;  /* 0x0000000009087227 */ /* 0x000fc800078e00ff */
[----:B------:R-:W-:Y:S02]  /*03a0*/  IMAD.MOV R3, RZ, RZ, -R8 ;  /* 0x000000ffff037224 */ /* 0x000fe400078e0a08 */
[----:B------:R-:W-:-:S04]  /*03b0*/  IMAD.HI.U32 R12, R9, R10, RZ ;  /* 0x0000000a090c7227 */ /* 0x000fc800078e00ff */
[----:B------:R-:W-:Y:S02]  /*03c0*/  IMAD R9, R3, UR4, R0 ;  /* 0x0000000403097c24 */ /* 0x000fe4000f8e0200 */
[----:B------:R-:W-:-:S03]  /*03d0*/  IMAD.MOV R3, RZ, RZ, -R12 ;  /* 0x000000ffff037224 */ /* 0x000fc600078e0a0c */
[----:B------:R-:W-:Y:S01]  /*03e0*/  ISETP.GE.U32.AND P4, PT, R9, UR4, PT ;  /* 0x0000000409007c0c */ /* 0x000fe2000bf86070 */
[----:B------:R-:W-:Y:S02]  /*03f0*/  IMAD R10, R3, UR4, R10 ;  /* 0x00000004030a7c24 */ /* 0x000fe4000f8e020a */
[----:B------:R-:W-:-:S03]  /*0400*/  IMAD R3, R13, UR5, R16 ;  /* 0x000000050d037c24 */ /* 0x000fc6000f8e0210 */
[----:B------:R-:W-:Y:S01]  /*0410*/  ISETP.GE.U32.AND P6, PT, R10, UR4, PT ;  /* 0x000000040a007c0c */ /* 0x000fe2000bfc6070 */
[----:B------:R-:W-:Y:S01]  /*0420*/  IMAD.IADD R0, R3, 0x1, R7 ;  /* 0x0000000103007824 */ /* 0x000fe200078e0207 */
[----:B------:R-:W-:-:S03]  /*0430*/  LOP3.LUT R7, RZ, UR4, RZ, 0x33, !PT ;  /* 0x00000004ff077c12 */ /* 0x000fc6000f8e33ff */
[----:B------:R-:W-:Y:S02]  /*0440*/  VIADD R0, R0, 0x1 ;  /* 0x0000000100007836 */ /* 0x000fe40000000000 */
[----:B------:R-:W-:Y:S02]  /*0450*/  @P4 VIADD R9, R9, -UR4 ;  /* 0x8000000409094c36 */ /* 0x000fe40008000000 */
[----:B------:R-:W-:-:S03]  /*0460*/  @P4 VIADD R8, R8, 0x1 ;  /* 0x0000000108084836 */ /* 0x000fc60000000000 */
[----:B------:R-:W-:Y:S01]  /*0470*/  ISETP.GE.U32.AND P5, PT, R9, UR4, PT ;  /* 0x0000000409007c0c */ /* 0x000fe2000bfa6070 */
[----:B------:R-:W-:Y:S02]  /*0480*/  VIADD R9, R0, UR4 ;  /* 0x0000000400097c36 */ /* 0x000fe40008000000 */
[----:B------:R-:W-:Y:S02]  /*0490*/  @P6 VIADD R10, R10, -UR4 ;  /* 0x800000040a0a6c36 */ /* 0x000fe40008000000 */
[C---:B------:R-:W-:Y:S01]  /*04a0*/  VIADD R11, R9.reuse, UR4 ;  /* 0x00000004090b7c36 */ /* 0x040fe20008000000 */
[-C--:B------:R-:W-:Y:S01]  /*04b0*/  ISETP.GE.AND P3, PT, R9, R5.reuse, PT ;  /* 0x000000050900720c */ /* 0x080fe20003f66270 */
[----:B------:R-:W-:Y:S01]  /*04c0*/  @P6 VIADD R12, R12, 0x1 ;  /* 0x000000010c0c6836 */ /* 0x000fe20000000000 */
[----:B------:R-:W-:Y:S02]  /*04d0*/  ISETP.GE.U32.AND P2, PT, R10, UR4, PT ;  /* 0x000000040a007c0c */ /* 0x000fe4000bf46070 */
[----:B------:R-:W-:Y:S01]  /*04e0*/  ISETP.GE.AND P4, PT, R11, R5, PT ;  /* 0x000000050b00720c */ /* 0x000fe20003f86270 */
[----:B------:R-:W-:-:S02]  /*04f0*/  VIADD R5, R3, UR4 ;  /* 0x0000000403057c36 */ /* 0x000fc40008000000 */
[----:B------:R-:W-:Y:S01]  /*0500*/  @P5 VIADD R8, R8, 0x1 ;  /* 0x0000000108085836 */ /* 0x000fe20000000000 */
[----:B------:R-:W-:Y:S01]  /*0510*/  ISETP.NE.U32.AND P5, PT, RZ, UR4, PT ;  /* 0x00000004ff007c0c */ /* 0x000fe2000bfa5070 */
[C---:B------:R-:W-:Y:S01]  /*0520*/  IMAD R10, R5.reuse, R4, R6 ;  /* 0x00000004050a7224 */ /* 0x040fe200078e0206 */
[C---:B------:R-:W-:Y:S01]  /*0530*/  ISETP.GE.AND P6, PT, R5.reuse, UR8, PT ;  /* 0x0000000805007c0c */ /* 0x040fe2000bfc6270 */
[----:B------:R-:W-:-:S03]  /*0540*/  VIADD R13, R5, UR4 ;  /* 0x00000004050d7c36 */ /* 0x000fc60008000000 */
[----:B------:R-:W-:Y:S01]  /*0550*/  SHF.R.S32.HI R16, RZ, 0x1f, R10 ;  /* 0x0000001fff107819 */ /* 0x000fe2000001140a */
[----:B------:R-:W-:Y:S01]  /*0560*/  @P2 VIADD R12, R12, 0x1 ;  /* 0x000000010c0c2836 */ /* 0x000fe20000000000 */
[----:B------:R-:W-:Y:S02]  /*0570*/  SEL R10, R10, 0xffffffff, !P6 ;  /* 0xffffffff0a0a7807 */ /* 0x000fe40007000000 */
[----:B------:R-:W-:Y:S02]  /*0580*/  SEL R16, R16, 0xffffffff, !P6 ;  /* 0xffffffff10107807 */ /* 0x000fe40007000000 */
[----:B------:R-:W-:Y:S02]  /*0590*/  SEL R5, R7, R12, !P5 ;  /* 0x0000000c07057207 */ /* 0x000fe40006800000 */
[----:B------:R-:W-:Y:S01]  /*05a0*/  SEL R12, R10, 0xffffffff, !P0 ;  /* 0xffffffff0a0c7807 */ /* 0x000fe20004000000 */
[-CC-:B------:R-:W-:Y:S01]  /*05b0*/  IMAD R10, R9, R4.reuse, R6.reuse ;  /* 0x00000004090a7224 */ /* 0x180fe200078e0206 */
[C---:B------:R-:W-:Y:S01]  /*05c0*/  ISETP.GE.AND P2, PT, R13.reuse, UR8, PT ;  /* 0x000000080d007c0c */ /* 0x040fe2000bf46270 */
[--C-:B------:R-:W-:Y:S01]  /*05d0*/  IMAD R13, R13, R4, R6.reuse ;  /* 0x000000040d0d7224 */ /* 0x100fe200078e0206 */
[----:B------:R-:W-:Y:S01]  /*05e0*/  SEL R7, R7, R8, !P5 ;  /* 0x0000000807077207 */ /* 0x000fe20006800000 */
[----:B------:R-:W-:Y:S01]  /*05f0*/  IMAD.IADD R2, R2, 0x1, R5 ;  /* 0x0000000102027824 */ /* 0x000fe200078e0205 */
[----:B------:R-:W-:Y:S01]  /*0600*/  SEL R19, R16, 0xffffffff, !P0 ;  /* 0xffffffff10137807 */ /* 0x000fe20004000000 */
[-CC-:B------:R-:W-:Y:S01]  /*0610*/  IMAD R16, R3, R4.reuse, R6.reuse ;  /* 0x0000000403107224 */ /* 0x180fe200078e0206 */
[C---:B-1----:R-:W-:Y:S01]  /*0620*/  LEA R8, P5, R12.reuse, UR10, 0x3 ;  /* 0x0000000a0c087c11 */ /* 0x042fe2000f8a18ff */
[----:B------:R-:W-:Y:S01]  /*0630*/  IMAD R4, R11, R4, R6 ;  /* 0x000000040b047224 */ /* 0x000fe200078e0206 */
[----:B------:R-:W-:Y:S01]  /*0640*/  SHF.R.S32.HI R11, RZ, 0x1f, R13 ;  /* 0x0000001fff0b7819 */ /* 0x000fe2000001140d */
[----:B------:R-:W-:Y:S01]  /*0650*/  IMAD.MOV.U32 R5, RZ, RZ, R17 ;  /* 0x000000ffff057224 */ /* 0x000fe200078e0011 */
[----:B------:R-:W-:-:S02]  /*0660*/  LEA.HI.X R9, R12, UR11, R19, 0x3, P5 ;  /* 0x0000000b0c097c11 */ /* 0x000fc4000a8f1c13 */
[----:B------:R-:W-:Y:S02]  /*0670*/  SEL R13, R13, 0xffffffff, !P2 ;  /* 0xffffffff0d0d7807 */ /* 0x000fe40005000000 */
[----:B------:R-:W-:Y:S02]  /*0680*/  SHF.R.S32.HI R6, RZ, 0x1f, R10 ;  /* 0x0000001fff067819 */ /* 0x000fe4000001140a */
[----:B------:R-:W-:Y:S02]  /*0690*/  SEL R12, R10, 0xffffffff, !P3 ;  /* 0xffffffff0a0c7807 */ /* 0x000fe40005800000 */
[----:B------:R-:W-:Y:S02]  /*06a0*/  SEL R10, R11, 0xffffffff, !P2 ;  /* 0xffffffff0b0a7807 */ /* 0x000fe40005000000 */
[----:B------:R-:W-:Y:S02]  /*06b0*/  SEL R11, R13, 0xffffffff, !P0 ;  /* 0xffffffff0d0b7807 */ /* 0x000fe40004000000 */
[----:B------:R-:W-:-:S02]  /*06c0*/  SEL R20, R6, 0xffffffff, !P3 ;  /* 0xffffffff06147807 */ /* 0x000fc40005800000 */
[----:B------:R-:W-:Y:S02]  /*06d0*/  SEL R13, R12, 0xffffffff, !P0 ;  /* 0xffffffff0c0d7807 */ /* 0x000fe40004000000 */
[----:B------:R-:W-:Y:S02]  /*06e0*/  SHF.R.S32.HI R6, RZ, 0x1f, R4 ;  /* 0x0000001fff067819 */ /* 0x000fe40000011404 */
[----:B------:R-:W-:Y:S02]  /*06f0*/  SEL R12, R4, 0xffffffff, !P4 ;  /* 0xffffffff040c7807 */ /* 0x000fe40006000000 */
[----:B------:R-:W-:Y:S02]  /*0700*/  SEL R4, R10, 0xffffffff, !P0 ;  /* 0xffffffff0a047807 */ /* 0x000fe40004000000 */
[----:B------:R-:W-:Y:S02]  /*0710*/  LEA R10, P3, R11, UR10, 0x3 ;  /* 0x0000000a0b0a7c11 */ /* 0x000fe4000f8618ff */
[----:B------:R-:W-:-:S02]  /*0720*/  SEL R18, R6, 0xffffffff, !P4 ;  /* 0xffffffff06127807 */ /* 0x000fc40006000000 */
[----:B------:R-:W-:Y:S02]  /*0730*/  SEL R6, R12, 0xffffffff, !P0 ;  /* 0xffffffff0c067807 */ /* 0x000fe40004000000 */
[----:B------:R-:W-:Y:S02]  /*0740*/  SEL R20, R20, 0xffffffff, !P0 ;  /* 0xffffffff14147807 */ /* 0x000fe40004000000 */
[-C--:B------:R-:W-:Y:S02]  /*0750*/  LEA R12, P4, R13, R14.reuse, 0x3 ;  /* 0x0000000e0d0c7211 */ /* 0x080fe400078818ff */
[----:B------:R-:W-:Y:S02]  /*0760*/  LEA.HI.X R11, R11, UR11, R4, 0x3, P3 ;  /* 0x0000000b0b0b7c11 */ /* 0x000fe400098f1c04 */
[----:B------:R-:W-:Y:S02]  /*0770*/  SEL R18, R18, 0xffffffff, !P0 ;  /* 0xffffffff12127807 */ /* 0x000fe40004000000 */
[----:B------:R-:W-:-:S02]  /*0780*/  LEA R14, P5, R6, R14, 0x3 ;  /* 0x0000000e060e7211 */ /* 0x000fc400078a18ff */
[----:B------:R-:W-:Y:S02]  /*0790*/  SEL R4, RZ, 0x1, !P1 ;  /* 0x00000001ff047807 */ /* 0x000fe40004800000 */
[-C--:B------:R-:W-:Y:S02]  /*07a0*/  LEA.HI.X R13, R13, R15.reuse, R20, 0x3, P4 ;  /* 0x0000000f0d0d7211 */ /* 0x080fe400020f1c14 */
[----:B------:R-:W-:Y:S01]  /*07b0*/  LEA.HI.X R15, R6, R15, R18, 0x3, P5 ;  /* 0x0000000f060f7211 */ /* 0x000fe200028f1c12 */
[----:B------:R-:W-:Y:S01]  /*07c0*/  IMAD.IADD R4, R4, 0x1, R7 ;  /* 0x0000000104047824 */ /* 0x000fe200078e0207 */
[----:B------:R-:W-:-:S07]  /*07d0*/  SEL R6, R16, 0xffffffff, !P0 ;  /* 0xffffffff10067807 */ /* 0x000fce0004000000 */
.L_x_719:
[----:B------:R-:W0:Y:S01]  /*07e0*/  LDC.64 R16, c[0x3][RZ] ;  /* 0x00c00000ff107b82 */ /* 0x000e220000000a00 */
[----:B------:R-:W0:Y:S07]  /*07f0*/  LDCU UR5, c[0x0][0x394] ;  /* 0x00007280ff0577ac */ /* 0x000e2e0008000800 */
[----:B-1----:R-:W1:Y:S01]  /*0800*/  LDC.64 R18, c[0x0][0x380] ;  /* 0x0000e000ff127b82 */ /* 0x002e620000000a00 */
[----:B0-----:R-:W-:Y:S01]  /*0810*/  IMAD R7, R16, UR5, R5 ;  /* 0x0000000510077c24 */ /* 0x001fe2000f8e0205 */
[----:B------:R-:W-:-:S02]  /*0820*/  ISETP.LE.AND P3, PT, R17, UR5, PT ;  /* 0x0000000511007c0c */ /* 0x000fc4000bf63270 */
[----:B------:R-:W-:Y:S02]  /*0830*/  ISETP.GE.AND P1, PT, R5, R16, PT ;  /* 0x000000100500720c */ /* 0x000fe40003f26270 */
[----:B------:R-:W-:Y:S02]  /*0840*/  SHF.R.S32.HI R20, RZ, 0x1f, R7 ;  /* 0x0000001fff147819 */ /* 0x000fe40000011407 */
[----:B------:R-:W-:Y:S02]  /*0850*/  SEL R7, R7, 0xffffffff, !P3 ;  /* 0xffffffff07077807 */ /* 0x000fe40005800000 */
[----:B------:R-:W-:Y:S02]  /*0860*/  SEL R20, R20, 0xffffffff, !P3 ;  /* 0xffffffff14147807 */ /* 0x000fe40005800000 */
[----:B------:R-:W-:Y:S02]  /*0870*/  SEL R7, R7, 0xffffffff, !P1 ;  /* 0xffffffff07077807 */ /* 0x000fe40004800000 */
[----:B------:R-:W-:-:S02]  /*0880*/  SEL R22, R20, 0xffffffff, !P1 ;  /* 0xffffffff14167807 */ /* 0x000fc40004800000 */
[----:B-1----:R-:W-:-:S04]  /*0890*/  LEA R20, P3, R7, R18, 0x3 ;  /* 0x0000001207147211 */ /* 0x002fc800078618ff */
[----:B------:R-:W-:-:S05]  /*08a0*/  LEA.HI.X R21, R7, R19, R22, 0x3, P3 ;  /* 0x0000001307157211 */ /* 0x000fca00018f1c16 */
[----:B------:R-:W2:Y:S01]  /*08b0*/  LDG.E.64 R22, desc[UR6][R20.64] ;  /* 0x0000000614167981 */ /* 0x000ea2000c1e1b00 */
[----:B------:R-:W-:Y:S01]  /*08c0*/  UMOV UR8, 0x9abcaf48 ;  /* 0x9abcaf4800087882 */ /* 0x000fe20000000000 */
[----:B------:R-:W-:Y:S01]  /*08d0*/  UMOV UR9, 0x3e7ad7f2 ;  /* 0x3e7ad7f200097882 */ /* 0x000fe20000000000 */
[----:B------:R-:W-:Y:S01]  /*08e0*/  BSSY.RECONVERGENT B0, `(.L_x_709) ;  /* 0x0000141000007945 */ /* 0x000fe20003800200 */
[----:B--2---:R-:W-:-:S14]  /*08f0*/  DSETP.GT.AND P3, PT, |R22|, UR8, PT ;  /* 0x0000000816007e2a */ /* 0x004fdc000bf64200 */
[----:B------:R-:W-:Y:S05]  /*0900*/  @!P3 BRA `(.L_x_710) ;  /* 0x0000001000f8b947 */ /* 0x000fea0003800000 */
[----:B------:R-:W-:Y:S01]  /*0910*/  ISETP.GE.AND P3, PT, R0, R17, PT ;  /* 0x000000110000720c */ /* 0x000fe20003f66270 */
[----:B------:R-:W-:-:S12]  /*0920*/  BSSY.RECONVERGENT B1, `(.L_x_711) ;  /* 0x00000a1000017945 */ /* 0x000fd80003800200 */
[----:B------:R-:W-:Y:S05]  /*0930*/  @P3 BRA `(.L_x_712) ;  /* 0x00000008007c3947 */ /* 0x000fea0003800000 */
[----:B------:R-:W-:Y:S01]  /*0940*/  LOP3.LUT R7, R4, 0x3, RZ, 0xc0, !PT ;  /* 0x0000000304077812 */ /* 0x000fe200078ec0ff */
[----:B------:R-:W-:Y:S01]  /*0950*/  BSSY.RECONVERGENT B2, `(.L_x_713) ;  /* 0x000003b000027945 */ /* 0x000fe20003800200 */
[----:B------:R-:W-:Y:S02]  /*0960*/  IMAD.MOV.U32 R34, RZ, RZ, R0 ;  /* 0x000000ffff227224 */ /* 0x000fe400078e0000 */
[----:B------:R-:W-:-:S13]  /*0970*/  ISETP.NE.AND P3, PT, R7, 0x3, PT ;  /* 0x000000030700780c */ /* 0x000fda0003f65270 */
[----:B------:R-:W-:Y:S05]  /*0980*/  @!P3 BRA `(.L_x_714) ;  /* 0x0000000000dcb947 */ /* 0x000fea0003800000 */
[----:B------:R-:W0:Y:S01]  /*0990*/  LDC R7, c[0x3][RZ] ;  /* 0x00c00000ff077b82 */ /* 0x000e220000000800 */
[----:B------:R-:W1:Y:S01]  /*09a0*/  LDCU UR8, c[0x0][0x394] ;  /* 0x00007280ff0877ac */ /* 0x000e620008000800 */
[----:B------:R-:W2:Y:S06]  /*09b0*/  LDCU UR5, c[0x0][0x390] ;  /* 0x00007200ff0577ac */ /* 0x000eac0008000800 */
[----:B------:R-:W3:Y:S01]  /*09c0*/  LDC.64 R24, c[0x0][0x380] ;  /* 0x0000e000ff187b82 */ /* 0x000ee20000000a00 */
[----:B-1----:R-:W-:Y:S01]  /*09d0*/  VIADD R26, R3, UR8 ;  /* 0x00000008031a7c36 */ /* 0x002fe20008000000 */
[----:B--2---:R-:W-:-:S03]  /*09e0*/  ISETP.LE.AND P0, PT, R16, UR5, PT ;  /* 0x0000000510007c0c */ /* 0x004fc6000bf03270 */
[----:B0-----:R-:W-:-:S04]  /*09f0*/  IMAD R26, R26, R7, R7 ;  /* 0x000000071a1a7224 */ /* 0x001fc800078e0207 */
[C---:B------:R-:W-:Y:S02]  /*0a00*/  VIADD R7, R26.reuse, UR5 ;  /* 0x000000051a077c36 */ /* 0x040fe40008000000 */
[----:B------:R-:W-:-:S03]  /*0a10*/  IMAD.IADD R26, R26, 0x1, R5 ;  /* 0x000000011a1a7824 */ /* 0x000fc600078e0205 */
[----:B------:R-:W-:Y:S02]  /*0a20*/  SEL R7, R7, 0xffffffff, !P0 ;  /* 0xffffffff07077807 */ /* 0x000fe40004000000 */
[----:B------:R-:W-:-:S03]  /*0a30*/  SEL R27, R26, 0xffffffff, !P1 ;  /* 0xffffffff1a1b7807 */ /* 0x000fc60004800000 */
[----:B---3--:R-:W-:-:S04]  /*0a40*/  IMAD.WIDE R28, R7, 0x8, R24 ;  /* 0x00000008071c7825 */ /* 0x008fc800078e0218 */
[----:B------:R-:W-:Y:S02]  /*0a50*/  IMAD.WIDE R24, R27, 0x8, R24 ;  /* 0x000000081b187825 */ /* 0x000fe400078e0218 */
[----:B------:R-:W2:Y:S04]  /*0a60*/  LDG.E.64 R28, desc[UR6][R28.64] ;  /* 0x000000061c1c7981 */ /* 0x000ea8000c1e1b00 */
[----:B------:R-:W2:Y:S01]  /*0a70*/  LDG.E.64 R26, desc[UR6][R24.64] ;  /* 0x00000006181a7981 */ /* 0x000ea2000c1e1b00 */
[----:B------:R-:W-:Y:S01]  /*0a80*/  LOP3.LUT P3, RZ, R4, 0x3, RZ, 0xc0, !PT ;  /* 0x0000000304ff7812 */ /* 0x000fe2000786c0ff */
[----:B--2---:R-:W-:Y:S01]  /*0a90*/  DFMA R22, R22, -R28, R26 ;  /* 0x8000001c1616722b */ /* 0x004fe2000000001a */
[----:B------:R-:W-:-:S04]  /*0aa0*/  VIADD R26, R0, UR4 ;  /* 0x00000004001a7c36 */ /* 0x000fc80008000000 */
[----:B------:R-:W-:Y:S02]  /*0ab0*/  IMAD.MOV.U32 R34, RZ, RZ, R26 ;  /* 0x000000ffff227224 */ /* 0x000fe400078e001a */
[----:B------:R0:W-:Y:S05]  /*0ac0*/  STG.E.64 desc[UR6][R24.64], R22 ;  /* 0x0000001618007986 */ /* 0x0001ea000c101b06 */
[----:B------:R-:W-:Y:S05]  /*0ad0*/  @!P3 BRA `(.L_x_714) ;  /* 0x000000000088b947 */ /* 0x000fea0003800000 */
[C---:B------:R-:W-:Y:S01]  /*0ae0*/  IMAD R7, R26.reuse, R16, R5 ;  /* 0x000000101a077224 */ /* 0x040fe200078e0205 */
[----:B------:R-:W-:Y:S01]  /*0af0*/  ISETP.GE.AND P3, PT, R26, R17, PT ;  /* 0x000000111a00720c */ /* 0x000fe20003f66270 */
[----:B------:R-:W2:Y:S03]  /*0b00*/  LDG.E.64 R28, desc[UR6][R20.64] ;  /* 0x00000006141c7981 */ /* 0x000ea6000c1e1b00 */
[----:B0-----:R-:W-:Y:S02]  /*0b10*/  SHF.R.S32.HI R22, RZ, 0x1f, R7 ;  /* 0x0000001fff167819 */ /* 0x001fe40000011407 */
[----:B------:R-:W-:Y:S02]  /*0b20*/  SEL R7, R7, 0xffffffff, !P3 ;  /* 0xffffffff07077807 */ /* 0x000fe40005800000 */
[----:B------:R-:W-:Y:S02]  /*0b30*/  SEL R22, R22, 0xffffffff, !P3 ;  /* 0xffffffff16167807 */ /* 0x000fe40005800000 */
[----:B------:R-:W-:-:S02]  /*0b40*/  SEL R7, R7, 0xffffffff, !P1 ;  /* 0xffffffff07077807 */ /* 0x000fc40004800000 */
[----:B------:R-:W-:Y:S02]  /*0b50*/  SEL R24, R22, 0xffffffff, !P1 ;  /* 0xffffffff16187807 */ /* 0x000fe40004800000 */
[----:B------:R-:W-:-:S04]  /*0b60*/  LEA R22, P3, R7, R18, 0x3 ;  /* 0x0000001207167211 */ /* 0x000fc800078618ff */
[----:B------:R-:W-:Y:S02]  /*0b70*/  LEA.HI.X R23, R7, R19, R24, 0x3, P3 ;  /* 0x0000001307177211 */ /* 0x000fe400018f1c18 */
[----:B------:R-:W2:Y:S04]  /*0b80*/  LDG.E.64 R24, desc[UR6][R12.64] ;  /* 0x000000060c187981 */ /* 0x000ea8000c1e1b00 */
[----:B------:R-:W2:Y:S01]  /*0b90*/  LDG.E.64 R30, desc[UR6][R22.64] ;  /* 0x00000006161e7981 */ /* 0x000ea2000c1e1b00 */
[----:B------:R-:W-:-:S04]  /*0ba0*/  LOP3.LUT R7, R4, 0x3, RZ, 0xc0, !PT ;  /* 0x0000000304077812 */ /* 0x000fc800078ec0ff */
[----:B------:R-:W-:Y:S01]  /*0bb0*/  ISETP.NE.AND P3, PT, R7, 0x1, PT ;  /* 0x000000010700780c */ /* 0x000fe20003f65270 */
[----:B------:R-:W-:Y:S01]  /*0bc0*/  VIADD R34, R26, UR4 ;  /* 0x000000041a227c36 */ /* 0x000fe20008000000 */
[----:B--2---:R-:W-:-:S07]  /*0bd0*/  DFMA R24, -R24, R28, R30 ;  /* 0x0000001c1818722b */ /* 0x004fce000000011e */
[----:B------:R1:W-:Y:S04]  /*0be0*/  STG.E.64 desc[UR6][R22.64], R24 ;  /* 0x0000001816007986 */ /* 0x0003e8000c101b06 */
[----:B------:R-:W-:Y:S05]  /*0bf0*/  @!P3 BRA `(.L_x_714) ;  /* 0x000000000040b947 */ /* 0x000fea0003800000 */
[C---:B------:R-:W-:Y:S01]  /*0c00*/  IMAD R7, R34.reuse, R16, R5 ;  /* 0x0000001022077224 */ /* 0x040fe200078e0205 */
[----:B------:R-:W-:Y:S01]  /*0c10*/  ISETP.GE.AND P3, PT, R34, R17, PT ;  /* 0x000000112200720c */ /* 0x000fe20003f66270 */
[----:B------:R-:W2:Y:S03]  /*0c20*/  LDG.E.64 R28, desc[UR6][R20.64] ;  /* 0x00000006141c7981 */ /* 0x000ea6000c1e1b00 */
[----:B-1----:R-:W-:Y:S02]  /*0c30*/  SHF.R.S32.HI R22, RZ, 0x1f, R7 ;  /* 0x0000001fff167819 */ /* 0x002fe40000011407 */
        /* <DEDUP_REMOVED lines=8> */
[----:B------:R-:W-:-:S04]  /*0cc0*/  VIADD R26, R26, UR4 ;  /* 0x000000041a1a7c36 */ /* 0x000fc80008000000 */
[----:B------:R-:W-:Y:S01]  /*0cd0*/  VIADD R34, R26, UR4 ;  /* 0x000000041a227c36 */ /* 0x000fe20008000000 */
[----:B--2---:R-:W-:-:S07]  /*0ce0*/  DFMA R24, -R24, R28, R30 ;  /* 0x0000001c1818722b */ /* 0x004fce000000011e */
[----:B------:R2:W-:Y:S04]  /*0cf0*/  STG.E.64 desc[UR6][R22.64], R24 ;  /* 0x0000001816007986 */ /* 0x0005e8000c101b06 */
.L_x_714:
[----:B------:R-:W-:Y:S05]  /*0d00*/  BSYNC.RECONVERGENT B2 ;  /* 0x0000000000027941 */ /* 0x000fea0003800200 */
.L_x_713:
[----:B------:R-:W-:-:S13]  /*0d10*/  ISETP.GE.U32.AND P3, PT, R4, 0x3, PT ;  /* 0x000000030400780c */ /* 0x000fda0003f66070 */
[----:B------:R-:W-:Y:S05]  /*0d20*/  @!P3 BRA `(.L_x_712) ;  /* 0x000000040080b947 */ /* 0x000fea0003800000 */
[----:B------:R-:W3:Y:S02]  /*0d30*/  LDC R7, c[0x0][0x390] ;  /* 0x0000e400ff077b82 */ /* 0x000ee40000000800 */
[----:B---3--:R-:W-:-:S13]  /*0d40*/  ISETP.GE.AND P0, PT, R7, R16, PT ;  /* 0x000000100700720c */ /* 0x008fda0003f06270 */
.L_x_715:
[CC--:B0123--:R-:W-:Y:S01]  /*0d50*/  IMAD R22, R34.reuse, R16.reuse, R7 ;  /* 0x0000001022167224 */ /* 0x0cffe200078e0207 */
[C---:B------:R-:W-:Y:S01]  /*0d60*/  ISETP.GE.AND P3, PT, R34.reuse, R17, PT ;  /* 0x000000112200720c */ /* 0x040fe20003f66270 */
[----:B------:R-:W-:-:S03]  /*0d70*/  IMAD R23, R34, R16, R5 ;  /* 0x0000001022177224 */ /* 0x000fc600078e0205 */
[----:B------:R-:W-:Y:S02]  /*0d80*/  SHF.R.S32.HI R24, RZ, 0x1f, R22 ;  /* 0x0000001fff187819 */ /* 0x000fe40000011416 */
[----:B------:R-:W-:Y:S02]  /*0d90*/  SHF.R.S32.HI R25, RZ, 0x1f, R23 ;  /* 0x0000001fff197819 */ /* 0x000fe40000011417 */
[----:B------:R-:W-:Y:S02]  /*0da0*/  SEL R26, R22, 0xffffffff, !P3 ;  /* 0xffffffff161a7807 */ /* 0x000fe40005800000 */
[----:B------:R-:W-:Y:S02]  /*0db0*/  SEL R22, R23, 0xffffffff, !P3 ;  /* 0xffffffff17167807 */ /* 0x000fe40005800000 */
[----:B------:R-:W-:Y:S02]  /*0dc0*/  SEL R24, R24, 0xffffffff, !P3 ;  /* 0xffffffff18187807 */ /* 0x000fe40005800000 */
[----:B------:R-:W-:-:S02]  /*0dd0*/  SEL R23, R25, 0xffffffff, !P3 ;  /* 0xffffffff19177807 */ /* 0x000fc40005800000 */
[----:B------:R-:W-:Y:S02]  /*0de0*/  SEL R25, R26, 0xffffffff, !P0 ;  /* 0xffffffff1a197807 */ /* 0x000fe40004000000 */
[----:B------:R-:W-:Y:S02]  /*0df0*/  SEL R22, R22, 0xffffffff, !P1 ;  /* 0xffffffff16167807 */ /* 0x000fe40004800000 */
[----:B------:R-:W-:Y:S02]  /*0e00*/  SEL R28, R24, 0xffffffff, !P0 ;  /* 0xffffffff181c7807 */ /* 0x000fe40004000000 */
[-C--:B------:R-:W-:Y:S02]  /*0e10*/  LEA R24, P3, R25, R18.reuse, 0x3 ;  /* 0x0000001219187211 */ /* 0x080fe400078618ff */
[----:B------:R-:W-:Y:S02]  /*0e20*/  SEL R23, R23, 0xffffffff, !P1 ;  /* 0xffffffff17177807 */ /* 0x000fe40004800000 */
[----:B------:R-:W-:-:S02]  /*0e30*/  LEA R26, P4, R22, R18, 0x3 ;  /* 0x00000012161a7211 */ /* 0x000fc400078818ff */
[-C--:B------:R-:W-:Y:S02]  /*0e40*/  LEA.HI.X R25, R25, R19.reuse, R28, 0x3, P3 ;  /* 0x0000001319197211 */ /* 0x080fe400018f1c1c */
[----:B------:R-:W-:Y:S01]  /*0e50*/  LEA.HI.X R27, R22, R19, R23, 0x3, P4 ;  /* 0x00000013161b7211 */ /* 0x000fe200020f1c17 */
[----:B------:R-:W2:Y:S04]  /*0e60*/  LDG.E.64 R28, desc[UR6][R20.64] ;  /* 0x00000006141c7981 */ /* 0x000ea8000c1e1b00 */
[----:B------:R-:W2:Y:S04]  /*0e70*/  LDG.E.64 R24, desc[UR6][R24.64] ;  /* 0x0000000618187981 */ /* 0x000ea8000c1e1b00 */
[----:B------:R-:W2:Y:S01]  /*0e80*/  LDG.E.64 R22, desc[UR6][R26.64] ;  /* 0x000000061a167981 */ /* 0x000ea2000c1e1b00 */
[----:B------:R-:W-:-:S04]  /*0e90*/  VIADD R34, R34, UR4 ;  /* 0x0000000422227c36 */ /* 0x000fc80008000000 */
[CC--:B------:R-:W-:Y:S01]  /*0ea0*/  IMAD R30, R34.reuse, R16.reuse, R7 ;  /* 0x00000010221e7224 */ /* 0x0c0fe200078e0207 */
        /* <DEDUP_REMOVED lines=13> */
[----:B------:R-:W-:-:S02]  /*0f80*/  LEA R24, P3, R25, R18, 0x3 ;  /* 0x0000001219187211 */ /* 0x000fc400078618ff */
[----:B------:R-:W-:Y:S02]  /*0f90*/  SEL R23, R23, 0xffffffff, !P1 ;  /* 0xffffffff17177807 */ /* 0x000fe40004800000 */
[C---:B------:R-:W-:Y:S02]  /*0fa0*/  LEA R30, P4, R22.reuse, R18, 0x3 ;  /* 0x00000012161e7211 */ /* 0x040fe400078818ff */
        /* <DEDUP_REMOVED lines=12> */
[----:B------:R-:W-:Y:S02]  /*1070*/  SEL R35, R35, 0xffffffff, !P3 ;  /* 0xffffffff23237807 */ /* 0x000fe40005800000 */
[----:B------:R-:W-:-:S02]  /*1080*/  SEL R36, R36, 0xffffffff, !P3 ;  /* 0xffffffff24247807 */ /* 0x000fc40005800000 */
[----:B0-----:R-:W-:Y:S02]  /*1090*/  SEL R26, R22, 0xffffffff, !P3 ;  /* 0xffffffff161a7807 */ /* 0x001fe40005800000 */
        /* <DEDUP_REMOVED lines=9> */
[----:B------:R0:W-:Y:S04]  /*1130*/  STG.E.64 desc[UR6][R30.64], R32 ;  /* 0x000000201e007986 */ /* 0x0001e8000c101b06 */
        /* <DEDUP_REMOVED lines=12> */
[----:B------:R-:W-:Y:S02]  /*1200*/  SEL R22, R22, 0xffffffff, !P3 ;  /* 0xffffffff16167807 */ /* 0x000fe40005800000 */
[----:B0-----:R-:W-:Y:S02]  /*1210*/  SEL R30, R23, 0xffffffff, !P3 ;  /* 0xffffffff171e7807 */ /* 0x001fe40005800000 */
[----:B------:R-:W-:Y:S02]  /*1220*/  SEL R29, R35, 0xffffffff, !P0 ;  /* 0xffffffff231d7807 */ /* 0x000fe40004000000 */
[----:B------:R-:W-:Y:S02]  /*1230*/  SEL R23, R36, 0xffffffff, !P1 ;  /* 0xffffffff24177807 */ /* 0x000fe40004800000 */
[----:B------:R-:W-:Y:S02]  /*1240*/  SEL R32, R22, 0xffffffff, !P0 ;  /* 0xffffffff16207807 */ /* 0x000fe40004000000 */
[----:B------:R-:W-:-:S02]  /*1250*/  LEA R28, P3, R29, R18, 0x3 ;  /* 0x000000121d1c7211 */ /* 0x000fc400078618ff */
[----:B------:R-:W-:Y:S02]  /*1260*/  SEL R30, R30, 0xffffffff, !P1 ;  /* 0xffffffff1e1e7807 */ /* 0x000fe40004800000 */
[----:B------:R-:W-:Y:S02]  /*1270*/  LEA R22, P4, R23, R18, 0x3 ;  /* 0x0000001217167211 */ /* 0x000fe400078818ff */
[-C--:B------:R-:W-:Y:S02]  /*1280*/  LEA.HI.X R29, R29, R19.reuse, R32, 0x3, P3 ;  /* 0x000000131d1d7211 */ /* 0x080fe400018f1c20 */
[----:B------:R-:W-:Y:S01]  /*1290*/  LEA.HI.X R23, R23, R19, R30, 0x3, P4 ;  /* 0x0000001317177211 */ /* 0x000fe200020f1c1e */
[----:B------:R3:W-:Y:S04]  /*12a0*/  STG.E.64 desc[UR6][R24.64], R26 ;  /* 0x0000001a18007986 */ /* 0x0007e8000c101b06 */
[----:B------:R-:W2:Y:S04]  /*12b0*/  LDG.E.64 R28, desc[UR6][R28.64] ;  /* 0x000000061c1c7981 */ /* 0x000ea8000c1e1b00 */
[----:B------:R-:W2:Y:S04]  /*12c0*/  LDG.E.64 R30, desc[UR6][R20.64] ;  /* 0x00000006141e7981 */ /* 0x000ea8000c1e1b00 */
[----:B------:R-:W2:Y:S01]  /*12d0*/  LDG.E.64 R32, desc[UR6][R22.64] ;  /* 0x0000000616207981 */ /* 0x000ea2000c1e1b00 */
[----:B------:R-:W-:-:S05]  /*12e0*/  VIADD R34, R34, UR4 ;  /* 0x0000000422227c36 */ /* 0x000fca0008000000 */
[----:B------:R-:W-:Y:S01]  /*12f0*/  ISETP.GE.AND P3, PT, R34, R17, PT ;  /* 0x000000112200720c */ /* 0x000fe20003f66270 */
[----:B--2---:R-:W-:-:S07]  /*1300*/  DFMA R30, -R28, R30, R32 ;  /* 0x0000001e1c1e722b */ /* 0x004fce0000000120 */
[----:B------:R3:W-:Y:S05]  /*1310*/  STG.E.64 desc[UR6][R22.64], R30 ;  /* 0x0000001e16007986 */ /* 0x0007ea000c101b06 */
[----:B------:R-:W-:Y:S05]  /*1320*/  @!P3 BRA `(.L_x_715) ;  /* 0xfffffff80088b947 */ /* 0x000fea000383ffff */
.L_x_712:
[----:B------:R-:W-:Y:S05]  /*1330*/  BSYNC.RECONVERGENT B1 ;  /* 0x0000000000017941 */ /* 0x000fea0003800200 */
.L_x_711:
[----:B0123--:R-:W0:Y:S02]  /*1340*/  LDC R22, c[0x3][0x8] ;  /* 0x00c00200ff167b82 */ /* 0x00fe240000000800 */
[----:B0-----:R-:W-:-:S13]  /*1350*/  ISETP.GE.AND P3, PT, R3, R22, PT ;  /* 0x000000160300720c */ /* 0x001fda0003f66270 */
[----:B------:R-:W-:Y:S05]  /*1360*/  @P3 BRA `(.L_x_710) ;  /* 0x0000000800603947 */ /* 0x000fea0003800000 */
[----:B------:R-:W-:Y:S01]  /*1370*/  LOP3.LUT R7, R2, 0x3, RZ, 0xc0, !PT ;  /* 0x0000000302077812 */ /* 0x000fe200078ec0ff */
[----:B------:R-:W-:Y:S01]  /*1380*/  BSSY.RECONVERGENT B1, `(.L_x_716) ;  /* 0x0000034000017945 */ /* 0x000fe20003800200 */
[----:B------:R-:W-:Y:S02]  /*1390*/  IMAD.MOV.U32 R17, RZ, RZ, R3 ;  /* 0x000000ffff117224 */ /* 0x000fe400078e0003 */
[----:B------:R-:W-:-:S13]  /*13a0*/  ISETP.NE.AND P3, PT, R7, 0x3, PT ;  /* 0x000000030700780c */ /* 0x000fda0003f65270 */
[----:B------:R-:W-:Y:S05]  /*13b0*/  @!P3 BRA `(.L_x_717) ;  /* 0x0000000000c0b947 */ /* 0x000fea0003800000 */
[----:B------:R-:W0:Y:S01]  /*13c0*/  LDC.64 R24, c[0x0][0x388] ;  /* 0x0000e200ff187b82 */ /* 0x000e220000000a00 */
[----:B------:R-:W-:Y:S01]  /*13d0*/  IMAD R7, R3, R16, R5 ;  /* 0x0000001003077224 */ /* 0x000fe200078e0205 */
[----:B------:R-:W2:Y:S04]  /*13e0*/  LDG.E.64 R26, desc[UR6][R20.64] ;  /* 0x00000006141a7981 */ /* 0x000ea8000c1e1b00 */
[----:B------:R-:W-:Y:S02]  /*13f0*/  SEL R7, R7, 0xffffffff, !P1 ;  /* 0xffffffff07077807 */ /* 0x000fe40004800000 */
[----:B------:R-:W1:Y:S01]  /*1400*/  LDC.64 R18, c[0x0][0x388] ;  /* 0x0000e200ff127b82 */ /* 0x000e620000000a00 */
[----:B0-----:R-:W-:-:S05]  /*1410*/  IMAD.WIDE R30, R6, 0x8, R24 ;  /* 0x00000008061e7825 */ /* 0x001fca00078e0218 */
[----:B------:R-:W2:Y:S01]  /*1420*/  LDG.E.64 R24, desc[UR6][R30.64] ;  /* 0x000000061e187981 */ /* 0x000ea2000c1e1b00 */
[----:B-1----:R-:W-:-:S05]  /*1430*/  IMAD.WIDE R18, R7, 0x8, R18 ;  /* 0x0000000807127825 */ /* 0x002fca00078e0212 */
[----:B------:R-:W2:Y:S01]  /*1440*/  LDG.E.64 R28, desc[UR6][R18.64] ;  /* 0x00000006121c7981 */ /* 0x000ea2000c1e1b00 */
[----:B------:R-:W-:Y:S01]  /*1450*/  LOP3.LUT P3, RZ, R2, 0x3, RZ, 0xc0, !PT ;  /* 0x0000000302ff7812 */ /* 0x000fe2000786c0ff */
[----:B------:R-:W-:-:S04]  /*1460*/  VIADD R7, R3, UR4 ;  /* 0x0000000403077c36 */ /* 0x000fc80008000000 */
[----:B------:R-:W-:Y:S01]  /*1470*/  IMAD.MOV.U32 R17, RZ, RZ, R7 ;  /* 0x000000ffff117224 */ /* 0x000fe200078e0007 */
[----:B--2---:R-:W-:-:S07]  /*1480*/  DFMA R24, -R24, R26, R28 ;  /* 0x0000001a1818722b */ /* 0x004fce000000011c */
[----:B------:R0:W-:Y:S01]  /*1490*/  STG.E.64 desc[UR6][R18.64], R24 ;  /* 0x0000001812007986 */ /* 0x0001e2000c101b06 */
[----:B------:R-:W-:Y:S05]  /*14a0*/  @!P3 BRA `(.L_x_717) ;  /* 0x000000000084b947 */ /* 0x000fea0003800000 */
[----:B0-----:R-:W0:Y:S01]  /*14b0*/  LDC.64 R18, c[0x0][0x388] ;  /* 0x0000e200ff127b82 */ /* 0x001e220000000a00 */
[----:B------:R-:W-:Y:S01]  /*14c0*/  IMAD R17, R7, R16, R5 ;  /* 0x0000001007117224 */ /* 0x000fe200078e0205 */
[----:B------:R-:W2:Y:S04]  /*14d0*/  LDG.E.64 R28, desc[UR6][R8.64] ;  /* 0x00000006081c7981 */ /* 0x000ea8000c1e1b00 */
[----:B------:R-:W-:Y:S02]  /*14e0*/  SHF.R.S32.HI R23, RZ, 0x1f, R17 ;  /* 0x0000001fff177819 */ /* 0x000fe40000011411 */
[----:B------:R-:W-:Y:S02]  /*14f0*/  SEL R17, R17, 0xffffffff, !P6 ;  /* 0xffffffff11117807 */ /* 0x000fe40007000000 */
[----:B------:R-:W-:-:S02]  /*1500*/  SEL R23, R23, 0xffffffff, !P6 ;  /* 0xffffffff17177807 */ /* 0x000fc40007000000 */
[----:B------:R-:W-:Y:S02]  /*1510*/  SEL R17, R17, 0xffffffff, !P1 ;  /* 0xffffffff11117807 */ /* 0x000fe40004800000 */
[----:B------:R-:W-:Y:S02]  /*1520*/  SEL R26, R23, 0xffffffff, !P1 ;  /* 0xffffffff171a7807 */ /* 0x000fe40004800000 */
[----:B0-----:R-:W-:-:S04]  /*1530*/  LEA R24, P3, R17, R18, 0x3 ;  /* 0x0000001211187211 */ /* 0x001fc800078618ff */
        /* <DEDUP_REMOVED lines=9> */
[----:B------:R-:W-:Y:S01]  /*15d0*/  IMAD R17, R17, R16, R5 ;  /* 0x0000001011117224 */ /* 0x000fe200078e0205 */
[----:B-1----:R-:W2:Y:S04]  /*15e0*/  LDG.E.64 R26, desc[UR6][R20.64] ;  /* 0x00000006141a7981 */ /* 0x002ea8000c1e1b00 */
[----:B------:R-:W-:Y:S02]  /*15f0*/  SHF.R.S32.HI R23, RZ, 0x1f, R17 ;  /* 0x0000001fff177819 */ /* 0x000fe40000011411 */
        /* <DEDUP_REMOVED lines=12> */
.L_x_717:
[----:B------:R-:W-:Y:S05]  /*16c0*/  BSYNC.RECONVERGENT B1 ;  /* 0x0000000000017941 */ /* 0x000fea0003800200 */
.L_x_716:
[----:B------:R-:W-:-:S13]  /*16d0*/  ISETP.GE.U32.AND P3, PT, R2, 0x3, PT ;  /* 0x000000030200780c */ /* 0x000fda0003f66070 */
[----:B------:R-:W-:Y:S05]  /*16e0*/  @!P3 BRA `(.L_x_710) ;  /* 0x000000040080b947 */ /* 0x000fea0003800000 */
.L_x_718:
[----:B---3--:R-:W3:Y:S01]  /*16f0*/  LDCU UR5, c[0x0][0x390] ;  /* 0x00007200ff0577ac */ /* 0x008ee20008000800 */
[C---:B0-2---:R-:W-:Y:S01]  /*1700*/  IMAD R18, R17.reuse, R16, R5 ;  /* 0x0000001011127224 */ /* 0x045fe200078e0205 */
[----:B------:R-:W-:Y:S01]  /*1710*/  ISETP.GE.AND P3, PT, R17, R22, PT ;  /* 0x000000161100720c */ /* 0x000fe20003f66270 */
[----:B------:R-:W0:Y:S03]  /*1720*/  LDCU.64 UR8, c[0x0][0x388] ;  /* 0x00007100ff0877ac */ /* 0x000e260008000a00 */
[----:B------:R-:W-:Y:S02]  /*1730*/  SHF.R.S32.HI R19, RZ, 0x1f, R18 ;  /* 0x0000001fff137819 */ /* 0x000fe40000011412 */
[----:B------:R-:W-:Y:S02]  /*1740*/  SEL R23, R18, 0xffffffff, !P3 ;  /* 0xffffffff12177807 */ /* 0x000fe40005800000 */
[----:B------:R-:W-:Y:S01]  /*1750*/  SEL R19, R19, 0xffffffff, !P3 ;  /* 0xffffffff13137807 */ /* 0x000fe20005800000 */
[----:B---3--:R-:W-:-:S05]  /*1760*/  IMAD R7, R17, R16, UR5 ;  /* 0x0000000511077e24 */ /* 0x008fca000f8e0210 */
[----:B------:R-:W-:Y:S02]  /*1770*/  SHF.R.S32.HI R18, RZ, 0x1f, R7 ;  /* 0x0000001fff127819 */ /* 0x000fe40000011407 */
[----:B-1----:R-:W-:Y:S02]  /*1780*/  SEL R24, R7, 0xffffffff, !P3 ;  /* 0xffffffff07187807 */ /* 0x002fe40005800000 */
[----:B------:R-:W-:Y:S02]  /*1790*/  SEL R7, R23, 0xffffffff, !P1 ;  /* 0xffffffff17077807 */ /* 0x000fe40004800000 */
[----:B------:R-:W-:Y:S02]  /*17a0*/  SEL R25, R18, 0xffffffff, !P3 ;  /* 0xffffffff12197807 */ /* 0x000fe40005800000 */
[----:B------:R-:W-:Y:S02]  /*17b0*/  SEL R23, R24, 0xffffffff, !P0 ;  /* 0xffffffff18177807 */ /* 0x000fe40004000000 */
[----:B------:R-:W-:-:S02]  /*17c0*/  SEL R24, R25, 0xffffffff, !P0 ;  /* 0xffffffff19187807 */ /* 0x000fc40004000000 */
[----:B0-----:R-:W-:Y:S02]  /*17d0*/  LEA R26, P3, R23, UR8, 0x3 ;  /* 0x00000008171a7c11 */ /* 0x001fe4000f8618ff */
[----:B------:R-:W-:Y:S02]  /*17e0*/  SEL R18, R19, 0xffffffff, !P1 ;  /* 0xffffffff13127807 */ /* 0x000fe40004800000 */
[----:B------:R-:W-:Y:S02]  /*17f0*/  LEA R30, P4, R7, UR8, 0x3 ;  /* 0x00000008071e7c11 */ /* 0x000fe4000f8818ff */
[----:B------:R-:W-:Y:S02]  /*1800*/  LEA.HI.X R27, R23, UR9, R24, 0x3, P3 ;  /* 0x00000009171b7c11 */ /* 0x000fe400098f1c18 */
[----:B------:R-:W-:Y:S02]  /*1810*/  LEA.HI.X R31, R7, UR9, R18, 0x3, P4 ;  /* 0x00000009071f7c11 */ /* 0x000fe4000a0f1c12 */
[----:B------:R-:W2:Y:S04]  /*1820*/  LDG.E.64 R18, desc[UR6][R20.64] ;  /* 0x0000000614127981 */ /* 0x000ea8000c1e1b00 */
[----:B------:R-:W2:Y:S04]  /*1830*/  LDG.E.64 R24, desc[UR6][R30.64] ;  /* 0x000000061e187981 */ /* 0x000ea8000c1e1b00 */
[----:B------:R-:W2:Y:S01]  /*1840*/  LDG.E.64 R26, desc[UR6][R26.64] ;  /* 0x000000061a1a7981 */ /* 0x000ea2000c1e1b00 */
[----:B------:R-:W-:-:S04]  /*1850*/  VIADD R7, R17, UR4 ;  /* 0x0000000411077c36 */ /* 0x000fc80008000000 */
[C---:B------:R-:W-:Y:S01]  /*1860*/  IMAD R17, R7.reuse, R16, UR5 ;  /* 0x0000000507117e24 */ /* 0x040fe2000f8e0210 */
[C---:B------:R-:W-:Y:S01]  /*1870*/  ISETP.GE.AND P3, PT, R7.reuse, R22, PT ;  /* 0x000000160700720c */ /* 0x040fe20003f66270 */
[----:B------:R-:W-:Y:S01]  /*1880*/  IMAD R23, R7, R16, R5 ;  /* 0x0000001007177224 */ /* 0x000fe200078e0205 */
[----:B--2---:R-:W-:Y:S02]  /*1890*/  DFMA R32, -R26, R18, R24 ;  /* 0x000000121a20722b */ /* 0x004fe40000000118 */
[----:B------:R-:W-:Y:S02]  /*18a0*/  SHF.R.S32.HI R18, RZ, 0x1f, R17 ;  /* 0x0000001fff127819 */ /* 0x000fe40000011411 */
[----:B------:R-:W-:Y:S02]  /*18b0*/  SEL R24, R17, 0xffffffff, !P3 ;  /* 0xffffffff11187807 */ /* 0x000fe40005800000 */
[----:B------:R-:W-:Y:S01]  /*18c0*/  SHF.R.S32.HI R19, RZ, 0x1f, R23 ;  /* 0x0000001fff137819 */ /* 0x000fe20000011417 */
[----:B------:R0:W-:Y:S01]  /*18d0*/  STG.E.64 desc[UR6][R30.64], R32 ;  /* 0x000000201e007986 */ /* 0x0001e2000c101b06 */
[----:B------:R-:W-:-:S02]  /*18e0*/  SEL R17, R23, 0xffffffff, !P3 ;  /* 0xffffffff17117807 */ /* 0x000fc40005800000 */
[----:B------:R-:W-:Y:S02]  /*18f0*/  SEL R18, R18, 0xffffffff, !P3 ;  /* 0xffffffff12127807 */ /* 0x000fe40005800000 */
[----:B------:R-:W-:Y:S02]  /*1900*/  SEL R23, R24, 0xffffffff, !P0 ;  /* 0xffffffff18177807 */ /* 0x000fe40004000000 */
[----:B------:R-:W-:Y:S02]  /*1910*/  SEL R19, R19, 0xffffffff, !P3 ;  /* 0xffffffff13137807 */ /* 0x000fe40005800000 */
[----:B------:R-:W-:Y:S02]  /*1920*/  SEL R17, R17, 0xffffffff, !P1 ;  /* 0xffffffff11117807 */ /* 0x000fe40004800000 */
[----:B------:R-:W-:Y:S02]  /*1930*/  SEL R28, R18, 0xffffffff, !P0 ;  /* 0xffffffff121c7807 */ /* 0x000fe40004000000 */
[----:B------:R-:W-:-:S02]  /*1940*/  LEA R24, P3, R23, UR8, 0x3 ;  /* 0x0000000817187c11 */ /* 0x000fc4000f8618ff */
        /* <DEDUP_REMOVED lines=14> */
[----:B------:R-:W-:Y:S02]  /*1a30*/  SHF.R.S32.HI R27, RZ, 0x1f, R23 ;  /* 0x0000001fff1b7819 */ /* 0x000fe40000011417 */
[----:B------:R-:W-:-:S02]  /*1a40*/  SEL R17, R23, 0xffffffff, !P3 ;  /* 0xffffffff17117807 */ /* 0x000fc40005800000 */
[----:B------:R-:W-:Y:S02]  /*1a50*/  SEL R24, R26, 0xffffffff, !P3 ;  /* 0xffffffff1a187807 */ /* 0x000fe40005800000 */
[----:B------:R-:W-:Y:S02]  /*1a60*/  SEL R23, R28, 0xffffffff, !P0 ;  /* 0xffffffff1c177807 */ /* 0x000fe40004000000 */
[----:B------:R-:W-:Y:S02]  /*1a70*/  SEL R26, R27, 0xffffffff, !P3 ;  /* 0xffffffff1b1a7807 */ /* 0x000fe40005800000 */
[----:B------:R-:W-:Y:S02]  /*1a80*/  SEL R17, R17, 0xffffffff, !P1 ;  /* 0xffffffff11117807 */ /* 0x000fe40004800000 */
[----:B------:R-:W-:Y:S02]  /*1a90*/  SEL R28, R24, 0xffffffff, !P0 ;  /* 0xffffffff181c7807 */ /* 0x000fe40004000000 */
[----:B0-----:R-:W-:-:S02]  /*1aa0*/  LEA R30, P3, R23, UR8, 0x3 ;  /* 0x00000008171e7c11 */ /* 0x001fc4000f8618ff */
[----:B------:R-:W-:Y:S02]  /*1ab0*/  SEL R26, R26, 0xffffffff, !P1 ;  /* 0xffffffff1a1a7807 */ /* 0x000fe40004800000 */
[----:B------:R-:W-:Y:S02]  /*1ac0*/  LEA R24, P4, R17, UR8, 0x3 ;  /* 0x0000000811187c11 */ /* 0x000fe4000f8818ff */
[----:B------:R-:W-:Y:S02]  /*1ad0*/  LEA.HI.X R31, R23, UR9, R28, 0x3, P3 ;  /* 0x00000009171f7c11 */ /* 0x000fe400098f1c1c */
[----:B------:R-:W-:Y:S01]  /*1ae0*/  LEA.HI.X R25, R17, UR9, R26, 0x3, P4 ;  /* 0x0000000911197c11 */ /* 0x000fe2000a0f1c1a */
[----:B------:R0:W-:Y:S04]  /*1af0*/  STG.E.64 desc[UR6][R18.64], R34 ;  /* 0x0000002212007986 */ /* 0x0001e8000c101b06 */
[----:B------:R-:W2:Y:S04]  /*1b00*/  LDG.E.64 R30, desc[UR6][R30.64] ;  /* 0x000000061e1e7981 */ /* 0x000ea8000c1e1b00 */
[----:B------:R-:W2:Y:S04]  /*1b10*/  LDG.E.64 R28, desc[UR6][R20.64] ;  /* 0x00000006141c7981 */ /* 0x000ea8000c1e1b00 */
[----:B------:R-:W2:Y:S01]  /*1b20*/  LDG.E.64 R26, desc[UR6][R24.64] ;  /* 0x00000006181a7981 */ /* 0x000ea2000c1e1b00 */
[----:B------:R-:W-:-:S04]  /*1b30*/  VIADD R7, R7, UR4 ;  /* 0x0000000407077c36 */ /* 0x000fc80008000000 */
[C---:B------:R-:W-:Y:S01]  /*1b40*/  IMAD R17, R7.reuse, R16, UR5 ;  /* 0x0000000507117e24 */ /* 0x040fe2000f8e0210 */
[C---:B------:R-:W-:Y:S01]  /*1b50*/  ISETP.GE.AND P3, PT, R7.reuse, R22, PT ;  /* 0x000000160700720c */ /* 0x040fe20003f66270 */
[----:B------:R-:W-:-:S03]  /*1b60*/  IMAD R23, R7, R16, R5 ;  /* 0x0000001007177224 */ /* 0x000fc600078e0205 */
[----:B0-----:R-:W-:-:S04]  /*1b70*/  SEL R19, R17, 0xffffffff, !P3 ;  /* 0xffffffff11137807 */ /* 0x001fc80005800000 */
[----:B------:R-:W-:Y:S01]  /*1b80*/  SEL R19, R19, 0xffffffff, !P0 ;  /* 0xffffffff13137807 */ /* 0x000fe20004000000 */
[----:B--2---:R-:W-:Y:S01]  /*1b90*/  DFMA R26, -R30, R28, R26 ;  /* 0x0000001c1e1a722b */ /* 0x004fe2000000011a */
[----:B------:R-:W-:Y:S02]  /*1ba0*/  SHF.R.S32.HI R28, RZ, 0x1f, R17 ;  /* 0x0000001fff1c7819 */ /* 0x000fe40000011411 */
[----:B------:R-:W-:Y:S02]  /*1bb0*/  SHF.R.S32.HI R29, RZ, 0x1f, R23 ;  /* 0x0000001fff1d7819 */ /* 0x000fe40000011417 */
[----:B------:R-:W-:Y:S02]  /*1bc0*/  SEL R17, R23, 0xffffffff, !P3 ;  /* 0xffffffff17117807 */ /* 0x000fe40005800000 */
[----:B------:R-:W-:Y:S02]  /*1bd0*/  SEL R28, R28, 0xffffffff, !P3 ;  /* 0xffffffff1c1c7807 */ /* 0x000fe40005800000 */
[----:B------:R-:W-:-:S02]  /*1be0*/  SEL R29, R29, 0xffffffff, !P3 ;  /* 0xffffffff1d1d7807 */ /* 0x000fc40005800000 */
[----:B------:R-:W-:Y:S02]  /*1bf0*/  SEL R17, R17, 0xffffffff, !P1 ;  /* 0xffffffff11117807 */ /* 0x000fe40004800000 */
[----:B------:R-:W-:Y:S02]  /*1c00*/  SEL R32, R28, 0xffffffff, !P0 ;  /* 0xffffffff1c207807 */ /* 0x000fe40004000000 */
[----:B------:R-:W-:Y:S02]  /*1c10*/  LEA R28, P3, R19, UR8, 0x3 ;  /* 0x00000008131c7c11 */ /* 0x000fe4000f8618ff */
[----:B------:R-:W-:Y:S02]  /*1c20*/  SEL R30, R29, 0xffffffff, !P1 ;  /* 0xffffffff1d1e7807 */ /* 0x000fe40004800000 */
[----:B------:R-:W-:Y:S02]  /*1c30*/  LEA R18, P4, R17, UR8, 0x3 ;  /* 0x0000000811127c11 */ /* 0x000fe4000f8818ff */
[----:B------:R-:W-:-:S02]  /*1c40*/  LEA.HI.X R29, R19, UR9, R32, 0x3, P3 ;  /* 0x00000009131d7c11 */ /* 0x000fc400098f1c20 */
[----:B------:R-:W-:Y:S01]  /*1c50*/  LEA.HI.X R19, R17, UR9, R30, 0x3, P4 ;  /* 0x0000000911137c11 */ /* 0x000fe2000a0f1c1e */
        /* <DEDUP_REMOVED lines=9> */
.L_x_710:
[----:B------:R-:W-:Y:S05]  /*1cf0*/  BSYNC.RECONVERGENT B0 ;  /* 0x0000000000007941 */ /* 0x000fea0003800200 */
.L_x_709:
[----:B------:R-:W4:Y:S01]  /*1d00*/  LDCU UR5, c[0x0][0x360] ;  /* 0x00006c00ff0577ac */ /* 0x000f220008000800 */
[----:B0-23--:R-:W4:Y:S02]  /*1d10*/  LDC R18, c[0x0][0x370] ;  /* 0x0000dc00ff127b82 */ /* 0x00df240000000800 */
[----:B----4-:R-:W-:-:S05]  /*1d20*/  IMAD R5, R18, UR5, R5 ;  /* 0x0000000512057c24 */ /* 0x010fca000f8e0205 */
[----:B------:R-:W-:-:S13]  /*1d30*/  ISETP.GE.AND P1, PT, R5, R16, PT ;  /* 0x000000100500720c */ /* 0x000fda0003f26270 */
[----:B------:R-:W-:Y:S05]  /*1d40*/  @!P1 BRA `(.L_x_719) ;  /* 0xffffffe800a49947 */ /* 0x000fea000383ffff */
[----:B------:R-:W-:Y:S05]  /*1d50*/  EXIT ;  /* 0x000000000000794d */ /* 0x000fea0003800000 */
.L_x_720:
        /* <DEDUP_REMOVED lines=10> */
.L_x_774:


//--------------------- .text._Z9NormalizePdS_ii  --------------------------
	.section	.text._Z9NormalizePdS_ii,"ax",@progbits
	.align	128
        .global         _Z9NormalizePdS_ii
        .type           _Z9NormalizePdS_ii,@function
        .size           _Z9NormalizePdS_ii,(.L_x_763 - _Z9NormalizePdS_ii)
        .other          _Z9NormalizePdS_ii,@"STO_CUDA_ENTRY STV_DEFAULT"
_Z9NormalizePdS_ii:
.text._Z9NormalizePdS_ii:
        /* <DEDUP_REMOVED lines=14> */
[----:B------:R-:W-:-:S05]  /*00e0*/  LEA.HI.X R15, R0, R15, R2, 0x3, P0 ;  /* 0x0000000f000f7211 */ /* 0x000fca00000f1c02 */
[----:B-1----:R-:W2:Y:S01]  /*00f0*/  LDG.E.64 R2, desc[UR6][R14.64] ;  /* 0x000000060e027981 */ /* 0x002ea2000c1e1b00 */
[----:B------:R-:W-:Y:S01]  /*0100*/  UMOV UR4, 0x9abcaf48 ;  /* 0x9abcaf4800047882 */ /* 0x000fe20000000000 */
[----:B------:R-:W-:Y:S02]  /*0110*/  UMOV UR5, 0x3e7ad7f2 ;  /* 0x3e7ad7f200057882 */ /* 0x000fe40000000000 */
[----:B--2---:R-:W-:-:S14]  /*0120*/  DSETP.GT.AND P0, PT, |R2|, UR4, PT ;  /* 0x0000000402007e2a */ /* 0x004fdc000bf04200 */
[----:B------:R-:W-:Y:S05]  /*0130*/  @!P0 EXIT ;  /* 0x000000000000894d */ /* 0x000fea0003800000 */
[----:B------:R-:W0:Y:S01]  /*0140*/  S2R R28, SR_TID.X ;  /* 0x00000000001c7919 */ /* 0x000e220000002100 */
[----:B------:R-:W1:Y:S01]  /*0150*/  S2UR UR8, SR_CTAID.X ;  /* 0x00000000000879c3 */ /* 0x000e620000002500 */
[----:B------:R-:W1:Y:S01]  /*0160*/  LDCU UR5, c[0x0][0x360] ;  /* 0x00006c00ff0577ac */ /* 0x000e620008000800 */
[----:B------:R-:W-:Y:S01]  /*0170*/  BSSY.RECONVERGENT B1, `(.L_x_721) ;  /* 0x00000e3000017945 */ /* 0x000fe20003800200 */
[----:B------:R-:W2:Y:S05]  /*0180*/  LDCU UR10, c[0x0][0x390] ;  /* 0x00007200ff0a77ac */ /* 0x000eaa0008000800 */
[----:B------:R-:W3:Y:S01]  /*0190*/  LDC R0, c[0x0][0x370] ;  /* 0x0000dc00ff007b82 */ /* 0x000ee20000000800 */
[----:B------:R-:W4:Y:S01]  /*01a0*/  LDCU UR14, c[0x0][0x390] ;  /* 0x00007200ff0e77ac */ /* 0x000f220008000800 */
[----:B------:R-:W0:Y:S01]  /*01b0*/  LDCU UR11, c[0x3][URZ] ;  /* 0x00c00000ff0b77ac */ /* 0x000e220008000800 */
[----:B------:R-:W0:Y:S01]  /*01c0*/  LDCU UR15, c[0x3][0x4] ;  /* 0x00c00080ff0f77ac */ /* 0x000e220008000800 */
[----:B------:R-:W0:Y:S01]  /*01d0*/  LDCU.64 UR16, c[0x3][URZ] ;  /* 0x00c00000ff1077ac */ /* 0x000e220008000a00 */
[----:B-1----:R-:W-:Y:S01]  /*01e0*/  UIMAD UR4, UR5, UR8, URZ ;  /* 0x00000008050472a4 */ /* 0x002fe2000f8e02ff */
[----:B------:R-:W1:Y:S05]  /*01f0*/  LDCU.64 UR18, c[0x0][0x380] ;  /* 0x00007000ff1277ac */ /* 0x000e6a0008000a00 */
[----:B0-----:R-:W-:Y:S01]  /*0200*/  VIADD R2, R28, UR4 ;  /* 0x000000041c027c36 */ /* 0x001fe20008000000 */
[----:B------:R-:W0:Y:S01]  /*0210*/  LDCU.64 UR12, c[0x0][0x380] ;  /* 0x00007000ff0c77ac */ /* 0x000e220008000a00 */
[----:B---3--:R-:W-:-:S02]  /*0220*/  IMAD R3, R0, UR5, RZ ;  /* 0x0000000500037c24 */ /* 0x008fc4000f8e02ff */
[----:B------:R-:W-:-:S05]  /*0230*/  IMAD.X R17, R2, 0x1, R31, PT ;  /* 0x0000000102117824 */ /* 0x000fca00038e061f */
[----:B------:R-:W-:-:S13]  /*0240*/  ISETP.GE.AND P0, PT, R17, R5, PT ;  /* 0x000000051100720c */ /* 0x000fda0003f06270 */
[----:B012-4-:R-:W-:Y:S05]  /*0250*/  @P0 BRA `(.L_x_722) ;  /* 0x0000000c00500947 */ /* 0x017fea0003800000 */
[----:B------:R-:W-:Y:S01]  /*0260*/  VIMNMX.U32 R9, PT, PT, R3, 0x1, !PT ;  /* 0x0000000103097848 */ /* 0x000fe20007fe0000 */
[----:B------:R-:W-:Y:S01]  /*0270*/  VIADD R7, R0, UR8 ;  /* 0x0000000800077c36 */ /* 0x000fe20008000000 */
[----:B------:R-:W-:Y:S01]  /*0280*/  BSSY.RECONVERGENT B2, `(.L_x_723) ;  /* 0x000004e000027945 */ /* 0x000fe20003800200 */
[----:B------:R-:W-:Y:S01]  /*0290*/  IMAD.IADD R28, R28, 0x1, R31 ;  /* 0x000000011c1c7824 */ /* 0x000fe200078e021f */
[----:B------:R-:W0:Y:S01]  /*02a0*/  I2F.U32.RP R8, R9 ;  /* 0x0000000900087306 */ /* 0x000e220000209000 */
[----:B------:R-:W-:Y:S01]  /*02b0*/  IMAD R7, R7, UR5, RZ ;  /* 0x0000000507077c24 */ /* 0x000fe2000f8e02ff */
[----:B------:R-:W-:Y:S01]  /*02c0*/  ISETP.NE.U32.AND P3, PT, R9, RZ, PT ;  /* 0x000000ff0900720c */ /* 0x000fe20003f65070 */
[----:B------:R-:W-:-:S03]  /*02d0*/  IMAD.MOV R11, RZ, RZ, -R9 ;  /* 0x000000ffff0b7224 */ /* 0x000fc600078e0a09 */
[----:B------:R-:W-:Y:S02]  /*02e0*/  IADD3 R0, PT, PT, R28, 0x1, R7 ;  /* 0x000000011c007810 */ /* 0x000fe40007ffe007 */
[----:B------:R-:W-:Y:S02]  /*02f0*/  LOP3.LUT R6, RZ, R7, RZ, 0x33, !PT ;  /* 0x00000007ff067212 */ /* 0x000fe400078e33ff */
[----:B------:R-:W-:-:S04]  /*0300*/  VIMNMX R5, PT, PT, R0, R5, !PT ;  /* 0x0000000500057248 */ /* 0x000fc80007fe0100 */
[----:B------:R-:W-:Y:S01]  /*0310*/  IADD3 R5, PT, PT, -R28, R5, R6 ;  /* 0x000000051c057210 */ /* 0x000fe20007ffe106 */
[----:B0-----:R-:W0:Y:S01]  /*0320*/  MUFU.RCP R8, R8 ;  /* 0x0000000800087308 */ /* 0x001e220000001000 */
[----:B------:R-:W-:Y:S02]  /*0330*/  IMAD.MOV.U32 R6, RZ, RZ, RZ ;  /* 0x000000ffff067224 */ /* 0x000fe400078e00ff */
[C---:B------:R-:W-:Y:S01]  /*0340*/  ISETP.NE.AND P0, PT, R5.reuse, RZ, PT ;  /* 0x000000ff0500720c */ /* 0x040fe20003f05270 */
[----:B------:R-:W-:-:S12]  /*0350*/  VIADD R0, R5, 0xffffffff ;  /* 0xffffffff05007836 */ /* 0x000fd80000000000 */
[----:B------:R-:W-:Y:S02]  /*0360*/  @!P0 IMAD.MOV R0, RZ, RZ, R5 ;  /* 0x000000ffff008224 */ /* 0x000fe400078e0205 */
[----:B0-----:R-:W-:Y:S01]  /*0370*/  VIADD R10, R8, 0xffffffe ;  /* 0x0ffffffe080a7836 */ /* 0x001fe20000000000 */
[----:B------:R-:W-:-:S03]  /*0380*/  SEL R8, RZ, 0x1, !P0 ;  /* 0x00000001ff087807 */ /* 0x000fc60004000000 */
[----:B------:R-:W0:Y:S02]  /*0390*/  F2I.FTZ.U32.TRUNC.NTZ R7, R10 ;  /* 0x0000000a00077305 */ /* 0x000e24000021f000 */
[----:B0-----:R-:W-:-:S04]  /*03a0*/  IMAD R11, R11, R7, RZ ;  /* 0x000000070b0b7224 */ /* 0x001fc800078e02ff */
[----:B------:R-:W-:-:S06]  /*03b0*/  IMAD.HI.U32 R7, R7, R11, R6 ;  /* 0x0000000b07077227 */ /* 0x000fcc00078e0006 */
[----:B------:R-:W-:-:S04]  /*03c0*/  IMAD.HI.U32 R7, R7, R0, RZ ;  /* 0x0000000007077227 */ /* 0x000fc800078e00ff */
[----:B------:R-:W-:-:S04]  /*03d0*/  IMAD.MOV R5, RZ, RZ, -R7 ;  /* 0x000000ffff057224 */ /* 0x000fc800078e0a07 */
[----:B------:R-:W-:-:S05]  /*03e0*/  IMAD R0, R9, R5, R0 ;  /* 0x0000000509007224 */ /* 0x000fca00078e0200 */
[----:B------:R-:W-:-:S13]  /*03f0*/  ISETP.GE.U32.AND P1, PT, R0, R9, PT ;  /* 0x000000090000720c */ /* 0x000fda0003f26070 */
[----:B------:R-:W-:Y:S02]  /*0400*/  @P1 IMAD.IADD R0, R0, 0x1, -R9 ;  /* 0x0000000100001824 */ /* 0x000fe400078e0a09 */
[----:B------:R-:W-:-:S03]  /*0410*/  @P1 VIADD R7, R7, 0x1 ;  /* 0x0000000107071836 */ /* 0x000fc60000000000 */
[----:B------:R-:W-:-:S13]  /*0420*/  ISETP.GE.U32.AND P2, PT, R0, R9, PT ;  /* 0x000000090000720c */ /* 0x000fda0003f46070 */
[----:B------:R-:W-:Y:S01]  /*0430*/  @P2 VIADD R7, R7, 0x1 ;  /* 0x0000000107072836 */ /* 0x000fe20000000000 */
[----:B------:R-:W-:-:S05]  /*0440*/  @!P3 LOP3.LUT R7, RZ, R9, RZ, 0x33, !PT ;  /* 0x00000009ff07b212 */ /* 0x000fca00078e33ff */
[----:B------:R-:W-:-:S05]  /*0450*/  IMAD.IADD R8, R8, 0x1, R7 ;  /* 0x0000000108087824 */ /* 0x000fca00078e0207 */
[----:B------:R-:W-:-:S04]  /*0460*/  LOP3.LUT R0, R8, 0x3, RZ, 0xc0, !PT ;  /* 0x0000000308007812 */ /* 0x000fc800078ec0ff */
[----:B------:R-:W-:-:S13]  /*0470*/  ISETP.NE.AND P0, PT, R0, 0x3, PT ;  /* 0x000000030000780c */ /* 0x000fda0003f05270 */
[----:B------:R-:W-:Y:S05]  /*0480*/  @!P0 BRA `(.L_x_724) ;  /* 0x0000000000b48947 */ /* 0x000fea0003800000 */
[----:B------:R-:W0:Y:S01]  /*0490*/  LDC.64 R12, c[0x3][RZ] ;  /* 0x00c00000ff0c7b82 */ /* 0x000e220000000a00 */
[----:B------:R-:W-:Y:S01]  /*04a0*/  VIADD R0, R8, 0x1 ;  /* 0x0000000108007836 */ /* 0x000fe20000000000 */
[----:B------:R-:W-:Y:S01]  /*04b0*/  BSSY.RECONVERGENT B3, `(.L_x_725) ;  /* 0x0000029000037945 */ /* 0x000fe20003800200 */
[----:B------:R-:W-:Y:S02]  /*04c0*/  IMAD R30, R17, R4, R30 ;  /* 0x00000004111e7224 */ /* 0x000fe400078e021e */
[----:B------:R-:W-:Y:S01]  /*04d0*/  VIADD R28, R28, UR4 ;  /* 0x000000041c1c7c36 */ /* 0x000fe20008000000 */
[----:B------:R-:W-:-:S05]  /*04e0*/  LOP3.LUT R0, R0, 0x3, RZ, 0xc0, !PT ;  /* 0x0000000300007812 */ /* 0x000fca00078ec0ff */
[----:B------:R-:W-:-:S07]  /*04f0*/  IMAD.MOV R10, RZ, RZ, -R0 ;  /* 0x000000ffff0a7224 */ /* 0x000fce00078e0a00 */
.L_x_728:
[----:B------:R-:W2:Y:S01]  /*0500*/  LDG.E.64 R22, desc[UR6][R14.64] ;  /* 0x000000060e167981 */ /* 0x000ea2000c1e1b00 */
[----:B------:R-:W-:Y:S01]  /*0510*/  VIADD R0, R28, 0x1 ;  /* 0x000000011c007836 */ /* 0x000fe20000000000 */
[----:B0-----:R-:W-:-:S04]  /*0520*/  ISETP.LE.AND P1, PT, R12, UR10, PT ;  /* 0x0000000a0c007c0c */ /* 0x001fc8000bf23270 */
[----:B------:R-:W-:Y:S02]  /*0530*/  ISETP.GE.AND P0, PT, R0, R13, PT ;  /* 0x0000000d0000720c */ /* 0x000fe40003f06270 */
[----:B------:R-:W-:Y:S02]  /*0540*/  SHF.R.S32.HI R0, RZ, 0x1f, R30 ;  /* 0x0000001fff007819 */ /* 0x000fe4000001141e */
[----:B------:R-:W-:Y:S02]  /*0550*/  SEL R4, R30, 0xffffffff, !P0 ;  /* 0xffffffff1e047807 */ /* 0x000fe40004000000 */
[----:B------:R-:W-:Y:S02]  /*0560*/  SEL R5, R0, 0xffffffff, !P0 ;  /* 0xffffffff00057807 */ /* 0x000fe40004000000 */
[----:B------:R-:W-:Y:S02]  /*0570*/  SEL R0, R4, 0xffffffff, !P1 ;  /* 0xffffffff04007807 */ /* 0x000fe40004800000 */
[----:B------:R-:W-:-:S02]  /*0580*/  SEL R5, R5, 0xffffffff, !P1 ;  /* 0xffffffff05057807 */ /* 0x000fc40004800000 */
[----:B-1----:R-:W-:-:S04]  /*0590*/  LEA R16, P0, R0, UR12, 0x3 ;  /* 0x0000000c00107c11 */ /* 0x002fc8000f8018ff */
[----:B------:R-:W-:-:S05]  /*05a0*/  LEA.HI.X R17, R0, UR13, R5, 0x3, P0 ;  /* 0x0000000d00117c11 */ /* 0x000fca00080f1c05 */
[----:B------:R-:W3:Y:S01]  /*05b0*/  LDG.E.64 R18, desc[UR6][R16.64] ;  /* 0x0000000610127981 */ /* 0x000ee2000c1e1b00 */
[----:B------:R-:W-:Y:S01]  /*05c0*/  IMAD.MOV.U32 R4, RZ, RZ, 0x1 ;  /* 0x00000001ff047424 */ /* 0x000fe200078e00ff */
[----:B------:R-:W-:Y:S01]  /*05d0*/  BSSY.RECONVERGENT B4, `(.L_x_726) ;  /* 0x0000012000047945 */ /* 0x000fe20003800200 */
[----:B------:R-:W-:-:S05]  /*05e0*/  VIADD R10, R10, 0x1 ;  /* 0x000000010a0a7836 */ /* 0x000fca0000000000 */
[----:B------:R-:W-:Y:S01]  /*05f0*/  ISETP.NE.AND P4, PT, R10, RZ, PT ;  /* 0x000000ff0a00720c */ /* 0x000fe20003f85270 */
[----:B--2---:R-:W0:Y:S02]  /*0600*/  MUFU.RCP64H R5, R23 ;  /* 0x0000001700057308 */ /* 0x004e240000001800 */
[----:B0-----:R-:W-:-:S08]  /*0610*/  DFMA R6, -R22, R4, 1 ;  /* 0x3ff000001606742b */ /* 0x001fd00000000104 */
[----:B------:R-:W-:Y:S01]  /*0620*/  DFMA R6, R6, R6, R6 ;  /* 0x000000060606722b */ /* 0x000fe20000000006 */
[----:B---3--:R-:W-:-:S07]  /*0630*/  FSETP.GEU.AND P1, PT, |R19|, 6.5827683646048100446e-37, PT ;  /* 0x036000001300780b */ /* 0x008fce0003f2e200 */
[----:B------:R-:W-:-:S08]  /*0640*/  DFMA R6, R4, R6, R4 ;  /* 0x000000060406722b */ /* 0x000fd00000000004 */
[----:B------:R-:W-:-:S08]  /*0650*/  DFMA R4, -R22, R6, 1 ;  /* 0x3ff000001604742b */ /* 0x000fd00000000106 */
[----:B------:R-:W-:-:S08]  /*0660*/  DFMA R4, R6, R4, R6 ;  /* 0x000000040604722b */ /* 0x000fd00000000006 */
[----:B------:R-:W-:-:S08]  /*0670*/  DMUL R32, R18, R4 ;  /* 0x0000000412207228 */ /* 0x000fd00000000000 */
[----:B------:R-:W-:-:S08]  /*0680*/  DFMA R6, -R22, R32, R18 ;  /* 0x000000201606722b */ /* 0x000fd00000000112 */
[----:B------:R-:W-:-:S10]  /*0690*/  DFMA R32, R4, R6, R32 ;  /* 0x000000060420722b */ /* 0x000fd40000000020 */
[----:B------:R-:W-:-:S05]  /*06a0*/  FFMA R0, RZ, R23, R33 ;  /* 0x00000017ff007223 */ /* 0x000fca0000000021 */
[----:B------:R-:W-:-:S13]  /*06b0*/  FSETP.GT.AND P0, PT, |R0|, 1.469367938527859385e-39, PT ;  /* 0x001000000000780b */ /* 0x000fda0003f04200 */
[----:B------:R-:W-:Y:S05]  /*06c0*/  @P0 BRA P1, `(.L_x_727) ;  /* 0x0000000000080947 */ /* 0x000fea0000800000 */
[----:B------:R-:W-:-:S07]  /*06d0*/  MOV R0, 0x6f0 ;  /* 0x000006f000007802 */ /* 0x000fce0000000f00 */
[----:B------:R-:W-:Y:S05]  /*06e0*/  CALL.REL.NOINC `($__internal_0_$__cuda_sm20_div_rn_f64_full) ;  /* 0x00000014008c7944 */ /* 0x000fea0003c00000 */
.L_x_727:
[----:B------:R-:W-:Y:S05]  /*06f0*/  BSYNC.RECONVERGENT B4 ;  /* 0x0000000000047941 */ /* 0x000fea0003800200 */
.L_x_726:
[----:B------:R1:W-:Y:S01]  /*0700*/  STG.E.64 desc[UR6][R16.64], R32 ;  /* 0x0000002010007986 */ /* 0x0003e2000c101b06 */
[C---:B------:R-:W-:Y:S02]  /*0710*/  IMAD.IADD R28, R3.reuse, 0x1, R28 ;  /* 0x00000001031c7824 */ /* 0x040fe400078e021c */
[----:B------:R-:W-:Y:S01]  /*0720*/  IMAD R30, R3, UR11, R30 ;  /* 0x0000000b031e7c24 */ /* 0x000fe2000f8e021e */
[----:B------:R-:W-:Y:S06]  /*0730*/  @P4 BRA `(.L_x_728) ;  /* 0xfffffffc00704947 */ /* 0x000fec000383ffff */
[----:B------:R-:W-:Y:S05]  /*0740*/  BSYNC.RECONVERGENT B3 ;  /* 0x0000000000037941 */ /* 0x000fea0003800200 */
.L_x_725:
[----:B-1----:R-:W-:-:S07]  /*0750*/  VIADD R17, R28, 0x1 ;  /* 0x000000011c117836 */ /* 0x002fce0000000000 */
.L_x_724:
[----:B------:R-:W-:Y:S05]  /*0760*/  BSYNC.RECONVERGENT B2 ;  /* 0x0000000000027941 */ /* 0x000fea0003800200 */
.L_x_723:
[----:B------:R-:W0:Y:S01]  /*0770*/  LDC R12, c[0x0][0x390] ;  /* 0x0000e400ff0c7b82 */ /* 0x000e220000000800 */
[----:B------:R-:W-:-:S07]  /*0780*/  ISETP.GE.U32.AND P0, PT, R8, 0x3, PT ;  /* 0x000000030800780c */ /* 0x000fce0003f06070 */
[----:B------:R-:W1:Y:S06]  /*0790*/  LDC.64 R10, c[0x3][RZ] ;  /* 0x00c00000ff0a7b82 */ /* 0x000e6c0000000a00 */
[----:B------:R-:W-:Y:S05]  /*07a0*/  @!P0 BRA `(.L_x_722) ;  /* 0x0000000400fc8947 */ /* 0x000fea0003800000 */
.L_x_737:
[----:B------:R-:W2:Y:S01]  /*07b0*/  LDG.E.64 R22, desc[UR6][R14.64] ;  /* 0x000000060e167981 */ /* 0x000ea2000c1e1b00 */
[C---:B-1----:R-:W-:Y:S01]  /*07c0*/  IMAD R0, R17.reuse, R10, UR14 ;  /* 0x0000000e11007e24 */ /* 0x042fe2000f8e020a */
[----:B------:R-:W-:Y:S02]  /*07d0*/  ISETP.GE.AND P0, PT, R17, R11, PT ;  /* 0x0000000b1100720c */ /* 0x000fe40003f06270 */
[----:B------:R-:W-:Y:S02]  /*07e0*/  ISETP.LE.AND P4, PT, R10, UR14, PT ;  /* 0x0000000e0a007c0c */ /* 0x000fe4000bf83270 */
[----:B------:R-:W-:Y:S02]  /*07f0*/  SHF.R.S32.HI R4, RZ, 0x1f, R0 ;  /* 0x0000001fff047819 */ /* 0x000fe40000011400 */
[----:B------:R-:W-:Y:S02]  /*0800*/  SEL R0, R0, 0xffffffff, !P0 ;  /* 0xffffffff00007807 */ /* 0x000fe40004000000 */
[----:B------:R-:W-:-:S02]  /*0810*/  SEL R4, R4, 0xffffffff, !P0 ;  /* 0xffffffff04047807 */ /* 0x000fc40004000000 */
[----:B------:R-:W-:Y:S02]  /*0820*/  SEL R0, R0, 0xffffffff, !P4 ;  /* 0xffffffff00007807 */ /* 0x000fe40006000000 */
[----:B------:R-:W-:Y:S02]  /*0830*/  SEL R5, R4, 0xffffffff, !P4 ;  /* 0xffffffff04057807 */ /* 0x000fe40006000000 */
[----:B------:R-:W-:-:S04]  /*0840*/  LEA R30, P0, R0, UR18, 0x3 ;  /* 0x00000012001e7c11 */ /* 0x000fc8000f8018ff */
[----:B------:R-:W-:-:S05]  /*0850*/  LEA.HI.X R31, R0, UR19, R5, 0x3, P0 ;  /* 0x00000013001f7c11 */ /* 0x000fca00080f1c05 */
[----:B------:R-:W3:Y:S01]  /*0860*/  LDG.E.64 R18, desc[UR6][R30.64] ;  /* 0x000000061e127981 */ /* 0x000ee2000c1e1b00 */
[----:B------:R-:W-:Y:S01]  /*0870*/  IMAD.MOV.U32 R4, RZ, RZ, 0x1 ;  /* 0x00000001ff047424 */ /* 0x000fe200078e00ff */
[----:B------:R-:W-:Y:S01]  /*0880*/  BSSY.RECONVERGENT B2, `(.L_x_729) ;  /* 0x0000010000027945 */ /* 0x000fe20003800200 */
[----:B--2---:R-:W1:Y:S04]  /*0890*/  MUFU.RCP64H R5, R23 ;  /* 0x0000001700057308 */ /* 0x004e680000001800 */
[----:B-1----:R-:W-:-:S08]  /*08a0*/  DFMA R6, -R22, R4, 1 ;  /* 0x3ff000001606742b */ /* 0x002fd00000000104 */
        /* <DEDUP_REMOVED lines=12> */
[----:B0-----:R-:W-:Y:S05]  /*0970*/  CALL.REL.NOINC `($__internal_0_$__cuda_sm20_div_rn_f64_full) ;  /* 0x0000001000e87944 */ /* 0x001fea0003c00000 */
.L_x_730:
[----:B------:R-:W-:Y:S05]  /*0980*/  BSYNC.RECONVERGENT B2 ;  /* 0x0000000000027941 */ /* 0x000fea0003800200 */
.L_x_729:
[----:B------:R1:W-:Y:S04]  /*0990*/  STG.E.64 desc[UR6][R30.64], R32 ;  /* 0x000000201e007986 */ /* 0x0003e8000c101b06 */
[----:B------:R-:W2:Y:S01]  /*09a0*/  LDG.E.64 R22, desc[UR6][R14.64] ;  /* 0x000000060e167981 */ /* 0x000ea2000c1e1b00 */
[----:B------:R-:W-:-:S04]  /*09b0*/  IMAD.IADD R17, R3, 0x1, R17 ;  /* 0x0000000103117824 */ /* 0x000fc800078e0211 */
[C---:B0-----:R-:W-:Y:S01]  /*09c0*/  IMAD R0, R17.reuse, UR16, R12 ;  /* 0x0000001011007c24 */ /* 0x041fe2000f8e020c */
[----:B------:R-:W-:-:S04]  /*09d0*/  ISETP.GE.AND P0, PT, R17, UR17, PT ;  /* 0x0000001111007c0c */ /* 0x000fc8000bf06270 */
[----:B------:R-:W-:Y:S02]  /*09e0*/  SHF.R.S32.HI R4, RZ, 0x1f, R0 ;  /* 0x0000001fff047819 */ /* 0x000fe40000011400 */
[----:B------:R-:W-:Y:S02]  /*09f0*/  SEL R0, R0, 0xffffffff, !P0 ;  /* 0xffffffff00007807 */ /* 0x000fe40004000000 */
[----:B------:R-:W-:Y:S02]  /*0a00*/  SEL R4, R4, 0xffffffff, !P0 ;  /* 0xffffffff04047807 */ /* 0x000fe40004000000 */
[----:B------:R-:W-:Y:S02]  /*0a10*/  SEL R0, R0, 0xffffffff, !P4 ;  /* 0xffffffff00007807 */ /* 0x000fe40006000000 */
[----:B------:R-:W-:Y:S02]  /*0a20*/  SEL R5, R4, 0xffffffff, !P4 ;  /* 0xffffffff04057807 */ /* 0x000fe40006000000 */
[----:B------:R-:W-:-:S04]  /*0a30*/  LEA R28, P0, R0, UR18, 0x3 ;  /* 0x00000012001c7c11 */ /* 0x000fc8000f8018ff */
[----:B------:R-:W-:-:S05]  /*0a40*/  LEA.HI.X R29, R0, UR19, R5, 0x3, P0 ;  /* 0x00000013001d7c11 */ /* 0x000fca00080f1c05 */
[----:B------:R-:W3:Y:S01]  /*0a50*/  LDG.E.64 R18, desc[UR6][R28.64] ;  /* 0x000000061c127981 */ /* 0x000ee2000c1e1b00 */
[----:B------:R-:W-:Y:S01]  /*0a60*/  IMAD.MOV.U32 R4, RZ, RZ, 0x1 ;  /* 0x00000001ff047424 */ /* 0x000fe200078e00ff */
[----:B------:R-:W-:Y:S01]  /*0a70*/  BSSY.RECONVERGENT B2, `(.L_x_731) ;  /* 0x0000010000027945 */ /* 0x000fe20003800200 */
[----:B--2---:R-:W0:Y:S04]  /*0a80*/  MUFU.RCP64H R5, R23 ;  /* 0x0000001700057308 */ /* 0x004e280000001800 */
[----:B0-----:R-:W-:-:S08]  /*0a90*/  DFMA R6, -R22, R4, 1 ;  /* 0x3ff000001606742b */ /* 0x001fd00000000104 */
[----:B------:R-:W-:Y:S01]  /*0aa0*/  DFMA R6, R6, R6, R6 ;  /* 0x000000060606722b */ /* 0x000fe20000000006 */
[----:B---3--:R-:W-:-:S07]  /*0ab0*/  FSETP.GEU.AND P1, PT, |R19|, 6.5827683646048100446e-37, PT ;  /* 0x036000001300780b */ /* 0x008fce0003f2e200 */
[----:B------:R-:W-:-:S08]  /*0ac0*/  DFMA R6, R4, R6, R4 ;  /* 0x000000060406722b */ /* 0x000fd00000000004 */
[----:B------:R-:W-:-:S08]  /*0ad0*/  DFMA R4, -R22, R6, 1 ;  /* 0x3ff000001604742b */ /* 0x000fd00000000106 */
[----:B------:R-:W-:-:S08]  /*0ae0*/  DFMA R4, R6, R4, R6 ;  /* 0x000000040604722b */ /* 0x000fd00000000006 */
[----:B-1----:R-:W-:-:S08]  /*0af0*/  DMUL R32, R18, R4 ;  /* 0x0000000412207228 */ /* 0x002fd00000000000 */
[----:B------:R-:W-:-:S08]  /*0b00*/  DFMA R6, -R22, R32, R18 ;  /* 0x000000201606722b */ /* 0x000fd00000000112 */
[----:B------:R-:W-:-:S10]  /*0b10*/  DFMA R32, R4, R6, R32 ;  /* 0x000000060420722b */ /* 0x000fd40000000020 */
[----:B------:R-:W-:-:S05]  /*0b20*/  FFMA R0, RZ, R23, R33 ;  /* 0x00000017ff007223 */ /* 0x000fca0000000021 */
[----:B------:R-:W-:-:S13]  /*0b30*/  FSETP.GT.AND P0, PT, |R0|, 1.469367938527859385e-39, PT ;  /* 0x001000000000780b */ /* 0x000fda0003f04200 */
[----:B------:R-:W-:Y:S05]  /*0b40*/  @P0 BRA P1, `(.L_x_732) ;  /* 0x0000000000080947 */ /* 0x000fea0000800000 */
[----:B------:R-:W-:-:S07]  /*0b50*/  MOV R0, 0xb70 ;  /* 0x00000b7000007802 */ /* 0x000fce0000000f00 */
[----:B------:R-:W-:Y:S05]  /*0b60*/  CALL.REL.NOINC `($__internal_0_$__cuda_sm20_div_rn_f64_full) ;  /* 0x00000010006c7944 */ /* 0x000fea0003c00000 */
.L_x_732:
[----:B------:R-:W-:Y:S05]  /*0b70*/  BSYNC.RECONVERGENT B2 ;  /* 0x0000000000027941 */ /* 0x000fea0003800200 */
.L_x_731:
[----:B------:R0:W-:Y:S04]  /*0b80*/  STG.E.64 desc[UR6][R28.64], R32 ;  /* 0x000000201c007986 */ /* 0x0001e8000c101b06 */
[----:B------:R-:W2:Y:S01]  /*0b90*/  LDG.E.64 R22, desc[UR6][R14.64] ;  /* 0x000000060e167981 */ /* 0x000ea2000c1e1b00 */
[----:B------:R-:W-:-:S04]  /*0ba0*/  IMAD.IADD R17, R3, 0x1, R17 ;  /* 0x0000000103117824 */ /* 0x000fc800078e0211 */
[C---:B------:R-:W-:Y:S01]  /*0bb0*/  IMAD R0, R17.reuse, UR16, R12 ;  /* 0x0000001011007c24 */ /* 0x040fe2000f8e020c */
        /* <DEDUP_REMOVED lines=18> */
[----:B0-----:R-:W-:-:S08]  /*0ce0*/  DMUL R32, R18, R4 ;  /* 0x0000000412207228 */ /* 0x001fd00000000000 */
[----:B------:R-:W-:-:S08]  /*0cf0*/  DFMA R6, -R22, R32, R18 ;  /* 0x000000201606722b */ /* 0x000fd00000000112 */
[----:B------:R-:W-:-:S10]  /*0d00*/  DFMA R32, R4, R6, R32 ;  /* 0x000000060420722b */ /* 0x000fd40000000020 */
[----:B------:R-:W-:-:S05]  /*0d10*/  FFMA R0, RZ, R23, R33 ;  /* 0x00000017ff007223 */ /* 0x000fca0000000021 */
[----:B------:R-:W-:-:S13]  /*0d20*/  FSETP.GT.AND P0, PT, |R0|, 1.469367938527859385e-39, PT ;  /* 0x001000000000780b */ /* 0x000fda0003f04200 */
[----:B------:R-:W-:Y:S05]  /*0d30*/  @P0 BRA P1, `(.L_x_734) ;  /* 0x0000000000080947 */ /* 0x000fea0000800000 */
[----:B------:R-:W-:-:S07]  /*0d40*/  MOV R0, 0xd60 ;  /* 0x00000d6000007802 */ /* 0x000fce0000000f00 */
[----:B------:R-:W-:Y:S05]  /*0d50*/  CALL.REL.NOINC `($__internal_0_$__cuda_sm20_div_rn_f64_full) ;  /* 0x0000000c00f07944 */ /* 0x000fea0003c00000 */
.L_x_734:
[----:B------:R-:W-:Y:S05]  /*0d60*/  BSYNC.RECONVERGENT B2 ;  /* 0x0000000000027941 */ /* 0x000fea0003800200 */
.L_x_733:
        /* <DEDUP_REMOVED lines=30> */
.L_x_736:
[----:B------:R-:W-:Y:S05]  /*0f50*/  BSYNC.RECONVERGENT B2 ;  /* 0x0000000000027941 */ /* 0x000fea0003800200 */
.L_x_735:
[----:B------:R2:W-:Y:S01]  /*0f60*/  STG.E.64 desc[UR6][R28.64], R32 ;  /* 0x000000201c007986 */ /* 0x0005e2000c101b06 */
[----:B------:R-:W-:-:S05]  /*0f70*/  IMAD.IADD R17, R3, 0x1, R17 ;  /* 0x0000000103117824 */ /* 0x000fca00078e0211 */
[----:B------:R-:W-:-:S13]  /*0f80*/  ISETP.GE.AND P0, PT, R17, UR15, PT ;  /* 0x0000000f11007c0c */ /* 0x000fda000bf06270 */
[----:B--2---:R-:W-:Y:S05]  /*0f90*/  @!P0 BRA `(.L_x_737) ;  /* 0xfffffff800048947 */ /* 0x004fea000383ffff */
.L_x_722:
[----:B------:R-:W-:Y:S05]  /*0fa0*/  BSYNC.RECONVERGENT B1 ;  /* 0x0000000000017941 */ /* 0x000fea0003800200 */
.L_x_721:
[----:B------:R-:W2:Y:S02]  /*0fb0*/  LDCU UR9, c[0x3][0x8] ;  /* 0x00c00100ff0977ac */ /* 0x000ea40008000800 */
[----:B--2---:R-:W-:-:S13]  /*0fc0*/  ISETP.GE.AND P0, PT, R2, UR9, PT ;  /* 0x0000000902007c0c */ /* 0x004fda000bf06270 */
[----:B------:R-:W-:Y:S05]  /*0fd0*/  @P0 EXIT ;  /* 0x000000000000094d */ /* 0x000fea0003800000 */
[C---:B------:R-:W-:Y:S01]  /*0fe0*/  VIMNMX.U32 R6, PT, PT, R3.reuse, 0x1, !PT ;  /* 0x0000000103067848 */ /* 0x040fe20007fe0000 */
[----:B------:R-:W-:Y:S01]  /*0ff0*/  IMAD.IADD R0, R3, 0x1, R2 ;  /* 0x0000000103007824 */ /* 0x000fe200078e0202 */
[----:B------:R-:W2:Y:S01]  /*1000*/  LDCU UR11, c[0x3][URZ] ;  /* 0x00c00000ff0b77ac */ /* 0x000ea20008000800 */
[----:B------:R-:W-:Y:S01]  /*1010*/  BSSY.RECONVERGENT B1, `(.L_x_738) ;  /* 0x0000048000017945 */ /* 0x000fe20003800200 */
[----:B------:R-:W3:Y:S01]  /*1020*/  I2F.U32.RP R9, R6 ;  /* 0x0000000600097306 */ /* 0x000ee20000209000 */
[----:B-1----:R-:W-:Y:S01]  /*1030*/  IMAD.MOV R11, RZ, RZ, -R6 ;  /* 0x000000ffff0b7224 */ /* 0x002fe200078e0a06 */
[C---:B------:R-:W-:Y:S01]  /*1040*/  ISETP.GE.AND P0, PT, R0.reuse, UR9, PT ;  /* 0x0000000900007c0c */ /* 0x040fe2000bf06270 */
[----:B------:R-:W1:Y:S01]  /*1050*/  LDCU UR10, c[0x3][0x8] ;  /* 0x00c00100ff0a77ac */ /* 0x000e620008000800 */
[----:B------:R-:W-:Y:S02]  /*1060*/  VIMNMX R7, PT, PT, R0, UR9, !PT ;  /* 0x0000000900077c48 */ /* 0x000fe4000ffe0100 */
[----:B------:R-:W-:Y:S01]  /*1070*/  SEL R8, RZ, 0x1, P0 ;  /* 0x00000001ff087807 */ /* 0x000fe20000000000 */
[----:B------:R-:W4:Y:S01]  /*1080*/  LDCU UR9, c[0x0][0x390] ;  /* 0x00007200ff0977ac */ /* 0x000f220008000800 */
[----:B------:R-:W-:-:S02]  /*1090*/  ISETP.NE.U32.AND P2, PT, R6, RZ, PT ;  /* 0x000000ff0600720c */ /* 0x000fc40003f45070 */
[----:B------:R-:W-:Y:S01]  /*10a0*/  IADD3 R7, PT, PT, R7, -R0, -R8 ;  /* 0x8000000007077210 */ /* 0x000fe20007ffe808 */
[----:B------:R-:W0:Y:S01]  /*10b0*/  LDCU.64 UR4, c[0x0][0x388] ;  /* 0x00007100ff0477ac */ /* 0x000e220008000a00 */
[----:B---3--:R-:W3:Y:S02]  /*10c0*/  MUFU.RCP R9, R9 ;  /* 0x0000000900097308 */ /* 0x008ee40000001000 */
[----:B---3--:R-:W-:-:S06]  /*10d0*/  VIADD R4, R9, 0xffffffe ;  /* 0x0ffffffe09047836 */ /* 0x008fcc0000000000 */
[----:B------:R3:W5:Y:S02]  /*10e0*/  F2I.FTZ.U32.TRUNC.NTZ R5, R4 ;  /* 0x0000000400057305 */ /* 0x000764000021f000 */
[----:B---3--:R-:W-:Y:S02]  /*10f0*/  IMAD.MOV.U32 R4, RZ, RZ, RZ ;  /* 0x000000ffff047224 */ /* 0x008fe400078e00ff */
[----:B-----5:R-:W-:-:S04]  /*1100*/  IMAD R11, R11, R5, RZ ;  /* 0x000000050b0b7224 */ /* 0x020fc800078e02ff */
        /* <DEDUP_REMOVED lines=13> */
[----:B012-4-:R-:W-:Y:S05]  /*11e0*/  @!P0 BRA `(.L_x_739) ;  /* 0x0000000000a88947 */ /* 0x017fea0003800000 */
[----:B------:R-:W0:Y:S01]  /*11f0*/  LDC R5, c[0x0][0x390] ;  /* 0x0000e400ff057b82 */ /* 0x000e220000000800 */
[----:B------:R-:W0:Y:S01]  /*1200*/  LDCU UR8, c[0x3][URZ] ;  /* 0x00c00000ff0877ac */ /* 0x000e220008000800 */
[----:B------:R-:W-:-:S05]  /*1210*/  VIADD R0, R8, 0x1 ;  /* 0x0000000108007836 */ /* 0x000fca0000000000 */
[----:B------:R-:W-:Y:S01]  /*1220*/  LOP3.LUT R0, R0, 0x3, RZ, 0xc0, !PT ;  /* 0x0000000300007812 */ /* 0x000fe200078ec0ff */
[----:B------:R-:W1:Y:S04]  /*1230*/  LDC R12, c[0x3][RZ] ;  /* 0x00c00000ff0c7b82 */ /* 0x000e680000000800 */
[----:B------:R-:W-:Y:S02]  /*1240*/  IMAD.MOV R13, RZ, RZ, -R0 ;  /* 0x000000ffff0d7224 */ /* 0x000fe400078e0a00 */
[----:B0-----:R-:W-:-:S07]  /*1250*/  IMAD R16, R2, UR8, R5 ;  /* 0x0000000802107c24 */ /* 0x001fce000f8e0205 */
.L_x_742:
[----:B------:R-:W2:Y:S01]  /*1260*/  LDG.E.64 R22, desc[UR6][R14.64] ;  /* 0x000000060e167981 */ /* 0x000ea2000c1e1b00 */
[----:B------:R-:W-:Y:S02]  /*1270*/  ISETP.GE.AND P0, PT, R2, UR10, PT ;  /* 0x0000000a02007c0c */ /* 0x000fe4000bf06270 */
[----:B------:R-:W-:Y:S02]  /*1280*/  SHF.R.S32.HI R0, RZ, 0x1f, R16 ;  /* 0x0000001fff007819 */ /* 0x000fe40000011410 */
[----:B-1----:R-:W-:Y:S02]  /*1290*/  ISETP.LE.AND P1, PT, R12, UR9, PT ;  /* 0x000000090c007c0c */ /* 0x002fe4000bf23270 */
[----:B------:R-:W-:Y:S02]  /*12a0*/  SEL R4, R16, 0xffffffff, !P0 ;  /* 0xffffffff10047807 */ /* 0x000fe40004000000 */
[----:B------:R-:W-:Y:S02]  /*12b0*/  SEL R5, R0, 0xffffffff, !P0 ;  /* 0xffffffff00057807 */ /* 0x000fe40004000000 */
[----:B------:R-:W-:-:S02]  /*12c0*/  SEL R0, R4, 0xffffffff, !P1 ;  /* 0xffffffff04007807 */ /* 0x000fc40004800000 */
[----:B------:R-:W-:Y:S02]  /*12d0*/  SEL R5, R5, 0xffffffff, !P1 ;  /* 0xffffffff05057807 */ /* 0x000fe40004800000 */
[----:B0-----:R-:W-:-:S04]  /*12e0*/  LEA R10, P0, R0, UR4, 0x3 ;  /* 0x00000004000a7c11 */ /* 0x001fc8000f8018ff */
[----:B------:R-:W-:-:S05]  /*12f0*/  LEA.HI.X R11, R0, UR5, R5, 0x3, P0 ;  /* 0x00000005000b7c11 */ /* 0x000fca00080f1c05 */
[----:B------:R-:W3:Y:S01]  /*1300*/  LDG.E.64 R18, desc[UR6][R10.64] ;  /* 0x000000060a127981 */ /* 0x000ee2000c1e1b00 */
[----:B------:R-:W-:Y:S01]  /*1310*/  IMAD.MOV.U32 R4, RZ, RZ, 0x1 ;  /* 0x00000001ff047424 */ /* 0x000fe200078e00ff */
[----:B------:R-:W-:Y:S01]  /*1320*/  BSSY.RECONVERGENT B2, `(.L_x_740) ;  /* 0x0000012000027945 */ /* 0x000fe20003800200 */
[----:B------:R-:W-:-:S05]  /*1330*/  VIADD R13, R13, 0x1 ;  /* 0x000000010d0d7836 */ /* 0x000fca0000000000 */
[----:B------:R-:W-:Y:S01]  /*1340*/  ISETP.NE.AND P4, PT, R13, RZ, PT ;  /* 0x000000ff0d00720c */ /* 0x000fe20003f85270 */
[----:B--2---:R-:W0:Y:S02]  /*1350*/  MUFU.RCP64H R5, R23 ;  /* 0x0000001700057308 */ /* 0x004e240000001800 */
[----:B0-----:R-:W-:Y:S01]  /*1360*/  DFMA R6, -R22, R4, 1 ;  /* 0x3ff000001606742b */ /* 0x001fe20000000104 */
[----:B---3--:R-:W-:-:S07]  /*1370*/  FSETP.GEU.AND P1, PT, |R19|, 6.5827683646048100446e-37, PT ;  /* 0x036000001300780b */ /* 0x008fce0003f2e200 */
[----:B------:R-:W-:-:S08]  /*1380*/  DFMA R6, R6, R6, R6 ;  /* 0x000000060606722b */ /* 0x000fd00000000006 */
        /* <DEDUP_REMOVED lines=11> */
.L_x_741:
[----:B------:R-:W-:Y:S05]  /*1440*/  BSYNC.RECONVERGENT B2 ;  /* 0x0000000000027941 */ /* 0x000fea0003800200 */
.L_x_740:
[----:B------:R0:W-:Y:S01]  /*1450*/  STG.E.64 desc[UR6][R10.64], R32 ;  /* 0x000000200a007986 */ /* 0x0001e2000c101b06 */
[C---:B------:R-:W-:Y:S02]  /*1460*/  IMAD.IADD R2, R3.reuse, 0x1, R2 ;  /* 0x0000000103027824 */ /* 0x040fe400078e0202 */
[----:B------:R-:W-:Y:S01]  /*1470*/  IMAD R16, R3, UR11, R16 ;  /* 0x0000000b03107c24 */ /* 0x000fe2000f8e0210 */
[----:B------:R-:W-:Y:S06]  /*1480*/  @P4 BRA `(.L_x_742) ;  /* 0xfffffffc00744947 */ /* 0x000fec000383ffff */
.L_x_739:
[----:B------:R-:W-:Y:S05]  /*1490*/  BSYNC.RECONVERGENT B1 ;  /* 0x0000000000017941 */ /* 0x000fea0003800200 */
.L_x_738:
[----:B0-----:R-:W0:Y:S01]  /*14a0*/  LDC R10, c[0x0][0x390] ;  /* 0x0000e400ff0a7b82 */ /* 0x001e220000000800 */
[----:B------:R-:W-:Y:S01]  /*14b0*/  ISETP.GE.U32.AND P0, PT, R8, 0x3, PT ;  /* 0x000000030800780c */ /* 0x000fe20003f06070 */
[----:B------:R-:W1:Y:S01]  /*14c0*/  LDCU UR8, c[0x0][0x390] ;  /* 0x00007200ff0877ac */ /* 0x000e620008000800 */
[----:B------:R-:W2:Y:S05]  /*14d0*/  LDCU UR14, c[0x3][URZ] ;  /* 0x00c00000ff0e77ac */ /* 0x000eaa0008000800 */
[----:B------:R-:W3:Y:S01]  /*14e0*/  LDC R11, c[0x3][RZ] ;  /* 0x00c00000ff0b7b82 */ /* 0x000ee20000000800 */
[----:B------:R-:W4:Y:S01]  /*14f0*/  LDCU UR15, c[0x3][0x8] ;  /* 0x00c00100ff0f77ac */ /* 0x000f220008000800 */
[----:B------:R-:W0:Y:S04]  /*1500*/  LDCU.64 UR12, c[0x0][0x388] ;  /* 0x00007100ff0c77ac */ /* 0x000e280008000a00 */
[----:B012-4-:R-:W-:Y:S05]  /*1510*/  @!P0 EXIT ;  /* 0x000000000000894d */ /* 0x017fea0003800000 */
.L_x_751:
[----:B------:R-:W2:Y:S01]  /*1520*/  LDG.E.64 R22, desc[UR6][R14.64] ;  /* 0x000000060e167981 */ /* 0x000ea2000c1e1b00 */
[C---:B---3--:R-:W-:Y:S01]  /*1530*/  IMAD R0, R2.reuse, R11, UR8 ;  /* 0x0000000802007e24 */ /* 0x048fe2000f8e020b */
[----:B------:R-:W-:Y:S02]  /*1540*/  ISETP.GE.AND P0, PT, R2, UR15, PT ;  /* 0x0000000f02007c0c */ /* 0x000fe4000bf06270 */
        /* <DEDUP_REMOVED lines=26> */
.L_x_744:
[----:B------:R-:W-:Y:S05]  /*16f0*/  BSYNC.RECONVERGENT B1 ;  /* 0x0000000000017941 */ /* 0x000fea0003800200 */
.L_x_743:
        /* <DEDUP_REMOVED lines=30> */
.L_x_746:
[----:B------:R-:W-:Y:S05]  /*18e0*/  BSYNC.RECONVERGENT B1 ;  /* 0x0000000000017941 */ /* 0x000fea0003800200 */
.L_x_745:
        /* <DEDUP_REMOVED lines=30> */
.L_x_748:
[----:B------:R-:W-:Y:S05]  /*1ad0*/  BSYNC.RECONVERGENT B1 ;  /* 0x0000000000017941 */ /* 0x000fea0003800200 */
.L_x_747:
        /* <DEDUP_REMOVED lines=30> */
.L_x_750:
[----:B------:R-:W-:Y:S05]  /*1cc0*/  BSYNC.RECONVERGENT B1 ;  /* 0x0000000000017941 */ /* 0x000fea0003800200 */
.L_x_749:
[----:B------:R0:W-:Y:S01]  /*1cd0*/  STG.E.64 desc[UR6][R12.64], R32 ;  /* 0x000000200c007986 */ /* 0x0001e2000c101b06 */
[----:B------:R-:W-:-:S05]  /*1ce0*/  IMAD.IADD R2, R3, 0x1, R2 ;  /* 0x0000000103027824 */ /* 0x000fca00078e0202 */
[----:B------:R-:W-:-:S13]  /*1cf0*/  ISETP.GE.AND P0, PT, R2, UR15, PT ;  /* 0x0000000f02007c0c */ /* 0x000fda000bf06270 */
[----:B0-----:R-:W-:Y:S05]  /*1d00*/  @!P0 BRA `(.L_x_751) ;  /* 0xfffffff800048947 */ /* 0x001fea000383ffff */
[----:B------:R-:W-:Y:S05]  /*1d10*/  EXIT ;  /* 0x000000000000794d */ /* 0x000fea0003800000 */
        .weak           $__internal_0_$__cuda_sm20_div_rn_f64_full
        .type           $__internal_0_$__cuda_sm20_div_rn_f64_full,@function
        .size           $__internal_0_$__cuda_sm20_div_rn_f64_full,(.L_x_763 - $__internal_0_$__cuda_sm20_div_rn_f64_full)
$__internal_0_$__cuda_sm20_div_rn_f64_full:
[----:B------:R-:W-:Y:S01]  /*1d20*/  FSETP.GEU.AND P0, PT, |R19|, 1.469367938527859385e-39, PT ;  /* 0x001000001300780b */ /* 0x000fe20003f0e200 */
[----:B------:R-:W-:Y:S01]  /*1d30*/  IMAD.MOV.U32 R24, RZ, RZ, R18 ;  /* 0x000000ffff187224 */ /* 0x000fe200078e0012 */
[C---:B------:R-:W-:Y:S01]  /*1d40*/  FSETP.GEU.AND P1, PT, |R23|.reuse, 1.469367938527859385e-39, PT ;  /* 0x001000001700780b */ /* 0x040fe20003f2e200 */
[----:B------:R-:W-:Y:S01]  /*1d50*/  IMAD.MOV.U32 R26, RZ, RZ, 0x1 ;  /* 0x00000001ff1a7424 */ /* 0x000fe200078e00ff */
[----:B------:R-:W-:Y:S01]  /*1d60*/  LOP3.LUT R20, R23, 0x800fffff, RZ, 0xc0, !PT ;  /* 0x800fffff17147812 */ /* 0x000fe200078ec0ff */
[----:B------:R-:W-:Y:S01]  /*1d70*/  BSSY.RECONVERGENT B0, `(.L_x_752) ;  /* 0x0000052000007945 */ /* 0x000fe20003800200 */
[----:B------:R-:W-:Y:S02]  /*1d80*/  LOP3.LUT R5, R19, 0x7ff00000, RZ, 0xc0, !PT ;  /* 0x7ff0000013057812 */ /* 0x000fe400078ec0ff */
[----:B------:R-:W-:Y:S01]  /*1d90*/  LOP3.LUT R21, R20, 0x3ff00000, RZ, 0xfc, !PT ;  /* 0x3ff0000014157812 */ /* 0x000fe200078efcff */
[----:B------:R-:W-:Y:S01]  /*1da0*/  IMAD.MOV.U32 R20, RZ, RZ, R22 ;  /* 0x000000ffff147224 */ /* 0x000fe200078e0016 */
[----:B------:R-:W-:-:S03]  /*1db0*/  LOP3.LUT R7, R23, 0x7ff00000, RZ, 0xc0, !PT ;  /* 0x7ff0000017077812 */ /* 0x000fc600078ec0ff */
[----:B------:R-:W-:Y:S01]  /*1dc0*/  @!P0 LOP3.LUT R4, R23, 0x7ff00000, RZ, 0xc0, !PT ;  /* 0x7ff0000017048812 */ /* 0x000fe200078ec0ff */
[----:B------:R-:W-:Y:S01]  /*1dd0*/  @!P0 IMAD.MOV.U32 R32, RZ, RZ, RZ ;  /* 0x000000ffff208224 */ /* 0x000fe200078e00ff */
[----:B------:R-:W-:Y:S01]  /*1de0*/  @!P1 DMUL R20, R22, 8.98846567431157953865e+307 ;  /* 0x7fe0000016149828 */ /* 0x000fe20000000000 */
[C---:B------:R-:W-:Y:S02]  /*1df0*/  ISETP.GE.U32.AND P3, PT, R5.reuse, R7, PT ;  /* 0x000000070500720c */ /* 0x040fe40003f66070 */
[----:B------:R-:W-:Y:S01]  /*1e00*/  @!P0 ISETP.GE.U32.AND P2, PT, R5, R4, PT ;  /* 0x000000040500820c */ /* 0x000fe20003f46070 */
[----:B------:R-:W-:Y:S02]  /*1e10*/  IMAD.MOV.U32 R4, RZ, RZ, 0x1ca00000 ;  /* 0x1ca00000ff047424 */ /* 0x000fe400078e00ff */
[----:B------:R-:W0:Y:S03]  /*1e20*/  MUFU.RCP64H R27, R21 ;  /* 0x00000015001b7308 */ /* 0x000e260000001800 */
[----:B------:R-:W-:-:S02]  /*1e30*/  @!P0 SEL R9, R4, 0x63400000, !P2 ;  /* 0x6340000004098807 */ /* 0x000fc40005000000 */
[----:B------:R-:W-:Y:S02]  /*1e40*/  SEL R25, R4, 0x63400000, !P3 ;  /* 0x6340000004197807 */ /* 0x000fe40005800000 */
[--C-:B------:R-:W-:Y:S02]  /*1e50*/  @!P0 LOP3.LUT R6, R9, 0x80000000, R19.reuse, 0xf8, !PT ;  /* 0x8000000009068812 */ /* 0x100fe400078ef813 */
[----:B------:R-:W-:Y:S02]  /*1e60*/  LOP3.LUT R25, R25, 0x800fffff, R19, 0xf8, !PT ;  /* 0x800fffff19197812 */ /* 0x000fe400078ef813 */
[----:B------:R-:W-:Y:S01]  /*1e70*/  @!P0 LOP3.LUT R33, R6, 0x100000, RZ, 0xfc, !PT ;  /* 0x0010000006218812 */ /* 0x000fe200078efcff */
[----:B------:R-:W-:Y:S01]  /*1e80*/  IMAD.MOV.U32 R6, RZ, RZ, R5 ;  /* 0x000000ffff067224 */ /* 0x000fe200078e0005 */
[----:B------:R-:W-:-:S04]  /*1e90*/  @!P1 LOP3.LUT R7, R21, 0x7ff00000, RZ, 0xc0, !PT ;  /* 0x7ff0000015079812 */ /* 0x000fc800078ec0ff */
[----:B------:R-:W-:Y:S02]  /*1ea0*/  @!P0 DFMA R24, R24, 2, -R32 ;  /* 0x400000001818882b */ /* 0x000fe40000000820 */
[----:B0-----:R-:W-:-:S08]  /*1eb0*/  DFMA R32, R26, -R20, 1 ;  /* 0x3ff000001a20742b */ /* 0x001fd00000000814 */
[----:B------:R-:W-:Y:S01]  /*1ec0*/  DFMA R32, R32, R32, R32 ;  /* 0x000000202020722b */ /* 0x000fe20000000020 */
[----:B------:R-:W-:-:S05]  /*1ed0*/  @!P0 LOP3.LUT R6, R25, 0x7ff00000, RZ, 0xc0, !PT ;  /* 0x7ff0000019068812 */ /* 0x000fca00078ec0ff */
[----:B------:R-:W-:Y:S02]  /*1ee0*/  VIADD R9, R6, 0xffffffff ;  /* 0xffffffff06097836 */ /* 0x000fe40000000000 */
[----:B------:R-:W-:-:S03]  /*1ef0*/  DFMA R26, R26, R32, R26 ;  /* 0x000000201a1a722b */ /* 0x000fc6000000001a */
[----:B------:R-:W-:Y:S01]  /*1f00*/  ISETP.GT.U32.AND P0, PT, R9, 0x7feffffe, PT ;  /* 0x7feffffe0900780c */ /* 0x000fe20003f04070 */
[----:B------:R-:W-:-:S04]  /*1f10*/  VIADD R9, R7, 0xffffffff ;  /* 0xffffffff07097836 */ /* 0x000fc80000000000 */
[----:B------:R-:W-:Y:S01]  /*1f20*/  DFMA R34, R26, -R20, 1 ;  /* 0x3ff000001a22742b */ /* 0x000fe20000000814 */
[----:B------:R-:W-:-:S07]  /*1f30*/  ISETP.GT.U32.OR P0, PT, R9, 0x7feffffe, P0 ;  /* 0x7feffffe0900780c */ /* 0x000fce0000704470 */
[----:B------:R-:W-:-:S08]  /*1f40*/  DFMA R34, R26, R34, R26 ;  /* 0x000000221a22722b */ /* 0x000fd0000000001a */
[----:B------:R-:W-:-:S08]  /*1f50*/  DMUL R32, R34, R24 ;  /* 0x0000001822207228 */ /* 0x000fd00000000000 */
[----:B------:R-:W-:-:S08]  /*1f60*/  DFMA R26, R32, -R20, R24 ;  /* 0x80000014201a722b */ /* 0x000fd00000000018 */
[----:B------:R-:W-:Y:S01]  /*1f70*/  DFMA R26, R34, R26, R32 ;  /* 0x0000001a221a722b */ /* 0x000fe20000000020 */
[----:B------:R-:W-:Y:S10]  /*1f80*/  @P0 BRA `(.L_x_753) ;  /* 0x00000000006c0947 */ /* 0x000ff40003800000 */
[----:B------:R-:W-:-:S04]  /*1f90*/  LOP3.LUT R6, R23, 0x7ff00000, RZ, 0xc0, !PT ;  /* 0x7ff0000017067812 */ /* 0x000fc800078ec0ff */
[CC--:B------:R-:W-:Y:S02]  /*1fa0*/  VIADDMNMX R7, R5.reuse, -R6.reuse, 0xb9600000, !PT ;  /* 0xb960000005077446 */ /* 0x0c0fe40007800906 */
[----:B------:R-:W-:Y:S01]  /*1fb0*/  ISETP.GE.U32.AND P0, PT, R5, R6, PT ;  /* 0x000000060500720c */ /* 0x000fe20003f06070 */
[----:B------:R-:W-:Y:S01]  /*1fc0*/  IMAD.MOV.U32 R6, RZ, RZ, RZ ;  /* 0x000000ffff067224 */ /* 0x000fe200078e00ff */
[----:B------:R-:W-:Y:S02]  /*1fd0*/  VIMNMX R7, PT, PT, R7, 0x46a00000, PT ;  /* 0x46a0000007077848 */ /* 0x000fe40003fe0100 */
[----:B------:R-:W-:-:S05]  /*1fe0*/  SEL R4, R4, 0x63400000, !P0 ;  /* 0x6340000004047807 */ /* 0x000fca0004000000 */
[----:B------:R-:W-:-:S04]  /*1ff0*/  IMAD.IADD R4, R7, 0x1, -R4 ;  /* 0x0000000107047824 */ /* 0x000fc800078e0a04 */
[----:B------:R-:W-:-:S06]  /*2000*/  VIADD R7, R4, 0x7fe00000 ;  /* 0x7fe0000004077836 */ /* 0x000fcc0000000000 */
[----:B------:R-:W-:-:S10]  /*2010*/  DMUL R32, R26, R6 ;  /* 0x000000061a207228 */ /* 0x000fd40000000000 */
[----:B------:R-:W-:-:S13]  /*2020*/  FSETP.GTU.AND P0, PT, |R33|, 1.469367938527859385e-39, PT ;  /* 0x001000002100780b */ /* 0x000fda0003f0c200 */
[----:B------:R-:W-:Y:S05]  /*2030*/  @P0 BRA `(.L_x_754) ;  /* 0x0000000000940947 */ /* 0x000fea0003800000 */
[----:B------:R-:W-:Y:S01]  /*2040*/  DFMA R20, R26, -R20, R24 ;  /* 0x800000141a14722b */ /* 0x000fe20000000018 */
[----:B------:R-:W-:-:S09]  /*2050*/  IMAD.MOV.U32 R18, RZ, RZ, RZ ;  /* 0x000000ffff127224 */ /* 0x000fd200078e00ff */
[C---:B------:R-:W-:Y:S02]  /*2060*/  FSETP.NEU.AND P0, PT, R21.reuse, RZ, PT ;  /* 0x000000ff1500720b */ /* 0x040fe40003f0d000 */
[----:B------:R-:W-:-:S04]  /*2070*/  LOP3.LUT R22, R21, 0x80000000, R23, 0x48, !PT ;  /* 0x8000000015167812 */ /* 0x000fc800078e4817 */
[----:B------:R-:W-:-:S07]  /*2080*/  LOP3.LUT R19, R22, R7, RZ, 0xfc, !PT ;  /* 0x0000000716137212 */ /* 0x000fce00078efcff */
[----:B------:R-:W-:Y:S05]  /*2090*/  @!P0 BRA `(.L_x_754) ;  /* 0x00000000007c8947 */ /* 0x000fea0003800000 */
[----:B------:R-:W-:Y:S01]  /*20a0*/  IMAD.MOV R7, RZ, RZ, -R4 ;  /* 0x000000ffff077224 */ /* 0x000fe200078e0a04 */
[----:B------:R-:W-:Y:S01]  /*20b0*/  IADD3 R4, PT, PT, -R4, -0x43300000, RZ ;  /* 0xbcd0000004047810 */ /* 0x000fe20007ffe1ff */
[----:B------:R-:W-:-:S06]  /*20c0*/  IMAD.MOV.U32 R6, RZ, RZ, RZ ;  /* 0x000000ffff067224 */ /* 0x000fcc00078e00ff */
[----:B------:R-:W-:Y:S02]  /*20d0*/  DFMA R6, R32, -R6, R26 ;  /* 0x800000062006722b */ /* 0x000fe4000000001a */
[----:B------:R-:W-:-:S08]  /*20e0*/  DMUL.RP R26, R26, R18 ;  /* 0x000000121a1a7228 */ /* 0x000fd00000008000 */
[----:B------:R-:W-:Y:S02]  /*20f0*/  FSETP.NEU.AND P0, PT, |R7|, R4, PT ;  /* 0x000000040700720b */ /* 0x000fe40003f0d200 */
[----:B------:R-:W-:Y:S02]  /*2100*/  LOP3.LUT R5, R27, R22, RZ, 0x3c, !PT ;  /* 0x000000161b057212 */ /* 0x000fe400078e3cff */
[----:B------:R-:W-:Y:S02]  /*2110*/  FSEL R32, R26, R32, !P0 ;  /* 0x000000201a207208 */ /* 0x000fe40004000000 */
[----:B------:R-:W-:Y:S01]  /*2120*/  FSEL R33, R5, R33, !P0 ;  /* 0x0000002105217208 */ /* 0x000fe20004000000 */
[----:B------:R-:W-:Y:S06]  /*2130*/  BRA `(.L_x_754) ;  /* 0x0000000000547947 */ /* 0x000fec0003800000 */
.L_x_753:
[----:B------:R-:W-:-:S14]  /*2140*/  DSETP.NAN.AND P0, PT, R18, R18, PT ;  /* 0x000000121200722a */ /* 0x000fdc0003f08000 */
[----:B------:R-:W-:Y:S05]  /*2150*/  @P0 BRA `(.L_x_755) ;  /* 0x0000000000440947 */ /* 0x000fea0003800000 */
[----:B------:R-:W-:-:S14]  /*2160*/  DSETP.NAN.AND P0, PT, R22, R22, PT ;  /* 0x000000161600722a */ /* 0x000fdc0003f08000 */
[----:B------:R-:W-:Y:S05]  /*2170*/  @P0 BRA `(.L_x_756) ;  /* 0x0000000000300947 */ /* 0x000fea0003800000 */
[----:B------:R-:W-:Y:S01]  /*2180*/  ISETP.NE.AND P0, PT, R6, R7, PT ;  /* 0x000000070600720c */ /* 0x000fe20003f05270 */
[----:B------:R-:W-:Y:S02]  /*2190*/  IMAD.MOV.U32 R32, RZ, RZ, 0x0 ;  /* 0x00000000ff207424 */ /* 0x000fe400078e00ff */
[----:B------:R-:W-:-:S10]  /*21a0*/  IMAD.MOV.U32 R33, RZ, RZ, -0x80000 ;  /* 0xfff80000ff217424 */ /* 0x000fd400078e00ff */
[----:B------:R-:W-:Y:S05]  /*21b0*/  @!P0 BRA `(.L_x_754) ;  /* 0x0000000000348947 */ /* 0x000fea0003800000 */
[----:B------:R-:W-:Y:S02]  /*21c0*/  ISETP.NE.AND P0, PT, R6, 0x7ff00000, PT ;  /* 0x7ff000000600780c */ /* 0x000fe40003f05270 */
[----:B------:R-:W-:Y:S02]  /*21d0*/  LOP3.LUT R33, R19, 0x80000000, R23, 0x48, !PT ;  /* 0x8000000013217812 */ /* 0x000fe400078e4817 */
[----:B------:R-:W-:-:S13]  /*21e0*/  ISETP.EQ.OR P0, PT, R7, RZ, !P0 ;  /* 0x000000ff0700720c */ /* 0x000fda0004702670 */
[----:B------:R-:W-:Y:S01]  /*21f0*/  @P0 LOP3.LUT R4, R33, 0x7ff00000, RZ, 0xfc, !PT ;  /* 0x7ff0000021040812 */ /* 0x000fe200078efcff */
[----:B------:R-:W-:Y:S02]  /*2200*/  @!P0 IMAD.MOV.U32 R32, RZ, RZ, RZ ;  /* 0x000000ffff208224 */ /* 0x000fe400078e00ff */
[----:B------:R-:W-:Y:S02]  /*2210*/  @P0 IMAD.MOV.U32 R32, RZ, RZ, RZ ;  /* 0x000000ffff200224 */ /* 0x000fe400078e00ff */
[----:B------:R-:W-:Y:S01]  /*2220*/  @P0 IMAD.MOV.U32 R33, RZ, RZ, R4 ;  /* 0x000000ffff210224 */ /* 0x000fe200078e0004 */
[----:B------:R-:W-:Y:S06]  /*2230*/  BRA `(.L_x_754) ;  /* 0x0000000000147947 */ /* 0x000fec0003800000 */
.L_x_756:
[----:B------:R-:W-:Y:S01]  /*2240*/  LOP3.LUT R33, R23, 0x80000, RZ, 0xfc, !PT ;  /* 0x0008000017217812 */ /* 0x000fe200078efcff */
[----:B------:R-:W-:Y:S01]  /*2250*/  IMAD.MOV.U32 R32, RZ, RZ, R22 ;  /* 0x000000ffff207224 */ /* 0x000fe200078e0016 */
[----:B------:R-:W-:Y:S06]  /*2260*/  BRA `(.L_x_754) ;  /* 0x0000000000087947 */ /* 0x000fec0003800000 */
.L_x_755:
[----:B------:R-:W-:Y:S01]  /*2270*/  LOP3.LUT R33, R19, 0x80000, RZ, 0xfc, !PT ;  /* 0x0008000013217812 */ /* 0x000fe200078efcff */
[----:B------:R-:W-:-:S07]  /*2280*/  IMAD.MOV.U32 R32, RZ, RZ, R18 ;  /* 0x000000ffff207224 */ /* 0x000fce00078e0012 */
.L_x_754:
[----:B------:R-:W-:Y:S05]  /*2290*/  BSYNC.RECONVERGENT B0 ;  /* 0x0000000000007941 */ /* 0x000fea0003800200 */
.L_x_752:
[----:B------:R-:W-:Y:S02]  /*22a0*/  IMAD.MOV.U32 R4, RZ, RZ, R0 ;  /* 0x000000ffff047224 */ /* 0x000fe400078e0000 */
[----:B------:R-:W-:-:S04]  /*22b0*/  IMAD.MOV.U32 R5, RZ, RZ, 0x0 ;  /* 0x00000000ff057424 */ /* 0x000fc800078e00ff */
[----:B------:R-:W-:Y:S05]  /*22c0*/  RET.REL.NODEC R4 `(_Z9NormalizePdS_ii) ;  /* 0xffffffdc044c7950 */ /* 0x000fea0003c3ffff */
.L_x_757:
        /* <DEDUP_REMOVED lines=11> */
.L_x_763:


//--------------------- .text._Z8SwapRowsPdS_iii  --------------------------
	.section	.text._Z8SwapRowsPdS_iii,"ax",@progbits
	.align	128
        .global         _Z8SwapRowsPdS_iii
        .type           _Z8SwapRowsPdS_iii,@function
        .size           _Z8SwapRowsPdS_iii,(.L_x_776 - _Z8SwapRowsPdS_iii)
        .other          _Z8SwapRowsPdS_iii,@"STO_CUDA_ENTRY STV_DEFAULT"
_Z8SwapRowsPdS_iii:
.text._Z8SwapRowsPdS_iii:
[----:B------:R-:W-:Y:S01]  /*0000*/  LDC R1, c[0x0][0x37c] ;  /* 0x0000df00ff017b82 */ /* 0x000fe20000000800 */
[----:B------:R-:W0:Y:S01]  /*0010*/  S2R R0, SR_CTAID.X ;  /* 0x0000000000007919 */ /* 0x000e220000002500 */
[----:B------:R-:W0:Y:S01]  /*0020*/  LDCU UR4, c[0x0][0x360] ;  /* 0x00006c00ff0477ac */ /* 0x000e220008000800 */
[----:B------:R-:W-:Y:S01]  /*0030*/  BSSY.RECONVERGENT B0, `(.L_x_758) ;  /* 0x000002d000007945 */ /* 0x000fe20003800200 */
[----:B------:R-:W0:Y:S01]  /*0040*/  S2R R3, SR_TID.X ;  /* 0x0000000000037919 */ /* 0x000e220000002100 */
[----:B------:R-:W1:Y:S01]  /*0050*/  LDCU UR6, c[0x0][0x398] ;  /* 0x00007300ff0677ac */ /* 0x000e620008000800 */
[----:B------:R-:W2:Y:S01]  /*0060*/  LDCU UR8, c[0x3][0x4] ;  /* 0x00c00080ff0877ac */ /* 0x000ea20008000800 */
[----:B------:R-:W3:Y:S01]  /*0070*/  LDCU UR5, c[0x0][0x370] ;  /* 0x00006e00ff0577ac */ /* 0x000ee20008000800 */
[----:B------:R-:W4:Y:S01]  /*0080*/  LDCU UR9, c[0x3][0x8] ;  /* 0x00c00100ff0977ac */ /* 0x000f220008000800 */
[----:B------:R-:W0:Y:S02]  /*0090*/  LDCU.64 UR12, c[0x0][0x380] ;  /* 0x00007000ff0c77ac */ /* 0x000e240008000a00 */
[----:B0-----:R-:W-:Y:S01]  /*00a0*/  IMAD R0, R0, UR4, R3 ;  /* 0x0000000400007c24 */ /* 0x001fe2000f8e0203 */
[----:B---3--:R-:W-:-:S03]  /*00b0*/  UIMAD UR4, UR4, UR5, URZ ;  /* 0x00000005040472a4 */ /* 0x008fc6000f8e02ff */
[C---:B-1----:R-:W-:Y:S01]  /*00c0*/  VIADD R2, R0.reuse, UR6 ;  /* 0x0000000600027c36 */ /* 0x042fe20008000000 */
[----:B------:R-:W0:Y:S01]  /*00d0*/  LDCU.64 UR6, c[0x0][0x358] ;  /* 0x00006b00ff0677ac */ /* 0x000e220008000a00 */
[----:B----4-:R-:W-:-:S03]  /*00e0*/  ISETP.GE.AND P0, PT, R0, UR9, PT ;  /* 0x0000000900007c0c */ /* 0x010fc6000bf06270 */
[----:B--2---:R-:W-:-:S13]  /*00f0*/  ISETP.GE.AND P1, PT, R2, UR8, PT ;  /* 0x0000000802007c0c */ /* 0x004fda000bf26270 */
[----:B------:R-:W-:Y:S05]  /*0100*/  @P1 BRA `(.L_x_759) ;  /* 0x00000000007c1947 */ /* 0x000fea0003800000 */
[----:B------:R-:W1:Y:S01]  /*0110*/  LDC R13, c[0x3][RZ] ;  /* 0x00c00000ff0d7b82 */ /* 0x000e620000000800 */
[----:B------:R-:W1:Y:S01]  /*0120*/  LDCU.64 UR10, c[0x0][0x390] ;  /* 0x00007200ff0a77ac */ /* 0x000e620008000a00 */
[----:B------:R-:W-:Y:S01]  /*0130*/  IMAD.MOV.U32 R10, RZ, RZ, R2 ;  /* 0x000000ffff0a7224 */ /* 0x000fe200078e0002 */
[----:B-1----:R-:W-:-:S03]  /*0140*/  ISETP.LE.AND P1, PT, R13, UR11, PT ;  /* 0x0000000b0d007c0c */ /* 0x002fc6000bf23270 */
[CC--:B------:R-:W-:Y:S01]  /*0150*/  IMAD R11, R10.reuse, R13.reuse, UR11 ;  /* 0x0000000b0a0b7e24 */ /* 0x0c0fe2000f8e020d */
[----:B------:R-:W-:Y:S01]  /*0160*/  ISETP.LE.AND P2, PT, R13, UR10, PT ;  /* 0x0000000a0d007c0c */ /* 0x000fe2000bf43270 */
[----:B------:R-:W-:-:S12]  /*0170*/  IMAD R12, R10, R13, UR10 ;  /* 0x0000000a0a0c7e24 */ /* 0x000fd8000f8e020d */
.L_x_760:
[----:B------:R-:W-:Y:S02]  /*0180*/  ISETP.GE.AND P3, PT, R10, UR8, PT ;  /* 0x000000080a007c0c */ /* 0x000fe4000bf66270 */
[----:B-1----:R-:W-:Y:S02]  /*0190*/  SHF.R.S32.HI R2, RZ, 0x1f, R12 ;  /* 0x0000001fff027819 */ /* 0x002fe4000001140c */
[----:B------:R-:W-:Y:S02]  /*01a0*/  SEL R7, R12, 0xffffffff, !P3 ;  /* 0xffffffff0c077807 */ /* 0x000fe40005800000 */
[----:B------:R-:W-:Y:S02]  /*01b0*/  SHF.R.S32.HI R3, RZ, 0x1f, R11 ;  /* 0x0000001fff037819 */ /* 0x000fe4000001140b */
[----:B------:R-:W-:Y:S02]  /*01c0*/  SEL R4, R11, 0xffffffff, !P3 ;  /* 0xffffffff0b047807 */ /* 0x000fe40005800000 */
[----:B------:R-:W-:-:S02]  /*01d0*/  SEL R2, R2, 0xffffffff, !P3 ;  /* 0xffffffff02027807 */ /* 0x000fc40005800000 */
[----:B------:R-:W-:Y:S02]  /*01e0*/  SEL R7, R7, 0xffffffff, !P2 ;  /* 0xffffffff07077807 */ /* 0x000fe40005000000 */
[----:B------:R-:W-:Y:S02]  /*01f0*/  SEL R3, R3, 0xffffffff, !P3 ;  /* 0xffffffff03037807 */ /* 0x000fe40005800000 */
[----:B------:R-:W-:Y:S02]  /*0200*/  SEL R4, R4, 0xffffffff, !P1 ;  /* 0xffffffff04047807 */ /* 0x000fe40004800000 */
[----:B------:R-:W-:Y:S02]  /*0210*/  SEL R8, R2, 0xffffffff, !P2 ;  /* 0xffffffff02087807 */ /* 0x000fe40005000000 */
[----:B------:R-:W-:Y:S02]  /*0220*/  LEA R2, P3, R7, UR12, 0x3 ;  /* 0x0000000c07027c11 */ /* 0x000fe4000f8618ff */
[----:B------:R-:W-:-:S02]  /*0230*/  SEL R5, R3, 0xffffffff, !P1 ;  /* 0xffffffff03057807 */ /* 0x000fc40004800000 */
[C---:B------:R-:W-:Y:S02]  /*0240*/  LEA R6, P4, R4.reuse, UR12, 0x3 ;  /* 0x0000000c04067c11 */ /* 0x040fe4000f8818ff */
[----:B------:R-:W-:Y:S02]  /*0250*/  LEA.HI.X R3, R7, UR13, R8, 0x3, P3 ;  /* 0x0000000d07037c11 */ /* 0x000fe400098f1c08 */
[----:B------:R-:W-:-:S03]  /*0260*/  LEA.HI.X R7, R4, UR13, R5, 0x3, P4 ;  /* 0x0000000d04077c11 */ /* 0x000fc6000a0f1c05 */
[----:B0-----:R-:W2:Y:S04]  /*0270*/  LDG.E.64 R4, desc[UR6][R2.64] ;  /* 0x0000000602047981 */ /* 0x001ea8000c1e1b00 */
[----:B------:R-:W3:Y:S01]  /*0280*/  LDG.E.64 R8, desc[UR6][R6.64] ;  /* 0x0000000606087981 */ /* 0x000ee2000c1e1b00 */
[----:B------:R-:W-:-:S05]  /*0290*/  VIADD R10, R10, UR4 ;  /* 0x000000040a0a7c36 */ /* 0x000fca0008000000 */
[----:B------:R-:W-:Y:S01]  /*02a0*/  ISETP.GE.AND P3, PT, R10, UR8, PT ;  /* 0x000000080a007c0c */ /* 0x000fe2000bf66270 */
[C---:B------:R-:W-:Y:S02]  /*02b0*/  IMAD R11, R13.reuse, UR4, R11 ;  /* 0x000000040d0b7c24 */ /* 0x040fe4000f8e020b */
[----:B------:R-:W-:Y:S01]  /*02c0*/  IMAD R12, R13, UR4, R12 ;  /* 0x000000040d0c7c24 */ /* 0x000fe2000f8e020c */
[----:B---3--:R1:W-:Y:S04]  /*02d0*/  STG.E.64 desc[UR6][R2.64], R8 ;  /* 0x0000000802007986 */ /* 0x0083e8000c101b06 */
[----:B--2---:R1:W-:Y:S05]  /*02e0*/  STG.E.64 desc[UR6][R6.64], R4 ;  /* 0x0000000406007986 */ /* 0x0043ea000c101b06 */
[----:B------:R-:W-:Y:S05]  /*02f0*/  @!P3 BRA `(.L_x_760) ;  /* 0xfffffffc00a0b947 */ /* 0x000fea000383ffff */
.L_x_759:
[----:B0-----:R-:W-:Y:S05]  /*0300*/  BSYNC.RECONVERGENT B0 ;  /* 0x0000000000007941 */ /* 0x001fea0003800200 */
.L_x_758:
[----:B------:R-:W-:Y:S05]  /*0310*/  @P0 EXIT ;  /* 0x000000000000094d */ /* 0x000fea0003800000 */
[----:B------:R-:W0:Y:S01]  /*0320*/  LDC R13, c[0x3][RZ] ;  /* 0x00c00000ff0d7b82 */ /* 0x000e220000000800 */
[----:B------:R-:W0:Y:S01]  /*0330*/  LDCU.64 UR12, c[0x0][0x390] ;  /* 0x00007200ff0c77ac */ /* 0x000e220008000a00 */
[----:B------:R-:W2:Y:S01]  /*0340*/  LDCU.64 UR10, c[0x0][0x388] ;  /* 0x00007100ff0a77ac */ /* 0x000ea20008000a00 */
[C---:B0-----:R-:W-:Y:S01]  /*0350*/  ISETP.LE.AND P0, PT, R13.reuse, UR13, PT ;  /* 0x0000000d0d007c0c */ /* 0x041fe2000bf03270 */
[CC--:B------:R-:W-:Y:S01]  /*0360*/  IMAD R10, R0.reuse, R13.reuse, UR13 ;  /* 0x0000000d000a7e24 */ /* 0x0c0fe2000f8e020d */
[----:B------:R-:W-:Y:S01]  /*0370*/  ISETP.LE.AND P1, PT, R13, UR12, PT ;  /* 0x0000000c0d007c0c */ /* 0x000fe2000bf23270 */
[----:B--2---:R-:W-:-:S12]  /*0380*/  IMAD R11, R0, R13, UR12 ;  /* 0x0000000c000b7e24 */ /* 0x004fd8000f8e020d */
.L_x_761:
[----:B------:R-:W-:Y:S02]  /*0390*/  ISETP.GE.AND P2, PT, R0, UR9, PT ;  /* 0x0000000900007c0c */ /* 0x000fe4000bf46270 */
[----:B01----:R-:W-:Y:S02]  /*03a0*/  SHF.R.S32.HI R2, RZ, 0x1f, R11 ;  /* 0x0000001fff027819 */ /* 0x003fe4000001140b */
        /* <DEDUP_REMOVED lines=13> */
[----:B------:R-:W2:Y:S04]  /*0480*/  LDG.E.64 R4, desc[UR6][R2.64] ;  /* 0x0000000602047981 */ /* 0x000ea8000c1e1b00 */
        /* <DEDUP_REMOVED lines=8> */
[----:B------:R-:W-:Y:S05]  /*0510*/  EXIT ;  /* 0x000000000000794d */ /* 0x000fea0003800000 */
.L_x_762:
        /* <DEDUP_REMOVED lines=14> */
.L_x_776:


//--------------------- .nv.shared._ZN3cub18CUB_300001_SM_10006detail11EmptyKernelIvEEvv --------------------------
	.section	.nv.shared._ZN3cub18CUB_300001_SM_10006detail11EmptyKernelIvEEvv,"aw",@nobits
	.sectionflags	@""
	.align	16
	.zero		1024


//--------------------- .nv.shared.reserved.0     --------------------------
	.section	.nv.shared.reserved.0,"aw",@nobits
	.weak		__nv_reservedSMEM_offset_0_alias
	.size		__nv_reservedSMEM_offset_0_alias, 0, 64
	.other		__nv_reservedSMEM_offset_0_alias,@"STO_CUDA_RESERVED_SHARED STV_DEFAULT"
__nv_reservedSMEM_offset_0_alias:
	.zero		0
	.zero		64


//--------------------- .nv.global                --------------------------
	.section	.nv.global,"aw",@nobits
.nv.global:
	.type		_ZN34_INTERNAL_54e2afd5_4_k_cu_350a5f1e6thrust24THRUST_300001_SM_1000_NS12placeholders2_8E,@object
	.size		_ZN34_INTERNAL_54e2afd5_4_k_cu_350a5f1e6thrust24THRUST_300001_SM_1000_NS12placeholders2_8E,(_ZN34_INTERNAL_54e2afd5_4_k_cu_350a5f1e4cuda3std3__436_GLOBAL__N__54e2afd5_4_k_cu_350a5f1e6ignoreE - _ZN34_INTERNAL_54e2afd5_4_k_cu_350a5f1e6thrust24THRUST_300001_SM_1000_NS12placeholders2_8E)
_ZN34_INTERNAL_54e2afd5_4_k_cu_350a5f1e6thrust24THRUST_300001_SM_1000_NS12placeholders2_8E:
	.zero		1
	.type		_ZN34_INTERNAL_54e2afd5_4_k_cu_350a5f1e4cuda3std3__436_GLOBAL__N__54e2afd5_4_k_cu_350a5f1e6ignoreE,@object
	.size		_ZN34_INTERNAL_54e2afd5_4_k_cu_350a5f1e4cuda3std3__436_GLOBAL__N__54e2afd5_4_k_cu_350a5f1e6ignoreE,(_ZN34_INTERNAL_54e2afd5_4_k_cu_350a5f1e4cuda3std6ranges3__45__cpo4dataE - _ZN34_INTERNAL_54e2afd5_4_k_cu_350a5f1e4cuda3std3__436_GLOBAL__N__54e2afd5_4_k_cu_350a5f1e6ignoreE)
_ZN34_INTERNAL_54e2afd5_4_k_cu_350a5f1e4cuda3std3__436_GLOBAL__N__54e2afd5_4_k_cu_350a5f1e6ignoreE:
	.zero		1
	.type		_ZN34_INTERNAL_54e2afd5_4_k_cu_350a5f1e4cuda3std6ranges3__45__cpo4dataE,@object
	.size		_ZN34_INTERNAL_54e2afd5_4_k_cu_350a5f1e4cuda3std6ranges3__45__cpo4dataE,(_ZN34_INTERNAL_54e2afd5_4_k_cu_350a5f1e6thrust24THRUST_300001_SM_1000_NS6system3cpp3parE - _ZN34_INTERNAL_54e2afd5_4_k_cu_350a5f1e4cuda3std6ranges3__45__cpo4dataE)
_ZN34_INTERNAL_54e2afd5_4_k_cu_350a5f1e4cuda3std6ranges3__45__cpo4dataE:
	.zero		1
	.type		_ZN34_INTERNAL_54e2afd5_4_k_cu_350a5f1e6thrust24THRUST_300001_SM_1000_NS6system3cpp3parE,@object
	.size		_ZN34_INTERNAL_54e2afd5_4_k_cu_350a5f1e6thrust24THRUST_300001_SM_1000_NS6system3cpp3parE,(_ZN34_INTERNAL_54e2afd5_4_k_cu_350a5f1e4cuda3std3__45__cpo5beginE - _ZN34_INTERNAL_54e2afd5_4_k_cu_350a5f1e6thrust24THRUST_300001_SM_1000_NS6system3cpp3parE)
_ZN34_INTERNAL_54e2afd5_4_k_cu_350a5f1e6thrust24THRUST_300001_SM_1000_NS6system3cpp3parE:
	.zero		1
	.type		_ZN34_INTERNAL_54e2afd5_4_k_cu_350a5f1e4cuda3std3__45__cpo5beginE,@object
	.size		_ZN34_INTERNAL_54e2afd5_4_k_cu_350a5f1e4cuda3std3__45__cpo5beginE,(_ZN34_INTERNAL_54e2afd5_4_k_cu_350a5f1e4cuda3std6ranges3__45__cpo5beginE - _ZN34_INTERNAL_54e2afd5_4_k_cu_350a5f1e4cuda3std3__45__cpo5beginE)
_ZN34_INTERNAL_54e2afd5_4_k_cu_350a5f1e4cuda3std3__45__cpo5beginE:
	.zero		1
	.type		_ZN34_INTERNAL_54e2afd5_4_k_cu_350a5f1e4cuda3std6ranges3__45__cpo5beginE,@object
	.size		_ZN34_INTERNAL_54e2afd5_4_k_cu_350a5f1e4cuda3std6ranges3__45__cpo5beginE,(_ZN34_INTERNAL_54e2afd5_4_k_cu_350a5f1e6thrust24THRUST_300001_SM_1000_NS6deviceE - _ZN34_INTERNAL_54e2afd5_4_k_cu_350a5f1e4cuda3std6ranges3__45__cpo5beginE)
_ZN34_INTERNAL_54e2afd5_4_k_cu_350a5f1e4cuda3std6ranges3__45__cpo5beginE:
	.zero		1
	.type		_ZN34_INTERNAL_54e2afd5_4_k_cu_350a5f1e6thrust24THRUST_300001_SM_1000_NS6deviceE,@object
	.size		_ZN34_INTERNAL_54e2afd5_4_k_cu_350a5f1e6thrust24THRUST_300001_SM_1000_NS6deviceE,(_ZN34_INTERNAL_54e2afd5_4_k_cu_350a5f1e4cuda3std3__47nulloptE - _ZN34_INTERNAL_54e2afd5_4_k_cu_350a5f1e6thrust24THRUST_300001_SM_1000_NS6deviceE)
_ZN34_INTERNAL_54e2afd5_4_k_cu_350a5f1e6thrust24THRUST_300001_SM_1000_NS6deviceE:
	.zero		1
	.type		_ZN34_INTERNAL_54e2afd5_4_k_cu_350a5f1e4cuda3std3__47nulloptE,@object
	.size		_ZN34_INTERNAL_54e2afd5_4_k_cu_350a5f1e4cuda3std3__47nulloptE,(_ZN34_INTERNAL_54e2afd5_4_k_cu_350a5f1e4cuda3std6ranges3__45__cpo8distanceE - _ZN34_INTERNAL_54e2afd5_4_k_cu_350a5f1e4cuda3std3__47nulloptE)
_ZN34_INTERNAL_54e2afd5_4_k_cu_350a5f1e4cuda3std3__47nulloptE:
	.zero		1
	.type		_ZN34_INTERNAL_54e2afd5_4_k_cu_350a5f1e4cuda3std6ranges3__45__cpo8distanceE,@object
	.size		_ZN34_INTERNAL_54e2afd5_4_k_cu_350a5f1e4cuda3std6ranges3__45__cpo8distanceE,(_ZN34_INTERNAL_54e2afd5_4_k_cu_350a5f1e6thrust24THRUST_300001_SM_1000_NS12placeholders2_4E - _ZN34_INTERNAL_54e2afd5_4_k_cu_350a5f1e4cuda3std6ranges3__45__cpo8distanceE)
_ZN34_INTERNAL_54e2afd5_4_k_cu_350a5f1e4cuda3std6ranges3__45__cpo8distanceE:
	.zero		1
	.type		_ZN34_INTERNAL_54e2afd5_4_k_cu_350a5f1e6thrust24THRUST_300001_SM_1000_NS12placeholders2_4E,@object
	.size		_ZN34_INTERNAL_54e2afd5_4_k_cu_350a5f1e6thrust24THRUST_300001_SM_1000_NS12placeholders2_4E,(_ZN34_INTERNAL_54e2afd5_4_k_cu_350a5f1e4cuda3std3__45__cpo6rbeginE - _ZN34_INTERNAL_54e2afd5_4_k_cu_350a5f1e6thrust24THRUST_300001_SM_1000_NS12placeholders2_4E)
_ZN34_INTERNAL_54e2afd5_4_k_cu_350a5f1e6thrust24THRUST_300001_SM_1000_NS12placeholders2_4E:
	.zero		1
	.type		_ZN34_INTERNAL_54e2afd5_4_k_cu_350a5f1e4cuda3std3__45__cpo6rbeginE,@object
	.size		_ZN34_INTERNAL_54e2afd5_4_k_cu_350a5f1e4cuda3std3__45__cpo6rbeginE,(_ZN34_INTERNAL_54e2afd5_4_k_cu_350a5f1e4cuda3std6ranges3__45__cpo7advanceE - _ZN34_INTERNAL_54e2afd5_4_k_cu_350a5f1e4cuda3std3__45__cpo6rbeginE)
_ZN34_INTERNAL_54e2afd5_4_k_cu_350a5f1e4cuda3std3__45__cpo6rbeginE:
	.zero		1
	.type		_ZN34_INTERNAL_54e2afd5_4_k_cu_350a5f1e4cuda3std6ranges3__45__cpo7advanceE,@object
	.size		_ZN34_INTERNAL_54e2afd5_4_k_cu_350a5f1e4cuda3std6ranges3__45__cpo7advanceE,(_ZN34_INTERNAL_54e2afd5_4_k_cu_350a5f1e6thrust24THRUST_300001_SM_1000_NS12placeholders3_10E - _ZN34_INTERNAL_54e2afd5_4_k_cu_350a5f1e4cuda3std6ranges3__45__cpo7advanceE)
_ZN34_INTERNAL_54e2afd5_4_k_cu_350a5f1e4cuda3std6ranges3__45__cpo7advanceE:
	.zero		1
	.type		_ZN34_INTERNAL_54e2afd5_4_k_cu_350a5f1e6thrust24THRUST_300001_SM_1000_NS12placeholders3_10E,@object
	.size		_ZN34_INTERNAL_54e2afd5_4_k_cu_350a5f1e6thrust24THRUST_300001_SM_1000_NS12placeholders3_10E,(_ZN34_INTERNAL_54e2afd5_4_k_cu_350a5f1e4cuda3std3__48in_placeE - _ZN34_INTERNAL_54e2afd5_4_k_cu_350a5f1e6thrust24THRUST_300001_SM_1000_NS12placeholders3_10E)
_ZN34_INTERNAL_54e2afd5_4_k_cu_350a5f1e6thrust24THRUST_300001_SM_1000_NS12placeholders3_10E:
	.zero		1
	.type		_ZN34_INTERNAL_54e2afd5_4_k_cu_350a5f1e4cuda3std3__48in_placeE,@object
	.size		_ZN34_INTERNAL_54e2afd5_4_k_cu_350a5f1e4cuda3std3__48in_placeE,(_ZN34_INTERNAL_54e2afd5_4_k_cu_350a5f1e4cuda3std6ranges3__45__cpo4sizeE - _ZN34_INTERNAL_54e2afd5_4_k_cu_350a5f1e4cuda3std3__48in_placeE)
_ZN34_INTERNAL_54e2afd5_4_k_cu_350a5f1e4cuda3std3__48in_placeE:
	.zero		1
	.type		_ZN34_INTERNAL_54e2afd5_4_k_cu_350a5f1e4cuda3std6ranges3__45__cpo4sizeE,@object
	.size		_ZN34_INTERNAL_54e2afd5_4_k_cu_350a5f1e4cuda3std6ranges3__45__cpo4sizeE,(_ZN34_INTERNAL_54e2afd5_4_k_cu_350a5f1e6thrust24THRUST_300001_SM_1000_NS12placeholders2_2E - _ZN34_INTERNAL_54e2afd5_4_k_cu_350a5f1e4cuda3std6ranges3__45__cpo4sizeE)
_ZN34_INTERNAL_54e2afd5_4_k_cu_350a5f1e4cuda3std6ranges3__45__cpo4sizeE:
	.zero		1
	.type		_ZN34_INTERNAL_54e2afd5_4_k_cu_350a5f1e6thrust24THRUST_300001_SM_1000_NS12placeholders2_2E,@object
	.size		_ZN34_INTERNAL_54e2afd5_4_k_cu_350a5f1e6thrust24THRUST_300001_SM_1000_NS12placeholders2_2E,(_ZN34_INTERNAL_54e2afd5_4_k_cu_350a5f1e4cuda3std3__45__cpo6cbeginE - _ZN34_INTERNAL_54e2afd5_4_k_cu_350a5f1e6thrust24THRUST_300001_SM_1000_NS12placeholders2_2E)
_ZN34_INTERNAL_54e2afd5_4_k_cu_350a5f1e6thrust24THRUST_300001_SM_1000_NS12placeholders2_2E:
	.zero		1
	.type		_ZN34_INTERNAL_54e2afd5_4_k_cu_350a5f1e4cuda3std3__45__cpo6cbeginE,@object
	.size		_ZN34_INTERNAL_54e2afd5_4_k_cu_350a5f1e4cuda3std3__45__cpo6cbeginE,(_ZN34_INTERNAL_54e2afd5_4_k_cu_350a5f1e4cuda3std6ranges3__45__cpo6cbeginE - _ZN34_INTERNAL_54e2afd5_4_k_cu_350a5f1e4cuda3std3__45__cpo6cbeginE)
_ZN34_INTERNAL_54e2afd5_4_k_cu_350a5f1e4cuda3std3__45__cpo6cbeginE:
	.zero		1
	.type		_ZN34_INTERNAL_54e2afd5_4_k_cu_350a5f1e4cuda3std6ranges3__45__cpo6cbeginE,@object
	.size		_ZN34_INTERNAL_54e2afd5_4_k_cu_350a5f1e4cuda3std6ranges3__45__cpo6cbeginE,(_ZN34_INTERNAL_54e2afd5_4_k_cu_350a5f1e6thrust24THRUST_300001_SM_1000_NS12placeholders2_6E - _ZN34_INTERNAL_54e2afd5_4_k_cu_350a5f1e4cuda3std6ranges3__45__cpo6cbeginE)
_ZN34_INTERNAL_54e2afd5_4_k_cu_350a5f1e4cuda3std6ranges3__45__cpo6cbeginE:
	.zero		1
	.type		_ZN34_INTERNAL_54e2afd5_4_k_cu_350a5f1e6thrust24THRUST_300001_SM_1000_NS12placeholders2_6E,@object
	.size		_ZN34_INTERNAL_54e2afd5_4_k_cu_350a5f1e6thrust24THRUST_300001_SM_1000_NS12placeholders2_6E,(_ZN34_INTERNAL_54e2afd5_4_k_cu_350a5f1e4cuda3std3__45__cpo7crbeginE - _ZN34_INTERNAL_54e2afd5_4_k_cu_350a5f1e6thrust24THRUST_300001_SM_1000_NS12placeholders2_6E)
_ZN34_INTERNAL_54e2afd5_4_k_cu_350a5f1e6thrust24THRUST_300001_SM_1000_NS12placeholders2_6E:
	.zero		1
	.type		_ZN34_INTERNAL_54e2afd5_4_k_cu_350a5f1e4cuda3std3__45__cpo7crbeginE,@object
	.size		_ZN34_INTERNAL_54e2afd5_4_k_cu_350a5f1e4cuda3std3__45__cpo7crbeginE,(_ZN34_INTERNAL_54e2afd5_4_k_cu_350a5f1e4cuda3std6ranges3__45__cpo4nextE - _ZN34_INTERNAL_54e2afd5_4_k_cu_350a5f1e4cuda3std3__45__cpo7crbeginE)
_ZN34_INTERNAL_54e2afd5_4_k_cu_350a5f1e4cuda3std3__45__cpo7crbeginE:
	.zero		1
	.type		_ZN34_INTERNAL_54e2afd5_4_k_cu_350a5f1e4cuda3std6ranges3__45__cpo4nextE,@object
	.size		_ZN34_INTERNAL_54e2afd5_4_k_cu_350a5f1e4cuda3std6ranges3__45__cpo4nextE,(_ZN34_INTERNAL_54e2afd5_4_k_cu_350a5f1e4cuda3std6ranges3__45__cpo4swapE - _ZN34_INTERNAL_54e2afd5_4_k_cu_350a5f1e4cuda3std6ranges3__45__cpo4nextE)
_ZN34_INTERNAL_54e2afd5_4_k_cu_350a5f1e4cuda3std6ranges3__45__cpo4nextE:
	.zero		1
	.type		_ZN34_INTERNAL_54e2afd5_4_k_cu_350a5f1e4cuda3std6ranges3__45__cpo4swapE,@object
	.size		_ZN34_INTERNAL_54e2afd5_4_k_cu_350a5f1e4cuda3std6ranges3__45__cpo4swapE,(_ZN34_INTERNAL_54e2afd5_4_k_cu_350a5f1e6thrust24THRUST_300001_SM_1000_NS8cuda_cub10par_nosyncE - _ZN34_INTERNAL_54e2afd5_4_k_cu_350a5f1e4cuda3std6ranges3__45__cpo4swapE)
_ZN34_INTERNAL_54e2afd5_4_k_cu_350a5f1e4cuda3std6ranges3__45__cpo4swapE:
	.zero		1
	.type		_ZN34_INTERNAL_54e2afd5_4_k_cu_350a5f1e6thrust24THRUST_300001_SM_1000_NS8cuda_cub10par_nosyncE,@object
	.size		_ZN34_INTERNAL_54e2afd5_4_k_cu_350a5f1e6thrust24THRUST_300001_SM_1000_NS8cuda_cub10par_nosyncE,(_ZN34_INTERNAL_54e2afd5_4_k_cu_350a5f1e6thrust24THRUST_300001_SM_1000_NS3seqE - _ZN34_INTERNAL_54e2afd5_4_k_cu_350a5f1e6thrust24THRUST_300001_SM_1000_NS8cuda_cub10par_nosyncE)
_ZN34_INTERNAL_54e2afd5_4_k_cu_350a5f1e6thrust24THRUST_300001_SM_1000_NS8cuda_cub10par_nosyncE:
	.zero		1
	.type		_ZN34_INTERNAL_54e2afd5_4_k_cu_350a5f1e6thrust24THRUST_300001_SM_1000_NS3seqE,@object
	.size		_ZN34_INTERNAL_54e2afd5_4_k_cu_350a5f1e6thrust24THRUST_300001_SM_1000_NS3seqE,(_ZN34_INTERNAL_54e2afd5_4_k_cu_350a5f1e4cuda3std3__420unreachable_sentinelE - _ZN34_INTERNAL_54e2afd5_4_k_cu_350a5f1e6thrust24THRUST_300001_SM_1000_NS3seqE)
_ZN34_INTERNAL_54e2afd5_4_k_cu_350a5f1e6thrust24THRUST_300001_SM_1000_NS3seqE:
	.zero		1
	.type		_ZN34_INTERNAL_54e2afd5_4_k_cu_350a5f1e4cuda3std3__420unreachable_sentinelE,@object
	.size		_ZN34_INTERNAL_54e2afd5_4_k_cu_350a5f1e4cuda3std3__420unreachable_sentinelE,(_ZN34_INTERNAL_54e2afd5_4_k_cu_350a5f1e4cuda3std6ranges3__45__cpo5ssizeE - _ZN34_INTERNAL_54e2afd5_4_k_cu_350a5f1e4cuda3std3__420unreachable_sentinelE)
_ZN34_INTERNAL_54e2afd5_4_k_cu_350a5f1e4cuda3std3__420unreachable_sentinelE:
	.zero		1
	.type		_ZN34_INTERNAL_54e2afd5_4_k_cu_350a5f1e4cuda3std6ranges3__45__cpo5ssizeE,@object
	.size		_ZN34_INTERNAL_54e2afd5_4_k_cu_350a5f1e4cuda3std6ranges3__45__cpo5ssizeE,(_ZN34_INTERNAL_54e2afd5_4_k_cu_350a5f1e6thrust24THRUST_300001_SM_1000_NS12placeholders2_3E - _ZN34_INTERNAL_54e2afd5_4_k_cu_350a5f1e4cuda3std6ranges3__45__cpo5ssizeE)
_ZN34_INTERNAL_54e2afd5_4_k_cu_350a5f1e4cuda3std6ranges3__45__cpo5ssizeE:
	.zero		1
	.type		_ZN34_INTERNAL_54e2afd5_4_k_cu_350a5f1e6thrust24THRUST_300001_SM_1000_NS12placeholders2_3E,@object
	.size		_ZN34_INTERNAL_54e2afd5_4_k_cu_350a5f1e6thrust24THRUST_300001_SM_1000_NS12placeholders2_3E,(_ZN34_INTERNAL_54e2afd5_4_k_cu_350a5f1e4cuda3std3__45__cpo4cendE - _ZN34_INTERNAL_54e2afd5_4_k_cu_350a5f1e6thrust24THRUST_300001_SM_1000_NS12placeholders2_3E)
_ZN34_INTERNAL_54e2afd5_4_k_cu_350a5f1e6thrust24THRUST_300001_SM_1000_NS12placeholders2_3E:
	.zero		1
	.type		_ZN34_INTERNAL_54e2afd5_4_k_cu_350a5f1e4cuda3std3__45__cpo4cendE,@object
	.size		_ZN34_INTERNAL_54e2afd5_4_k_cu_350a5f1e4cuda3std3__45__cpo4cendE,(_ZN34_INTERNAL_54e2afd5_4_k_cu_350a5f1e4cuda3std6ranges3__45__cpo4cendE - _ZN34_INTERNAL_54e2afd5_4_k_cu_350a5f1e4cuda3std3__45__cpo4cendE)
_ZN34_INTERNAL_54e2afd5_4_k_cu_350a5f1e4cuda3std3__45__cpo4cendE:
	.zero		1
	.type		_ZN34_INTERNAL_54e2afd5_4_k_cu_350a5f1e4cuda3std6ranges3__45__cpo4cendE,@object
	.size		_ZN34_INTERNAL_54e2afd5_4_k_cu_350a5f1e4cuda3std6ranges3__45__cpo4cendE,(_ZN34_INTERNAL_54e2afd5_4_k_cu_350a5f1e6thrust24THRUST_300001_SM_1000_NS12placeholders2_7E - _ZN34_INTERNAL_54e2afd5_4_k_cu_350a5f1e4cuda3std6ranges3__45__cpo4cendE)
_ZN34_INTERNAL_54e2afd5_4_k_cu_350a5f1e4cuda3std6ranges3__45__cpo4cendE:
	.zero		1
	.type		_ZN34_INTERNAL_54e2afd5_4_k_cu_350a5f1e6thrust24THRUST_300001_SM_1000_NS12placeholders2_7E,@object
	.size		_ZN34_INTERNAL_54e2afd5_4_k_cu_350a5f1e6thrust24THRUST_300001_SM_1000_NS12placeholders2_7E,(_ZN34_INTERNAL_54e2afd5_4_k_cu_350a5f1e4cuda3std3__45__cpo5crendE - _ZN34_INTERNAL_54e2afd5_4_k_cu_350a5f1e6thrust24THRUST_300001_SM_1000_NS12placeholders2_7E)
_ZN34_INTERNAL_54e2afd5_4_k_cu_350a5f1e6thrust24THRUST_300001_SM_1000_NS12placeholders2_7E:
	.zero		1
	.type		_ZN34_INTERNAL_54e2afd5_4_k_cu_350a5f1e4cuda3std3__45__cpo5crendE,@object
	.size		_ZN34_INTERNAL_54e2afd5_4_k_cu_350a5f1e4cuda3std3__45__cpo5crendE,(_ZN34_INTERNAL_54e2afd5_4_k_cu_350a5f1e4cuda3std6ranges3__45__cpo4prevE - _ZN34_INTERNAL_54e2afd5_4_k_cu_350a5f1e4cuda3std3__45__cpo5crendE)
_ZN34_INTERNAL_54e2afd5_4_k_cu_350a5f1e4cuda3std3__45__cpo5crendE:
	.zero		1
	.type		_ZN34_INTERNAL_54e2afd5_4_k_cu_350a5f1e4cuda3std6ranges3__45__cpo4prevE,@object
	.size		_ZN34_INTERNAL_54e2afd5_4_k_cu_350a5f1e4cuda3std6ranges3__45__cpo4prevE,(_ZN34_INTERNAL_54e2afd5_4_k_cu_350a5f1e4cuda3std6ranges3__45__cpo9iter_moveE - _ZN34_INTERNAL_54e2afd5_4_k_cu_350a5f1e4cuda3std6ranges3__45__cpo4prevE)
_ZN34_INTERNAL_54e2afd5_4_k_cu_350a5f1e4cuda3std6ranges3__45__cpo4prevE:
	.zero		1
	.type		_ZN34_INTERNAL_54e2afd5_4_k_cu_350a5f1e4cuda3std6ranges3__45__cpo9iter_moveE,@object
	.size		_ZN34_INTERNAL_54e2afd5_4_k_cu_350a5f1e4cuda3std6ranges3__45__cpo9iter_moveE,(_ZN34_INTERNAL_54e2afd5_4_k_cu_350a5f1e6thrust24THRUST_300001_SM_1000_NS6system6detail10sequential3seqE - _ZN34_INTERNAL_54e2afd5_4_k_cu_350a5f1e4cuda3std6ranges3__45__cpo9iter_moveE)
_ZN34_INTERNAL_54e2afd5_4_k_cu_350a5f1e4cuda3std6ranges3__45__cpo9iter_moveE:
	.zero		1
	.type		_ZN34_INTERNAL_54e2afd5_4_k_cu_350a5f1e6thrust24THRUST_300001_SM_1000_NS6system6detail10sequential3seqE,@object
	.size		_ZN34_INTERNAL_54e2afd5_4_k_cu_350a5f1e6thrust24THRUST_300001_SM_1000_NS6system6detail10sequential3seqE,(_ZN34_INTERNAL_54e2afd5_4_k_cu_350a5f1e6thrust24THRUST_300001_SM_1000_NS12placeholders2_9E - _ZN34_INTERNAL_54e2afd5_4_k_cu_350a5f1e6thrust24THRUST_300001_SM_1000_NS6system6detail10sequential3seqE)
_ZN34_INTERNAL_54e2afd5_4_k_cu_350a5f1e6thrust24THRUST_300001_SM_1000_NS6system6detail10sequential3seqE:
	.zero		1
	.type		_ZN34_INTERNAL_54e2afd5_4_k_cu_350a5f1e6thrust24THRUST_300001_SM_1000_NS12placeholders2_9E,@object
	.size		_ZN34_INTERNAL_54e2afd5_4_k_cu_350a5f1e6thrust24THRUST_300001_SM_1000_NS12placeholders2_9E,(_ZN34_INTERNAL_54e2afd5_4_k_cu_350a5f1e4cuda3std3__419piecewise_constructE - _ZN34_INTERNAL_54e2afd5_4_k_cu_350a5f1e6thrust24THRUST_300001_SM_1000_NS12placeholders2_9E)
_ZN34_INTERNAL_54e2afd5_4_k_cu_350a5f1e6thrust24THRUST_300001_SM_1000_NS12placeholders2_9E:
	.zero		1
	.type		_ZN34_INTERNAL_54e2afd5_4_k_cu_350a5f1e4cuda3std3__419piecewise_constructE,@object
	.size		_ZN34_INTERNAL_54e2afd5_4_k_cu_350a5f1e4cuda3std3__419piecewise_constructE,(_ZN34_INTERNAL_54e2afd5_4_k_cu_350a5f1e4cuda3std6ranges3__45__cpo5cdataE - _ZN34_INTERNAL_54e2afd5_4_k_cu_350a5f1e4cuda3std3__419piecewise_constructE)
_ZN34_INTERNAL_54e2afd5_4_k_cu_350a5f1e4cuda3std3__419piecewise_constructE:
	.zero		1
	.type		_ZN34_INTERNAL_54e2afd5_4_k_cu_350a5f1e4cuda3std6ranges3__45__cpo5cdataE,@object
	.size		_ZN34_INTERNAL_54e2afd5_4_k_cu_350a5f1e4cuda3std6ranges3__45__cpo5cdataE,(_ZN34_INTERNAL_54e2afd5_4_k_cu_350a5f1e6thrust24THRUST_300001_SM_1000_NS12placeholders2_1E - _ZN34_INTERNAL_54e2afd5_4_k_cu_350a5f1e4cuda3std6ranges3__45__cpo5cdataE)
_ZN34_INTERNAL_54e2afd5_4_k_cu_350a5f1e4cuda3std6ranges3__45__cpo5cdataE:
	.zero		1
	.type		_ZN34_INTERNAL_54e2afd5_4_k_cu_350a5f1e6thrust24THRUST_300001_SM_1000_NS12placeholders2_1E,@object
	.size		_ZN34_INTERNAL_54e2afd5_4_k_cu_350a5f1e6thrust24THRUST_300001_SM_1000_NS12placeholders2_1E,(_ZN34_INTERNAL_54e2afd5_4_k_cu_350a5f1e4cuda3std3__45__cpo3endE - _ZN34_INTERNAL_54e2afd5_4_k_cu_350a5f1e6thrust24THRUST_300001_SM_1000_NS12placeholders2_1E)
_ZN34_INTERNAL_54e2afd5_4_k_cu_350a5f1e6thrust24THRUST_300001_SM_1000_NS12placeholders2_1E:
	.zero		1
	.type		_ZN34_INTERNAL_54e2afd5_4_k_cu_350a5f1e4cuda3std3__45__cpo3endE,@object
	.size		_ZN34_INTERNAL_54e2afd5_4_k_cu_350a5f1e4cuda3std3__45__cpo3endE,(_ZN34_INTERNAL_54e2afd5_4_k_cu_350a5f1e4cuda3std6ranges3__45__cpo3endE - _ZN34_INTERNAL_54e2afd5_4_k_cu_350a5f1e4cuda3std3__45__cpo3endE)
_ZN34_INTERNAL_54e2afd5_4_k_cu_350a5f1e4cuda3std3__45__cpo3endE:
	.zero		1
	.type		_ZN34_INTERNAL_54e2afd5_4_k_cu_350a5f1e4cuda3std6ranges3__45__cpo3endE,@object
	.size		_ZN34_INTERNAL_54e2afd5_4_k_cu_350a5f1e4cuda3std6ranges3__45__cpo3endE,(_ZN34_INTERNAL_54e2afd5_4_k_cu_350a5f1e6thrust24THRUST_300001_SM_1000_NS12placeholders2_5E - _ZN34_INTERNAL_54e2afd5_4_k_cu_350a5f1e4cuda3std6ranges3__45__cpo3endE)
_ZN34_INTERNAL_54e2afd5_4_k_cu_350a5f1e4cuda3std6ranges3__45__cpo3endE:
	.zero		1
	.type		_ZN34_INTERNAL_54e2afd5_4_k_cu_350a5f1e6thrust24THRUST_300001_SM_1000_NS12placeholders2_5E,@object
	.size		_ZN34_INTERNAL_54e2afd5_4_k_cu_350a5f1e6thrust24THRUST_300001_SM_1000_NS12placeholders2_5E,(_ZN34_INTERNAL_54e2afd5_4_k_cu_350a5f1e4cuda3std3__45__cpo4rendE - _ZN34_INTERNAL_54e2afd5_4_k_cu_350a5f1e6thrust24THRUST_300001_SM_1000_NS12placeholders2_5E)
_ZN34_INTERNAL_54e2afd5_4_k_cu_350a5f1e6thrust24THRUST_300001_SM_1000_NS12placeholders2_5E:
	.zero		1
	.type		_ZN34_INTERNAL_54e2afd5_4_k_cu_350a5f1e4cuda3std3__45__cpo4rendE,@object
	.size		_ZN34_INTERNAL_54e2afd5_4_k_cu_350a5f1e4cuda3std3__45__cpo4rendE,(_ZN34_INTERNAL_54e2afd5_4_k_cu_350a5f1e4cuda3std6ranges3__45__cpo9iter_swapE - _ZN34_INTERNAL_54e2afd5_4_k_cu_350a5f1e4cuda3std3__45__cpo4rendE)
_ZN34_INTERNAL_54e2afd5_4_k_cu_350a5f1e4cuda3std3__45__cpo4rendE:
	.zero		1
	.type		_ZN34_INTERNAL_54e2afd5_4_k_cu_350a5f1e4cuda3std6ranges3__45__cpo9iter_swapE,@object
	.size		_ZN34_INTERNAL_54e2afd5_4_k_cu_350a5f1e4cuda3std6ranges3__45__cpo9iter_swapE,(_ZN34_INTERNAL_54e2afd5_4_k_cu_350a5f1e4cuda3std3__48unexpectE - _ZN34_INTERNAL_54e2afd5_4_k_cu_350a5f1e4cuda3std6ranges3__45__cpo9iter_swapE)
_ZN34_INTERNAL_54e2afd5_4_k_cu_350a5f1e4cuda3std6ranges3__45__cpo9iter_swapE:
	.zero		1
	.type		_ZN34_INTERNAL_54e2afd5_4_k_cu_350a5f1e4cuda3std3__48unexpectE,@object
	.size		_ZN34_INTERNAL_54e2afd5_4_k_cu_350a5f1e4cuda3std3__48unexpectE,(_ZN34_INTERNAL_54e2afd5_4_k_cu_350a5f1e6thrust24THRUST_300001_SM_1000_NS8cuda_cub3parE - _ZN34_INTERNAL_54e2afd5_4_k_cu_350a5f1e4cuda3std3__48unexpectE)
_ZN34_INTERNAL_54e2afd5_4_k_cu_350a5f1e4cuda3std3__48unexpectE:
	.zero		1
	.type		_ZN34_INTERNAL_54e2afd5_4_k_cu_350a5f1e6thrust24THRUST_300001_SM_1000_NS8cuda_cub3parE,@object
	.size		_ZN34_INTERNAL_54e2afd5_4_k_cu_350a5f1e6thrust24THRUST_300001_SM_1000_NS8cuda_cub3parE,(.L_32 - _ZN34_INTERNAL_54e2afd5_4_k_cu_350a5f1e6thrust24THRUST_300001_SM_1000_NS8cuda_cub3parE)
_ZN34_INTERNAL_54e2afd5_4_k_cu_350a5f1e6thrust24THRUST_300001_SM_1000_NS8cuda_cub3parE:
	.zero		1
.L_32:


//--------------------- .nv.shared._ZN6thrust24THRUST_300001_SM_1000_NS8cuda_cub4core6detail13_kernel_agentINS1_8__reduce11ReduceAgentIPN4cuda3std3__45tupleIJdlEEESC_SB_lNS1_9__extrema9arg_max_fIdl10ComparatorEEEEJSC_SC_iSG_EEEvDpT0_ --------------------------
	.section	.nv.shared._ZN6thrust24THRUST_300001_SM_1000_NS8cuda_cub4core6detail13_kernel_agentINS1_8__reduce11ReduceAgentIPN4cuda3std3__45tupleIJdlEEESC_SB_lNS1_9__extrema9arg_max_fIdl10ComparatorEEEEJSC_SC_iSG_EEEvDpT0_,"aw",@nobits
	.sectionflags	@""
	.align	16
	.zero		1024


//--------------------- .nv.shared._ZN6thrust24THRUST_300001_SM_1000_NS8cuda_cub4core6detail13_kernel_agentINS1_8__reduce10DrainAgentIlEEJN3cub18CUB_300001_SM_10009GridQueueIyEElEEEvDpT0_ --------------------------
	.section	.nv.shared._ZN6thrust24THRUST_300001_SM_1000_NS8cuda_cub4core6detail13_kernel_agentINS1_8__reduce10DrainAgentIlEEJN3cub18CUB_300001_SM_10009GridQueueIyEElEEEvDpT0_,"aw",@nobits
	.sectionflags	@""
	.align	16
	.zero		1024


//--------------------- .nv.shared._ZN6thrust24THRUST_300001_SM_1000_NS8cuda_cub4core6detail13_kernel_agentINS1_8__reduce11ReduceAgentINS0_12zip_iteratorIN4cuda3std3__45tupleIJNS0_10device_ptrIdEENS0_17counting_iteratorIlNS0_11use_defaultESF_SF_EEEEEEEPNSB_IJdlEEESJ_lNS1_9__extrema9arg_max_fIdl10ComparatorEEEEJSI_SK_lN3cub18CUB_300001_SM_100013GridEvenShareIlEENSR_9GridQueueIyEESO_EEEvDpT0_ --------------------------
	.section	.nv.shared._ZN6thrust24THRUST_300001_SM_1000_NS8cuda_cub4core6detail13_kernel_agentINS1_8__reduce11ReduceAgentINS0_12zip_iteratorIN4cuda3std3__45tupleIJNS0_10device_ptrIdEENS0_17counting_iteratorIlNS0_11use_defaultESF_SF_EEEEEEEPNSB_IJdlEEESJ_lNS1_9__extrema9arg_max_fIdl10ComparatorEEEEJSI_SK_lN3cub18CUB_300001_SM_100013GridEvenShareIlEENSR_9GridQueueIyEESO_EEEvDpT0_,"aw",@nobits
	.sectionflags	@""
	.align	16
	.zero		1024


//--------------------- .nv.shared._ZN6thrust24THRUST_300001_SM_1000_NS8cuda_cub4core6detail13_kernel_agentINS1_8__reduce11ReduceAgentINS0_12zip_iteratorIN4cuda3std3__45tupleIJNS0_10device_ptrIdEENS0_17counting_iteratorIlNS0_11use_defaultESF_SF_EEEEEEEPNSB_IJdlEEESJ_lNS1_9__extrema9arg_max_fIdl10ComparatorEEEEJSI_SK_lSO_EEEvDpT0_ --------------------------
	.section	.nv.shared._ZN6thrust24THRUST_300001_SM_1000_NS8cuda_cub4core6detail13_kernel_agentINS1_8__reduce11ReduceAgentINS0_12zip_iteratorIN4cuda3std3__45tupleIJNS0_10device_ptrIdEENS0_17counting_iteratorIlNS0_11use_defaultESF_SF_EEEEEEEPNSB_IJdlEEESJ_lNS1_9__extrema9arg_max_fIdl10ComparatorEEEEJSI_SK_lSO_EEEvDpT0_,"aw",@nobits
	.sectionflags	@""
	.align	16
	.zero		1024


//--------------------- .nv.shared._ZN6thrust24THRUST_300001_SM_1000_NS8cuda_cub4core6detail13_kernel_agentINS1_8__reduce11ReduceAgentIPN4cuda3std3__45tupleIJdlEEESC_SB_iNS1_9__extrema9arg_max_fIdl10ComparatorEEEEJSC_SC_iSG_EEEvDpT0_ --------------------------
	.section	.nv.shared._ZN6thrust24THRUST_300001_SM_1000_NS8cuda_cub4core6detail13_kernel_agentINS1_8__reduce11ReduceAgentIPN4cuda3std3__45tupleIJdlEEESC_SB_iNS1_9__extrema9arg_max_fIdl10ComparatorEEEEJSC_SC_iSG_EEEvDpT0_,"aw",@nobits
	.sectionflags	@""
	.align	16
	.zero		1024


//--------------------- .nv.shared._ZN6thrust24THRUST_300001_SM_1000_NS8cuda_cub4core6detail13_kernel_agentINS1_8__reduce10DrainAgentIiEEJN3cub18CUB_300001_SM_10009GridQueueIjEEiEEEvDpT0_ --------------------------
	.section	.nv.shared._ZN6thrust24THRUST_300001_SM_1000_NS8cuda_cub4core6detail13_kernel_agentINS1_8__reduce10DrainAgentIiEEJN3cub18CUB_300001_SM_10009GridQueueIjEEiEEEvDpT0_,"aw",@nobits
	.sectionflags	@""
	.align	16
	.zero		1024


//--------------------- .nv.shared._ZN6thrust24THRUST_300001_SM_1000_NS8cuda_cub4core6detail13_kernel_agentINS1_8__reduce11ReduceAgentINS0_12zip_iteratorIN4cuda3std3__45tupleIJNS0_10device_ptrIdEENS0_17counting_iteratorIlNS0_11use_defaultESF_SF_EEEEEEEPNSB_IJdlEEESJ_iNS1_9__extrema9arg_max_fIdl10ComparatorEEEEJSI_SK_iN3cub18CUB_300001_SM_100013GridEvenShareIiEENSR_9GridQueueIjEESO_EEEvDpT0_ --------------------------
	.section	.nv.shared._ZN6thrust24THRUST_300001_SM_1000_NS8cuda_cub4core6detail13_kernel_agentINS1_8__reduce11ReduceAgentINS0_12zip_iteratorIN4cuda3std3__45tupleIJNS0_10device_ptrIdEENS0_17counting_iteratorIlNS0_11use_defaultESF_SF_EEEEEEEPNSB_IJdlEEESJ_iNS1_9__extrema9arg_max_fIdl10ComparatorEEEEJSI_SK_iN3cub18CUB_300001_SM_100013GridEvenShareIiEENSR_9GridQueueIjEESO_EEEvDpT0_,"aw",@nobits
	.sectionflags	@""
	.align	16
	.zero		1024


//--------------------- .nv.shared._ZN6thrust24THRUST_300001_SM_1000_NS8cuda_cub4core6detail13_kernel_agentINS1_8__reduce11ReduceAgentINS0_12zip_iteratorIN4cuda3std3__45tupleIJNS0_10device_ptrIdEENS0_17counting_iteratorIlNS0_11use_defaultESF_SF_EEEEEEEPNSB_IJdlEEESJ_iNS1_9__extrema9arg_max_fIdl10ComparatorEEEEJSI_SK_iSO_EEEvDpT0_ --------------------------
	.section	.nv.shared._ZN6thrust24THRUST_300001_SM_1000_NS8cuda_cub4core6detail13_kernel_agentINS1_8__reduce11ReduceAgentINS0_12zip_iteratorIN4cuda3std3__45tupleIJNS0_10device_ptrIdEENS0_17counting_iteratorIlNS0_11use_defaultESF_SF_EEEEEEEPNSB_IJdlEEESJ_iNS1_9__extrema9arg_max_fIdl10ComparatorEEEEJSI_SK_iSO_EEEvDpT0_,"aw",@nobits
	.sectionflags	@""
	.align	16
	.zero		1024


//--------------------- .nv.shared._Z11GaussSecondPdS_ii --------------------------
	.section	.nv.shared._Z11GaussSecondPdS_ii,"aw",@nobits
	.sectionflags	@""
	.align	16
	.zero		1024


//--------------------- .nv.shared._Z10GaussFirstPdS_ii --------------------------
	.section	.nv.shared._Z10GaussFirstPdS_ii,"aw",@nobits
	.sectionflags	@""
	.align	16
	.zero		1024


//--------------------- .nv.shared._Z9NormalizePdS_ii --------------------------
	.section	.nv.shared._Z9NormalizePdS_ii,"aw",@nobits
	.sectionflags	@""
	.align	16
	.zero		1024


//--------------------- .nv.shared._Z8SwapRowsPdS_iii --------------------------
	.section	.nv.shared._Z8SwapRowsPdS_iii,"aw",@nobits
	.sectionflags	@""
	.align	16
	.zero		1024


//--------------------- .nv.constant0._ZN3cub18CUB_300001_SM_10006detail11EmptyKernelIvEEvv --------------------------
	.section	.nv.constant0._ZN3cub18CUB_300001_SM_10006detail11EmptyKernelIvEEvv,"a",@progbits
	.sectionflags	@""
	.align	4
.nv.constant0._ZN3cub18CUB_300001_SM_10006detail11EmptyKernelIvEEvv:
	.zero		896


//--------------------- .nv.constant0._ZN6thrust24THRUST_300001_SM_1000_NS8cuda_cub4core6detail13_kernel_agentINS1_8__reduce11ReduceAgentIPN4cuda3std3__45tupleIJdlEEESC_SB_lNS1_9__extrema9arg_max_fIdl10ComparatorEEEEJSC_SC_iSG_EEEvDpT0_ --------------------------
	.section	.nv.constant0._ZN6thrust24THRUST_300001_SM_1000_NS8cuda_cub4core6detail13_kernel_agentINS1_8__reduce11ReduceAgentIPN4cuda3std3__45tupleIJdlEEESC_SB_lNS1_9__extrema9arg_max_fIdl10ComparatorEEEEJSC_SC_iSG_EEEvDpT0_,"a",@progbits
	.sectionflags	@""
	.align	4
.nv.constant0._ZN6thrust24THRUST_300001_SM_1000_NS8cuda_cub4core6detail13_kernel_agentINS1_8__reduce11ReduceAgentIPN4cuda3std3__45tupleIJdlEEESC_SB_lNS1_9__extrema9arg_max_fIdl10ComparatorEEEEJSC_SC_iSG_EEEvDpT0_:
	.zero		917


//--------------------- .nv.constant0._ZN6thrust24THRUST_300001_SM_1000_NS8cuda_cub4core6detail13_kernel_agentINS1_8__reduce10DrainAgentIlEEJN3cub18CUB_300001_SM_10009GridQueueIyEElEEEvDpT0_ --------------------------
	.section	.nv.constant0._ZN6thrust24THRUST_300001_SM_1000_NS8cuda_cub4core6detail13_kernel_agentINS1_8__reduce10DrainAgentIlEEJN3cub18CUB_300001_SM_10009GridQueueIyEElEEEvDpT0_,"a",@progbits
	.sectionflags	@""
	.align	4
.nv.constant0._ZN6thrust24THRUST_300001_SM_1000_NS8cuda_cub4core6detail13_kernel_agentINS1_8__reduce10DrainAgentIlEEJN3cub18CUB_300001_SM_10009GridQueueIyEElEEEvDpT0_:
	.zero		912


//--------------------- .nv.constant0._ZN6thrust24THRUST_300001_SM_1000_NS8cuda_cub4core6detail13_kernel_agentINS1_8__reduce11ReduceAgentINS0_12zip_iteratorIN4cuda3std3__45tupleIJNS0_10device_ptrIdEENS0_17counting_iteratorIlNS0_11use_defaultESF_SF_EEEEEEEPNSB_IJdlEEESJ_lNS1_9__extrema9arg_max_fIdl10ComparatorEEEEJSI_SK_lN3cub18CUB_300001_SM_100013GridEvenShareIlEENSR_9GridQueueIyEESO_EEEvDpT0_ --------------------------
	.section	.nv.constant0._ZN6thrust24THRUST_300001_SM_1000_NS8cuda_cub4core6detail13_kernel_agentINS1_8__reduce11ReduceAgentINS0_12zip_iteratorIN4cuda3std3__45tupleIJNS0_10device_ptrIdEENS0_17counting_iteratorIlNS0_11use_defaultESF_SF_EEEEEEEPNSB_IJdlEEESJ_lNS1_9__extrema9arg_max_fIdl10ComparatorEEEEJSI_SK_lN3cub18CUB_300001_SM_100013GridEvenShareIlEENSR_9GridQueueIyEESO_EEEvDpT0_,"a",@progbits
	.sectionflags	@""
	.align	4
.nv.constant0._ZN6thrust24THRUST_300001_SM_1000_NS8cuda_cub4core6detail13_kernel_agentINS1_8__reduce11ReduceAgentINS0_12zip_iteratorIN4cuda3std3__45tupleIJNS0_10device_ptrIdEENS0_17counting_iteratorIlNS0_11use_defaultESF_SF_EEEEEEEPNSB_IJdlEEESJ_lNS1_9__extrema9arg_max_fIdl10ComparatorEEEEJSI_SK_lN3cub18CUB_300001_SM_100013GridEvenShareIlEENSR_9GridQueueIyEESO_EEEvDpT0_:
	.zero		1009


//--------------------- .nv.constant0._ZN6thrust24THRUST_300001_SM_1000_NS8cuda_cub4core6detail13_kernel_agentINS1_8__reduce11ReduceAgentINS0_12zip_iteratorIN4cuda3std3__45tupleIJNS0_10device_ptrIdEENS0_17counting_iteratorIlNS0_11use_defaultESF_SF_EEEEEEEPNSB_IJdlEEESJ_lNS1_9__extrema9arg_max_fIdl10ComparatorEEEEJSI_SK_lSO_EEEvDpT0_ --------------------------
	.section	.nv.constant0._ZN6thrust24THRUST_300001_SM_1000_NS8cuda_cub4core6detail13_kernel_agentINS1_8__reduce11ReduceAgentINS0_12zip_iteratorIN4cuda3std3__45tupleIJNS0_10device_ptrIdEENS0_17counting_iteratorIlNS0_11use_defaultESF_SF_EEEEEEEPNSB_IJdlEEESJ_lNS1_9__extrema9arg_max_fIdl10ComparatorEEEEJSI_SK_lSO_EEEvDpT0_,"a",@progbits
	.sectionflags	@""
	.align	4
.nv.constant0._ZN6thrust24THRUST_300001_SM_1000_NS8cuda_cub4core6detail13_kernel_agentINS1_8__reduce11ReduceAgentINS0_12zip_iteratorIN4cuda3std3__45tupleIJNS0_10device_ptrIdEENS0_17counting_iteratorIlNS0_11use_defaultESF_SF_EEEEEEEPNSB_IJdlEEESJ_lNS1_9__extrema9arg_max_fIdl10ComparatorEEEEJSI_SK_lSO_EEEvDpT0_:
	.zero		929


//--------------------- .nv.constant0._ZN6thrust24THRUST_300001_SM_1000_NS8cuda_cub4core6detail13_kernel_agentINS1_8__reduce11ReduceAgentIPN4cuda3std3__45tupleIJdlEEESC_SB_iNS1_9__extrema9arg_max_fIdl10ComparatorEEEEJSC_SC_iSG_EEEvDpT0_ --------------------------
	.section	.nv.constant0._ZN6thrust24THRUST_300001_SM_1000_NS8cuda_cub4core6detail13_kernel_agentINS1_8__reduce11ReduceAgentIPN4cuda3std3__45tupleIJdlEEESC_SB_iNS1_9__extrema9arg_max_fIdl10ComparatorEEEEJSC_SC_iSG_EEEvDpT0_,"a",@progbits
	.sectionflags	@""
	.align	4
.nv.constant0._ZN6thrust24THRUST_300001_SM_1000_NS8cuda_cub4core6detail13_kernel_agentINS1_8__reduce11ReduceAgentIPN4cuda3std3__45tupleIJdlEEESC_SB_iNS1_9__extrema9arg_max_fIdl10ComparatorEEEEJSC_SC_iSG_EEEvDpT0_:
	.zero		917


//--------------------- .nv.constant0._ZN6thrust24THRUST_300001_SM_1000_NS8cuda_cub4core6detail13_kernel_agentINS1_8__reduce10DrainAgentIiEEJN3cub18CUB_300001_SM_10009GridQueueIjEEiEEEvDpT0_ --------------------------
	.section	.nv.constant0._ZN6thrust24THRUST_300001_SM_1000_NS8cuda_cub4core6detail13_kernel_agentINS1_8__reduce10DrainAgentIiEEJN3cub18CUB_300001_SM_10009GridQueueIjEEiEEEvDpT0_,"a",@progbits
	.sectionflags	@""
	.align	4
.nv.constant0._ZN6thrust24THRUST_300001_SM_1000_NS8cuda_cub4core6detail13_kernel_agentINS1_8__reduce10DrainAgentIiEEJN3cub18CUB_300001_SM_10009GridQueueIjEEiEEEvDpT0_:
	.zero		908


//--------------------- .nv.constant0._ZN6thrust24THRUST_300001_SM_1000_NS8cuda_cub4core6detail13_kernel_agentINS1_8__reduce11ReduceAgentINS0_12zip_iteratorIN4cuda3std3__45tupleIJNS0_10device_ptrIdEENS0_17counting_iteratorIlNS0_11use_defaultESF_SF_EEEEEEEPNSB_IJdlEEESJ_iNS1_9__extrema9arg_max_fIdl10ComparatorEEEEJSI_SK_iN3cub18CUB_300001_SM_100013GridEvenShareIiEENSR_9GridQueueIjEESO_EEEvDpT0_ --------------------------
	.section	.nv.constant0._ZN6thrust24THRUST_300001_SM_1000_NS8cuda_cub4core6detail13_kernel_agentINS1_8__reduce11ReduceAgentINS0_12zip_iteratorIN4cuda3std3__45tupleIJNS0_10device_ptrIdEENS0_17counting_iteratorIlNS0_11use_defaultESF_SF_EEEEEEEPNSB_IJdlEEESJ_iNS1_9__extrema9arg_max_fIdl10ComparatorEEEEJSI_SK_iN3cub18CUB_300001_SM_100013GridEvenShareIiEENSR_9GridQueueIjEESO_EEEvDpT0_,"a",@progbits
	.sectionflags	@""
	.align	4
.nv.constant0._ZN6thrust24THRUST_300001_SM_1000_NS8cuda_cub4core6detail13_kernel_agentINS1_8__reduce11ReduceAgentINS0_12zip_iteratorIN4cuda3std3__45tupleIJNS0_10device_ptrIdEENS0_17counting_iteratorIlNS0_11use_defaultESF_SF_EEEEEEEPNSB_IJdlEEESJ_iNS1_9__extrema9arg_max_fIdl10ComparatorEEEEJSI_SK_iN3cub18CUB_300001_SM_100013GridEvenShareIiEENSR_9GridQueueIjEESO_EEEvDpT0_:
	.zero		977


//--------------------- .nv.constant0._ZN6thrust24THRUST_300001_SM_1000_NS8cuda_cub4core6detail13_kernel_agentINS1_8__reduce11ReduceAgentINS0_12zip_iteratorIN4cuda3std3__45tupleIJNS0_10device_ptrIdEENS0_17counting_iteratorIlNS0_11use_defaultESF_SF_EEEEEEEPNSB_IJdlEEESJ_iNS1_9__extrema9arg_max_fIdl10ComparatorEEEEJSI_SK_iSO_EEEvDpT0_ --------------------------
	.section	.nv.constant0._ZN6thrust24THRUST_300001_SM_1000_NS8cuda_cub4core6detail13_kernel_agentINS1_8__reduce11ReduceAgentINS0_12zip_iteratorIN4cuda3std3__45tupleIJNS0_10device_ptrIdEENS0_17counting_iteratorIlNS0_11use_defaultESF_SF_EEEEEEEPNSB_IJdlEEESJ_iNS1_9__extrema9arg_max_fIdl10ComparatorEEEEJSI_SK_iSO_EEEvDpT0_,"a",@progbits
	.sectionflags	@""
	.align	4
.nv.constant0._ZN6thrust24THRUST_300001_SM_1000_NS8cuda_cub4core6detail13_kernel_agentINS1_8__reduce11ReduceAgentINS0_12zip_iteratorIN4cuda3std3__45tupleIJNS0_10device_ptrIdEENS0_17counting_iteratorIlNS0_11use_defaultESF_SF_EEEEEEEPNSB_IJdlEEESJ_iNS1_9__extrema9arg_max_fIdl10ComparatorEEEEJSI_SK_iSO_EEEvDpT0_:
	.zero		925


//--------------------- .nv.constant0._Z11GaussSecondPdS_ii --------------------------
	.section	.nv.constant0._Z11GaussSecondPdS_ii,"a",@progbits
	.sectionflags	@""
	.align	4
.nv.constant0._Z11GaussSecondPdS_ii:
	.zero		920


//--------------------- .nv.constant0._Z10GaussFirstPdS_ii --------------------------
	.section	.nv.constant0._Z10GaussFirstPdS_ii,"a",@progbits
	.sectionflags	@""
	.align	4
.nv.constant0._Z10GaussFirstPdS_ii:
	.zero		920


//--------------------- .nv.constant0._Z9NormalizePdS_ii --------------------------
	.section	.nv.constant0._Z9NormalizePdS_ii,"a",@progbits
	.sectionflags	@""
	.align	4
.nv.constant0._Z9NormalizePdS_ii:
	.zero		920


//--------------------- .nv.constant0._Z8SwapRowsPdS_iii --------------------------
	.section	.nv.constant0._Z8SwapRowsPdS_iii,"a",@progbits
	.sectionflags	@""
	.align	4
.nv.constant0._Z8SwapRowsPdS_iii:
	.zero		924


//--------------------- SYMBOLS --------------------------

	.type		.nv.reservedSmem.offset0,@object
	.size		.nv.reservedSmem.offset0,0x4
	.type		.nv.reservedSmem.cap,@object
	.size		.nv.reservedSmem.cap,0x4
